//
// Generated by NVIDIA NVVM Compiler
//
// Compiler Build ID: CL-36424714
// Cuda compilation tools, release 13.0, V13.0.88
// Based on NVVM 20.0.0
//

.version 9.0
.target sm_100
.address_size 64

	// .globl	_Z24Naive_Kriging_Kernel_SOAPdS_S_iS_S_S_i14VariogramModeld
.extern .func  (.param .b32 func_retval0) vprintf
(
	.param .b64 vprintf_param_0,
	.param .b64 vprintf_param_1
)
;
.func  (.param .align 16 .b8 func_retval0[16]) __internal_trig_reduction_slowpathd
(
	.param .b64 __internal_trig_reduction_slowpathd_param_0
)
;
.func  (.param .b64 func_retval0) __internal_accurate_pow
(
	.param .b64 __internal_accurate_pow_param_0,
	.param .b64 __internal_accurate_pow_param_1
)
;
.global .align 8 .b8 A_semivariance_matrix[2097152];
.global .align 8 .b8 inversed_A[2097152];
.global .align 1 .b8 $str[10] = {61, 61, 61, 49, 45, 37, 100, 61, 61};
.global .align 1 .b8 $str$1[10] = {61, 61, 61, 50, 45, 37, 100, 61, 61};
.global .align 1 .b8 $str$2[13] = {61, 61, 61, 51, 50, 49, 45, 37, 100, 61, 61, 10};
.global .align 1 .b8 $str$3[10] = {61, 61, 61, 51, 45, 37, 100, 61, 61};
.global .align 1 .b8 $str$4[10] = {61, 61, 61, 52, 45, 37, 100, 61, 61};
.global .align 1 .b8 $str$5[10] = {61, 61, 61, 53, 45, 37, 100, 61, 61};
.global .align 8 .b8 __cudart_i2opi_d[144] = {8, 93, 141, 31, 177, 95, 251, 107, 234, 146, 82, 138, 247, 57, 7, 61, 123, 241, 229, 235, 199, 186, 39, 117, 45, 234, 95, 158, 102, 63, 70, 79, 183, 9, 203, 39, 207, 126, 54, 109, 31, 109, 10, 90, 139, 17, 47, 239, 15, 152, 5, 222, 255, 151, 248, 31, 59, 40, 249, 189, 139, 95, 132, 156, 244, 57, 83, 131, 57, 214, 145, 57, 65, 126, 95, 180, 38, 112, 156, 233, 132, 68, 187, 46, 245, 53, 130, 232, 62, 167, 41, 177, 28, 235, 29, 254, 28, 146, 209, 9, 234, 46, 73, 6, 224, 210, 77, 66, 58, 110, 36, 183, 97, 197, 187, 222, 171, 99, 81, 254, 65, 144, 67, 60, 153, 149, 98, 219, 192, 221, 52, 245, 209, 87, 39, 252, 41, 21, 68, 78, 110, 131, 249, 162};
.global .align 16 .b8 __cudart_sin_cos_coeffs[128] = {70, 210, 176, 44, 241, 229, 90, 190, 146, 227, 172, 105, 227, 29, 199, 62, 161, 98, 219, 25, 160, 1, 42, 191, 24, 8, 17, 17, 17, 17, 129, 63, 84, 85, 85, 85, 85, 85, 197, 191, 0, 0, 0, 0, 0, 0, 0, 0, 0, 0, 0, 0, 0, 0, 0, 0, 100, 129, 253, 32, 131, 255, 168, 189, 40, 133, 239, 193, 167, 238, 33, 62, 217, 230, 6, 142, 79, 126, 146, 190, 233, 188, 221, 25, 160, 1, 250, 62, 71, 93, 193, 22, 108, 193, 86, 191, 81, 85, 85, 85, 85, 85, 165, 63, 0, 0, 0, 0, 0, 0, 224, 191, 0, 0, 0, 0, 0, 0, 240, 63};

.visible .entry _Z24Naive_Kriging_Kernel_SOAPdS_S_iS_S_S_i14VariogramModeld(
	.param .u64 .ptr .align 1 _Z24Naive_Kriging_Kernel_SOAPdS_S_iS_S_S_i14VariogramModeld_param_0,
	.param .u64 .ptr .align 1 _Z24Naive_Kriging_Kernel_SOAPdS_S_iS_S_S_i14VariogramModeld_param_1,
	.param .u64 .ptr .align 1 _Z24Naive_Kriging_Kernel_SOAPdS_S_iS_S_S_i14VariogramModeld_param_2,
	.param .u32 _Z24Naive_Kriging_Kernel_SOAPdS_S_iS_S_S_i14VariogramModeld_param_3,
	.param .u64 .ptr .align 1 _Z24Naive_Kriging_Kernel_SOAPdS_S_iS_S_S_i14VariogramModeld_param_4,
	.param .u64 .ptr .align 1 _Z24Naive_Kriging_Kernel_SOAPdS_S_iS_S_S_i14VariogramModeld_param_5,
	.param .u64 .ptr .align 1 _Z24Naive_Kriging_Kernel_SOAPdS_S_iS_S_S_i14VariogramModeld_param_6,
	.param .u32 _Z24Naive_Kriging_Kernel_SOAPdS_S_iS_S_S_i14VariogramModeld_param_7,
	.param .align 8 .b8 _Z24Naive_Kriging_Kernel_SOAPdS_S_iS_S_S_i14VariogramModeld_param_8[32],
	.param .f64 _Z24Naive_Kriging_Kernel_SOAPdS_S_iS_S_S_i14VariogramModeld_param_9
)
{
	.local .align 16 .b8 	__local_depot0[6295552];
	.reg .b64 	%SP;
	.reg .b64 	%SPL;
	.reg .pred 	%p<263>;
	.reg .b32 	%r<263>;
	.reg .b32 	%f<9>;
	.reg .b64 	%rd<327>;
	.reg .b64 	%fd<1153>;

	mov.u64 	%SPL, __local_depot0;
	ld.param.f64 	%fd176, [_Z24Naive_Kriging_Kernel_SOAPdS_S_iS_S_S_i14VariogramModeld_param_8+24];
	ld.param.f64 	%fd175, [_Z24Naive_Kriging_Kernel_SOAPdS_S_iS_S_S_i14VariogramModeld_param_8+16];
	ld.param.f64 	%fd174, [_Z24Naive_Kriging_Kernel_SOAPdS_S_iS_S_S_i14VariogramModeld_param_8+8];
	ld.param.u32 	%r60, [_Z24Naive_Kriging_Kernel_SOAPdS_S_iS_S_S_i14VariogramModeld_param_8];
	ld.param.u64 	%rd132, [_Z24Naive_Kriging_Kernel_SOAPdS_S_iS_S_S_i14VariogramModeld_param_0];
	ld.param.u64 	%rd133, [_Z24Naive_Kriging_Kernel_SOAPdS_S_iS_S_S_i14VariogramModeld_param_1];
	ld.param.u64 	%rd134, [_Z24Naive_Kriging_Kernel_SOAPdS_S_iS_S_S_i14VariogramModeld_param_2];
	ld.param.u32 	%r58, [_Z24Naive_Kriging_Kernel_SOAPdS_S_iS_S_S_i14VariogramModeld_param_3];
	ld.param.u64 	%rd129, [_Z24Naive_Kriging_Kernel_SOAPdS_S_iS_S_S_i14VariogramModeld_param_4];
	ld.param.u64 	%rd130, [_Z24Naive_Kriging_Kernel_SOAPdS_S_iS_S_S_i14VariogramModeld_param_5];
	ld.param.u64 	%rd131, [_Z24Naive_Kriging_Kernel_SOAPdS_S_iS_S_S_i14VariogramModeld_param_6];
	ld.param.u32 	%r59, [_Z24Naive_Kriging_Kernel_SOAPdS_S_iS_S_S_i14VariogramModeld_param_7];
	cvta.to.global.u64 	%rd1, %rd133;
	cvta.to.global.u64 	%rd2, %rd132;
	cvta.to.global.u64 	%rd3, %rd134;
	add.u64 	%rd4, %SPL, 0;
	add.u64 	%rd5, %SPL, 2097152;
	add.u64 	%rd6, %SPL, 4194304;
	add.u64 	%rd7, %SPL, 4198400;
	mov.u32 	%r61, %ctaid.x;
	mov.u32 	%r62, %ntid.x;
	mov.u32 	%r63, %tid.x;
	mad.lo.s32 	%r1, %r61, %r62, %r63;
	setp.ge.s32 	%p5, %r1, %r58;
	@%p5 bra 	$L__BB0_125;
	cvt.s64.s32 	%rd8, %r58;
	setp.eq.s32 	%p6, %r58, 0;
	@%p6 bra 	$L__BB0_125;
	mov.f64 	%fd177, 0d4000000000000000;
	{
	.reg .b32 %temp; 
	mov.b64 	{%temp, %r2}, %fd177;
	}
	and.b32  	%r3, %r2, 2146435072;
	setp.eq.s32 	%p7, %r3, 1062207488;
	setp.lt.s32 	%p8, %r2, 0;
	selp.b32 	%r4, 0, 2146435072, %p8;
	and.b32  	%r64, %r2, 2147483647;
	setp.ne.s32 	%p9, %r64, 1071644672;
	and.pred  	%p1, %p7, %p9;
	or.b32  	%r5, %r4, -2147483648;
	sub.f64 	%fd4, %fd175, %fd174;
	mov.f64 	%fd178, 0d4008000000000000;
	{
	.reg .b32 %temp; 
	mov.b64 	{%temp, %r7}, %fd178;
	}
	and.b32  	%r8, %r7, 2146435072;
	setp.eq.s32 	%p10, %r8, 1073741824;
	setp.lt.s32 	%p11, %r7, 0;
	selp.b32 	%r9, 0, 2146435072, %p11;
	and.b32  	%r65, %r7, 2147483647;
	setp.ne.s32 	%p12, %r65, 1071644672;
	and.pred  	%p2, %p10, %p12;
	or.b32  	%r10, %r9, -2147483648;
	mov.b64 	%rd286, 0;
	selp.b32 	%r128, %r10, %r9, %p2;
$L__BB0_3:
	shl.b64 	%rd140, %rd286, 3;
	add.s64 	%rd141, %rd2, %rd140;
	ld.global.f64 	%fd5, [%rd141];
	add.s64 	%rd142, %rd1, %rd140;
	ld.global.f64 	%fd6, [%rd142];
	shl.b64 	%rd143, %rd286, 12;
	add.s64 	%rd10, %rd4, %rd143;
	mad.lo.s64 	%rd11, %rd286, -4088, %rd10;
	mov.u64 	%rd287, %rd286;
$L__BB0_4:
	setp.lt.s32 	%p13, %r2, 0;
	setp.eq.s32 	%p14, %r3, 1062207488;
	shl.b64 	%rd144, %rd287, 3;
	add.s64 	%rd145, %rd2, %rd144;
	ld.global.f64 	%fd179, [%rd145];
	sub.f64 	%fd7, %fd5, %fd179;
	{
	.reg .b32 %temp; 
	mov.b64 	{%temp, %r11}, %fd7;
	}
	abs.f64 	%fd8, %fd7;
	{ // callseq 0, 0
	.param .b64 param0;
	st.param.f64 	[param0], %fd8;
	.param .b64 param1;
	st.param.f64 	[param1], 0d4000000000000000;
	.param .b64 retval0;
	call.uni (retval0), 
	__internal_accurate_pow, 
	(
	param0, 
	param1
	);
	ld.param.f64 	%fd180, [retval0];
	} // callseq 0
	setp.lt.s32 	%p16, %r11, 0;
	neg.f64 	%fd182, %fd180;
	selp.f64 	%fd183, %fd182, %fd180, %p14;
	selp.f64 	%fd184, %fd183, %fd180, %p16;
	setp.eq.f64 	%p17, %fd7, 0d0000000000000000;
	selp.b32 	%r66, %r11, 0, %p14;
	or.b32  	%r67, %r66, 2146435072;
	selp.b32 	%r68, %r67, %r66, %p13;
	mov.b32 	%r69, 0;
	mov.b64 	%fd185, {%r69, %r68};
	selp.f64 	%fd1118, %fd185, %fd184, %p17;
	add.f64 	%fd186, %fd7, 0d4000000000000000;
	{
	.reg .b32 %temp; 
	mov.b64 	{%temp, %r70}, %fd186;
	}
	and.b32  	%r71, %r70, 2146435072;
	setp.ne.s32 	%p18, %r71, 2146435072;
	@%p18 bra 	$L__BB0_49;
	setp.num.f64 	%p19, %fd7, %fd7;
	@%p19 bra 	$L__BB0_47;
	mov.f64 	%fd187, 0d4000000000000000;
	add.rn.f64 	%fd1118, %fd7, %fd187;
	bra.uni 	$L__BB0_49;
$L__BB0_7:
	and.b64  	%rd12, %rd8, 15;
	setp.lt.u32 	%p108, %r58, 16;
	mov.b64 	%rd288, 0;
	@%p108 bra 	$L__BB0_10;
	and.b64  	%rd288, %rd8, -16;
	mov.b64 	%rd293, 0;
$L__BB0_9:
	.pragma "nounroll";
	shl.b64 	%rd158, %rd293, 12;
	add.s64 	%rd159, %rd5, %rd158;
	shl.b64 	%rd160, %rd293, 3;
	add.s64 	%rd161, %rd159, %rd160;
	mov.b64 	%rd162, 4607182418800017408;
	st.local.u64 	[%rd161], %rd162;
	st.local.u64 	[%rd161+4104], %rd162;
	st.local.u64 	[%rd161+8208], %rd162;
	st.local.u64 	[%rd161+12312], %rd162;
	st.local.u64 	[%rd161+16416], %rd162;
	st.local.u64 	[%rd161+20520], %rd162;
	st.local.u64 	[%rd161+24624], %rd162;
	st.local.u64 	[%rd161+28728], %rd162;
	st.local.u64 	[%rd161+32832], %rd162;
	st.local.u64 	[%rd161+36936], %rd162;
	st.local.u64 	[%rd161+41040], %rd162;
	st.local.u64 	[%rd161+45144], %rd162;
	st.local.u64 	[%rd161+49248], %rd162;
	st.local.u64 	[%rd161+53352], %rd162;
	st.local.u64 	[%rd161+57456], %rd162;
	st.local.u64 	[%rd161+61560], %rd162;
	add.s64 	%rd293, %rd293, 16;
	setp.eq.s64 	%p109, %rd293, %rd288;
	@%p109 bra 	$L__BB0_10;
	bra.uni 	$L__BB0_9;
$L__BB0_10:
	and.b32  	%r26, %r58, 15;
	setp.eq.s32 	%p110, %r26, 0;
	@%p110 bra 	$L__BB0_19;
	add.s64 	%rd163, %rd12, -1;
	setp.lt.u64 	%p111, %rd163, 7;
	@%p111 bra 	$L__BB0_13;
	shl.b64 	%rd164, %rd288, 12;
	add.s64 	%rd165, %rd5, %rd164;
	shl.b64 	%rd166, %rd288, 3;
	add.s64 	%rd167, %rd165, %rd166;
	mov.b64 	%rd168, 4607182418800017408;
	st.local.u64 	[%rd167], %rd168;
	st.local.u64 	[%rd167+4104], %rd168;
	st.local.u64 	[%rd167+8208], %rd168;
	st.local.u64 	[%rd167+12312], %rd168;
	st.local.u64 	[%rd167+16416], %rd168;
	st.local.u64 	[%rd167+20520], %rd168;
	st.local.u64 	[%rd167+24624], %rd168;
	st.local.u64 	[%rd167+28728], %rd168;
	add.s64 	%rd288, %rd288, 8;
$L__BB0_13:
	and.b32  	%r159, %r58, 7;
	setp.eq.s32 	%p112, %r159, 0;
	@%p112 bra 	$L__BB0_19;
	and.b64  	%rd169, %rd8, 7;
	add.s64 	%rd170, %rd169, -1;
	setp.lt.u64 	%p113, %rd170, 3;
	@%p113 bra 	$L__BB0_16;
	shl.b64 	%rd171, %rd288, 12;
	add.s64 	%rd172, %rd5, %rd171;
	shl.b64 	%rd173, %rd288, 3;
	add.s64 	%rd174, %rd172, %rd173;
	mov.b64 	%rd175, 4607182418800017408;
	st.local.u64 	[%rd174], %rd175;
	st.local.u64 	[%rd174+4104], %rd175;
	st.local.u64 	[%rd174+8208], %rd175;
	st.local.u64 	[%rd174+12312], %rd175;
	add.s64 	%rd288, %rd288, 4;
$L__BB0_16:
	and.b32  	%r160, %r58, 3;
	setp.eq.s32 	%p114, %r160, 0;
	@%p114 bra 	$L__BB0_19;
	and.b64  	%rd22, %rd8, 3;
	mov.b64 	%rd292, 0;
$L__BB0_18:
	.pragma "nounroll";
	shl.b64 	%rd177, %rd288, 12;
	add.s64 	%rd178, %rd5, %rd177;
	shl.b64 	%rd179, %rd288, 3;
	add.s64 	%rd180, %rd178, %rd179;
	mov.b64 	%rd181, 4607182418800017408;
	st.local.u64 	[%rd180], %rd181;
	add.s64 	%rd288, %rd288, 1;
	add.s64 	%rd292, %rd292, 1;
	setp.ne.s64 	%p115, %rd292, %rd22;
	@%p115 bra 	$L__BB0_18;
$L__BB0_19:
	and.b32  	%r27, %r58, 7;
	cvt.u64.u32 	%rd183, %r27;
	add.s64 	%rd27, %rd183, -1;
	and.b32  	%r161, %r58, 3;
	cvt.u64.u32 	%rd184, %r161;
	add.s64 	%rd28, %rd184, -1;
	add.s64 	%rd29, %rd12, -1;
	and.b64  	%rd30, %rd8, -8;
	and.b64  	%rd31, %rd183, 3;
	and.b64  	%rd32, %rd184, 1;
	and.b64  	%rd33, %rd8, -16;
	mov.b64 	%rd294, 0;
$L__BB0_20:
	setp.lt.u32 	%p116, %r58, 8;
	shl.b64 	%rd186, %rd294, 32;
	shr.s64 	%rd37, %rd186, 20;
	shr.s64 	%rd38, %rd186, 29;
	add.s64 	%rd187, %rd37, %rd38;
	add.s64 	%rd188, %rd4, %rd187;
	ld.local.f64 	%fd75, [%rd188];
	mov.b64 	%rd299, 0;
	@%p116 bra 	$L__BB0_23;
	add.s64 	%rd189, %rd4, %rd37;
	add.s64 	%rd296, %rd189, 32;
	add.s64 	%rd190, %rd5, %rd37;
	add.s64 	%rd295, %rd190, 32;
	mov.u64 	%rd297, %rd30;
$L__BB0_22:
	.pragma "nounroll";
	ld.local.v2.f64 	{%fd375, %fd376}, [%rd296+-32];
	div.rn.f64 	%fd377, %fd375, %fd75;
	ld.local.v2.f64 	{%fd378, %fd379}, [%rd295+-32];
	div.rn.f64 	%fd380, %fd378, %fd75;
	div.rn.f64 	%fd381, %fd376, %fd75;
	st.local.v2.f64 	[%rd296+-32], {%fd377, %fd381};
	div.rn.f64 	%fd382, %fd379, %fd75;
	st.local.v2.f64 	[%rd295+-32], {%fd380, %fd382};
	ld.local.v2.f64 	{%fd383, %fd384}, [%rd296+-16];
	div.rn.f64 	%fd385, %fd383, %fd75;
	ld.local.v2.f64 	{%fd386, %fd387}, [%rd295+-16];
	div.rn.f64 	%fd388, %fd386, %fd75;
	div.rn.f64 	%fd389, %fd384, %fd75;
	st.local.v2.f64 	[%rd296+-16], {%fd385, %fd389};
	div.rn.f64 	%fd390, %fd387, %fd75;
	st.local.v2.f64 	[%rd295+-16], {%fd388, %fd390};
	ld.local.v2.f64 	{%fd391, %fd392}, [%rd296];
	div.rn.f64 	%fd393, %fd391, %fd75;
	ld.local.v2.f64 	{%fd394, %fd395}, [%rd295];
	div.rn.f64 	%fd396, %fd394, %fd75;
	div.rn.f64 	%fd397, %fd392, %fd75;
	st.local.v2.f64 	[%rd296], {%fd393, %fd397};
	div.rn.f64 	%fd398, %fd395, %fd75;
	st.local.v2.f64 	[%rd295], {%fd396, %fd398};
	ld.local.v2.f64 	{%fd399, %fd400}, [%rd296+16];
	div.rn.f64 	%fd401, %fd399, %fd75;
	ld.local.v2.f64 	{%fd402, %fd403}, [%rd295+16];
	div.rn.f64 	%fd404, %fd402, %fd75;
	div.rn.f64 	%fd405, %fd400, %fd75;
	st.local.v2.f64 	[%rd296+16], {%fd401, %fd405};
	div.rn.f64 	%fd406, %fd403, %fd75;
	st.local.v2.f64 	[%rd295+16], {%fd404, %fd406};
	add.s64 	%rd297, %rd297, -8;
	add.s64 	%rd296, %rd296, 64;
	add.s64 	%rd295, %rd295, 64;
	setp.ne.s64 	%p117, %rd297, 0;
	mov.u64 	%rd299, %rd30;
	@%p117 bra 	$L__BB0_22;
$L__BB0_23:
	add.s64 	%rd48, %rd4, %rd37;
	add.s64 	%rd49, %rd5, %rd37;
	setp.eq.s32 	%p118, %r27, 0;
	@%p118 bra 	$L__BB0_31;
	setp.lt.u64 	%p119, %rd27, 3;
	@%p119 bra 	$L__BB0_26;
	shl.b64 	%rd191, %rd299, 3;
	add.s64 	%rd192, %rd48, %rd191;
	ld.local.f64 	%fd407, [%rd192];
	div.rn.f64 	%fd408, %fd407, %fd75;
	st.local.f64 	[%rd192], %fd408;
	add.s64 	%rd193, %rd49, %rd191;
	ld.local.f64 	%fd409, [%rd193];
	div.rn.f64 	%fd410, %fd409, %fd75;
	st.local.f64 	[%rd193], %fd410;
	ld.local.f64 	%fd411, [%rd192+8];
	div.rn.f64 	%fd412, %fd411, %fd75;
	st.local.f64 	[%rd192+8], %fd412;
	ld.local.f64 	%fd413, [%rd193+8];
	div.rn.f64 	%fd414, %fd413, %fd75;
	st.local.f64 	[%rd193+8], %fd414;
	ld.local.f64 	%fd415, [%rd192+16];
	div.rn.f64 	%fd416, %fd415, %fd75;
	st.local.f64 	[%rd192+16], %fd416;
	ld.local.f64 	%fd417, [%rd193+16];
	div.rn.f64 	%fd418, %fd417, %fd75;
	st.local.f64 	[%rd193+16], %fd418;
	ld.local.f64 	%fd419, [%rd192+24];
	div.rn.f64 	%fd420, %fd419, %fd75;
	st.local.f64 	[%rd192+24], %fd420;
	ld.local.f64 	%fd421, [%rd193+24];
	div.rn.f64 	%fd422, %fd421, %fd75;
	st.local.f64 	[%rd193+24], %fd422;
	add.s64 	%rd299, %rd299, 4;
$L__BB0_26:
	setp.eq.s64 	%p120, %rd31, 0;
	@%p120 bra 	$L__BB0_31;
	setp.eq.s64 	%p121, %rd28, 0;
	@%p121 bra 	$L__BB0_29;
	shl.b64 	%rd194, %rd299, 3;
	add.s64 	%rd195, %rd48, %rd194;
	ld.local.f64 	%fd423, [%rd195];
	div.rn.f64 	%fd424, %fd423, %fd75;
	st.local.f64 	[%rd195], %fd424;
	add.s64 	%rd196, %rd49, %rd194;
	ld.local.f64 	%fd425, [%rd196];
	div.rn.f64 	%fd426, %fd425, %fd75;
	st.local.f64 	[%rd196], %fd426;
	ld.local.f64 	%fd427, [%rd195+8];
	div.rn.f64 	%fd428, %fd427, %fd75;
	st.local.f64 	[%rd195+8], %fd428;
	ld.local.f64 	%fd429, [%rd196+8];
	div.rn.f64 	%fd430, %fd429, %fd75;
	st.local.f64 	[%rd196+8], %fd430;
	add.s64 	%rd299, %rd299, 2;
$L__BB0_29:
	setp.eq.s64 	%p122, %rd32, 0;
	@%p122 bra 	$L__BB0_31;
	shl.b64 	%rd197, %rd299, 3;
	add.s64 	%rd198, %rd48, %rd197;
	ld.local.f64 	%fd431, [%rd198];
	div.rn.f64 	%fd432, %fd431, %fd75;
	st.local.f64 	[%rd198], %fd432;
	add.s64 	%rd199, %rd49, %rd197;
	ld.local.f64 	%fd433, [%rd199];
	div.rn.f64 	%fd434, %fd433, %fd75;
	st.local.f64 	[%rd199], %fd434;
$L__BB0_31:
	cvt.u32.u64 	%r28, %rd294;
	mov.b64 	%rd301, 0;
$L__BB0_32:
	setp.eq.s64 	%p123, %rd301, %rd294;
	@%p123 bra 	$L__BB0_123;
	cvt.u32.u64 	%r162, %rd301;
	shl.b64 	%rd201, %rd301, 32;
	shr.s64 	%rd55, %rd201, 20;
	add.s64 	%rd202, %rd55, %rd38;
	add.s64 	%rd203, %rd4, %rd202;
	ld.local.f64 	%fd76, [%rd203];
	setp.eq.s32 	%p124, %r162, %r28;
	@%p124 bra 	$L__BB0_112;
	setp.lt.u32 	%p125, %r58, 16;
	add.s64 	%rd56, %rd4, %rd55;
	add.s64 	%rd57, %rd5, %rd55;
	mov.b64 	%rd308, 0;
	@%p125 bra 	$L__BB0_37;
	mov.b64 	%rd303, 0;
$L__BB0_36:
	.pragma "nounroll";
	shl.b64 	%rd206, %rd303, 3;
	add.s64 	%rd207, %rd56, %rd206;
	ld.local.v2.f64 	{%fd435, %fd436}, [%rd207];
	add.s64 	%rd208, %rd48, %rd206;
	ld.local.f64 	%fd437, [%rd208];
	mul.f64 	%fd438, %fd76, %fd437;
	sub.f64 	%fd439, %fd435, %fd438;
	st.local.f64 	[%rd207], %fd439;
	add.s64 	%rd209, %rd57, %rd206;
	ld.local.v2.f64 	{%fd440, %fd441}, [%rd209];
	add.s64 	%rd210, %rd49, %rd206;
	ld.local.f64 	%fd442, [%rd210];
	mul.f64 	%fd443, %fd76, %fd442;
	sub.f64 	%fd444, %fd440, %fd443;
	st.local.f64 	[%rd209], %fd444;
	ld.local.f64 	%fd445, [%rd208+8];
	mul.f64 	%fd446, %fd76, %fd445;
	sub.f64 	%fd447, %fd436, %fd446;
	st.local.f64 	[%rd207+8], %fd447;
	ld.local.f64 	%fd448, [%rd210+8];
	mul.f64 	%fd449, %fd76, %fd448;
	sub.f64 	%fd450, %fd441, %fd449;
	st.local.f64 	[%rd209+8], %fd450;
	ld.local.v2.f64 	{%fd451, %fd452}, [%rd207+16];
	ld.local.f64 	%fd453, [%rd208+16];
	mul.f64 	%fd454, %fd76, %fd453;
	sub.f64 	%fd455, %fd451, %fd454;
	st.local.f64 	[%rd207+16], %fd455;
	ld.local.v2.f64 	{%fd456, %fd457}, [%rd209+16];
	ld.local.f64 	%fd458, [%rd210+16];
	mul.f64 	%fd459, %fd76, %fd458;
	sub.f64 	%fd460, %fd456, %fd459;
	st.local.f64 	[%rd209+16], %fd460;
	ld.local.f64 	%fd461, [%rd208+24];
	mul.f64 	%fd462, %fd76, %fd461;
	sub.f64 	%fd463, %fd452, %fd462;
	st.local.f64 	[%rd207+24], %fd463;
	ld.local.f64 	%fd464, [%rd210+24];
	mul.f64 	%fd465, %fd76, %fd464;
	sub.f64 	%fd466, %fd457, %fd465;
	st.local.f64 	[%rd209+24], %fd466;
	ld.local.v2.f64 	{%fd467, %fd468}, [%rd207+32];
	ld.local.f64 	%fd469, [%rd208+32];
	mul.f64 	%fd470, %fd76, %fd469;
	sub.f64 	%fd471, %fd467, %fd470;
	st.local.f64 	[%rd207+32], %fd471;
	ld.local.v2.f64 	{%fd472, %fd473}, [%rd209+32];
	ld.local.f64 	%fd474, [%rd210+32];
	mul.f64 	%fd475, %fd76, %fd474;
	sub.f64 	%fd476, %fd472, %fd475;
	st.local.f64 	[%rd209+32], %fd476;
	ld.local.f64 	%fd477, [%rd208+40];
	mul.f64 	%fd478, %fd76, %fd477;
	sub.f64 	%fd479, %fd468, %fd478;
	st.local.f64 	[%rd207+40], %fd479;
	ld.local.f64 	%fd480, [%rd210+40];
	mul.f64 	%fd481, %fd76, %fd480;
	sub.f64 	%fd482, %fd473, %fd481;
	st.local.f64 	[%rd209+40], %fd482;
	ld.local.v2.f64 	{%fd483, %fd484}, [%rd207+48];
	ld.local.f64 	%fd485, [%rd208+48];
	mul.f64 	%fd486, %fd76, %fd485;
	sub.f64 	%fd487, %fd483, %fd486;
	st.local.f64 	[%rd207+48], %fd487;
	ld.local.v2.f64 	{%fd488, %fd489}, [%rd209+48];
	ld.local.f64 	%fd490, [%rd210+48];
	mul.f64 	%fd491, %fd76, %fd490;
	sub.f64 	%fd492, %fd488, %fd491;
	st.local.f64 	[%rd209+48], %fd492;
	ld.local.f64 	%fd493, [%rd208+56];
	mul.f64 	%fd494, %fd76, %fd493;
	sub.f64 	%fd495, %fd484, %fd494;
	st.local.f64 	[%rd207+56], %fd495;
	ld.local.f64 	%fd496, [%rd210+56];
	mul.f64 	%fd497, %fd76, %fd496;
	sub.f64 	%fd498, %fd489, %fd497;
	st.local.f64 	[%rd209+56], %fd498;
	ld.local.v2.f64 	{%fd499, %fd500}, [%rd207+64];
	ld.local.f64 	%fd501, [%rd208+64];
	mul.f64 	%fd502, %fd76, %fd501;
	sub.f64 	%fd503, %fd499, %fd502;
	st.local.f64 	[%rd207+64], %fd503;
	ld.local.v2.f64 	{%fd504, %fd505}, [%rd209+64];
	ld.local.f64 	%fd506, [%rd210+64];
	mul.f64 	%fd507, %fd76, %fd506;
	sub.f64 	%fd508, %fd504, %fd507;
	st.local.f64 	[%rd209+64], %fd508;
	ld.local.f64 	%fd509, [%rd208+72];
	mul.f64 	%fd510, %fd76, %fd509;
	sub.f64 	%fd511, %fd500, %fd510;
	st.local.f64 	[%rd207+72], %fd511;
	ld.local.f64 	%fd512, [%rd210+72];
	mul.f64 	%fd513, %fd76, %fd512;
	sub.f64 	%fd514, %fd505, %fd513;
	st.local.f64 	[%rd209+72], %fd514;
	ld.local.v2.f64 	{%fd515, %fd516}, [%rd207+80];
	ld.local.f64 	%fd517, [%rd208+80];
	mul.f64 	%fd518, %fd76, %fd517;
	sub.f64 	%fd519, %fd515, %fd518;
	st.local.f64 	[%rd207+80], %fd519;
	ld.local.v2.f64 	{%fd520, %fd521}, [%rd209+80];
	ld.local.f64 	%fd522, [%rd210+80];
	mul.f64 	%fd523, %fd76, %fd522;
	sub.f64 	%fd524, %fd520, %fd523;
	st.local.f64 	[%rd209+80], %fd524;
	ld.local.f64 	%fd525, [%rd208+88];
	mul.f64 	%fd526, %fd76, %fd525;
	sub.f64 	%fd527, %fd516, %fd526;
	st.local.f64 	[%rd207+88], %fd527;
	ld.local.f64 	%fd528, [%rd210+88];
	mul.f64 	%fd529, %fd76, %fd528;
	sub.f64 	%fd530, %fd521, %fd529;
	st.local.f64 	[%rd209+88], %fd530;
	ld.local.v2.f64 	{%fd531, %fd532}, [%rd207+96];
	ld.local.f64 	%fd533, [%rd208+96];
	mul.f64 	%fd534, %fd76, %fd533;
	sub.f64 	%fd535, %fd531, %fd534;
	st.local.f64 	[%rd207+96], %fd535;
	ld.local.v2.f64 	{%fd536, %fd537}, [%rd209+96];
	ld.local.f64 	%fd538, [%rd210+96];
	mul.f64 	%fd539, %fd76, %fd538;
	sub.f64 	%fd540, %fd536, %fd539;
	st.local.f64 	[%rd209+96], %fd540;
	ld.local.f64 	%fd541, [%rd208+104];
	mul.f64 	%fd542, %fd76, %fd541;
	sub.f64 	%fd543, %fd532, %fd542;
	st.local.f64 	[%rd207+104], %fd543;
	ld.local.f64 	%fd544, [%rd210+104];
	mul.f64 	%fd545, %fd76, %fd544;
	sub.f64 	%fd546, %fd537, %fd545;
	st.local.f64 	[%rd209+104], %fd546;
	ld.local.v2.f64 	{%fd547, %fd548}, [%rd207+112];
	ld.local.f64 	%fd549, [%rd208+112];
	mul.f64 	%fd550, %fd76, %fd549;
	sub.f64 	%fd551, %fd547, %fd550;
	st.local.f64 	[%rd207+112], %fd551;
	ld.local.v2.f64 	{%fd552, %fd553}, [%rd209+112];
	ld.local.f64 	%fd554, [%rd210+112];
	mul.f64 	%fd555, %fd76, %fd554;
	sub.f64 	%fd556, %fd552, %fd555;
	st.local.f64 	[%rd209+112], %fd556;
	ld.local.f64 	%fd557, [%rd208+120];
	mul.f64 	%fd558, %fd76, %fd557;
	sub.f64 	%fd559, %fd548, %fd558;
	st.local.f64 	[%rd207+120], %fd559;
	ld.local.f64 	%fd560, [%rd210+120];
	mul.f64 	%fd561, %fd76, %fd560;
	sub.f64 	%fd562, %fd553, %fd561;
	st.local.f64 	[%rd209+120], %fd562;
	add.s64 	%rd303, %rd303, 16;
	setp.eq.s64 	%p126, %rd303, %rd33;
	mov.u64 	%rd308, %rd33;
	@%p126 bra 	$L__BB0_37;
	bra.uni 	$L__BB0_36;
$L__BB0_37:
	setp.eq.s32 	%p127, %r26, 0;
	@%p127 bra 	$L__BB0_123;
	setp.lt.u64 	%p128, %rd29, 7;
	@%p128 bra 	$L__BB0_40;
	shl.b64 	%rd211, %rd308, 3;
	add.s64 	%rd212, %rd56, %rd211;
	ld.local.f64 	%fd563, [%rd212];
	add.s64 	%rd213, %rd48, %rd211;
	ld.local.f64 	%fd564, [%rd213];
	mul.f64 	%fd565, %fd76, %fd564;
	sub.f64 	%fd566, %fd563, %fd565;
	st.local.f64 	[%rd212], %fd566;
	add.s64 	%rd214, %rd57, %rd211;
	ld.local.f64 	%fd567, [%rd214];
	add.s64 	%rd215, %rd49, %rd211;
	ld.local.f64 	%fd568, [%rd215];
	mul.f64 	%fd569, %fd76, %fd568;
	sub.f64 	%fd570, %fd567, %fd569;
	st.local.f64 	[%rd214], %fd570;
	ld.local.f64 	%fd571, [%rd212+8];
	ld.local.f64 	%fd572, [%rd213+8];
	mul.f64 	%fd573, %fd76, %fd572;
	sub.f64 	%fd574, %fd571, %fd573;
	st.local.f64 	[%rd212+8], %fd574;
	ld.local.f64 	%fd575, [%rd214+8];
	ld.local.f64 	%fd576, [%rd215+8];
	mul.f64 	%fd577, %fd76, %fd576;
	sub.f64 	%fd578, %fd575, %fd577;
	st.local.f64 	[%rd214+8], %fd578;
	ld.local.f64 	%fd579, [%rd212+16];
	ld.local.f64 	%fd580, [%rd213+16];
	mul.f64 	%fd581, %fd76, %fd580;
	sub.f64 	%fd582, %fd579, %fd581;
	st.local.f64 	[%rd212+16], %fd582;
	ld.local.f64 	%fd583, [%rd214+16];
	ld.local.f64 	%fd584, [%rd215+16];
	mul.f64 	%fd585, %fd76, %fd584;
	sub.f64 	%fd586, %fd583, %fd585;
	st.local.f64 	[%rd214+16], %fd586;
	ld.local.f64 	%fd587, [%rd212+24];
	ld.local.f64 	%fd588, [%rd213+24];
	mul.f64 	%fd589, %fd76, %fd588;
	sub.f64 	%fd590, %fd587, %fd589;
	st.local.f64 	[%rd212+24], %fd590;
	ld.local.f64 	%fd591, [%rd214+24];
	ld.local.f64 	%fd592, [%rd215+24];
	mul.f64 	%fd593, %fd76, %fd592;
	sub.f64 	%fd594, %fd591, %fd593;
	st.local.f64 	[%rd214+24], %fd594;
	ld.local.f64 	%fd595, [%rd212+32];
	ld.local.f64 	%fd596, [%rd213+32];
	mul.f64 	%fd597, %fd76, %fd596;
	sub.f64 	%fd598, %fd595, %fd597;
	st.local.f64 	[%rd212+32], %fd598;
	ld.local.f64 	%fd599, [%rd214+32];
	ld.local.f64 	%fd600, [%rd215+32];
	mul.f64 	%fd601, %fd76, %fd600;
	sub.f64 	%fd602, %fd599, %fd601;
	st.local.f64 	[%rd214+32], %fd602;
	ld.local.f64 	%fd603, [%rd212+40];
	ld.local.f64 	%fd604, [%rd213+40];
	mul.f64 	%fd605, %fd76, %fd604;
	sub.f64 	%fd606, %fd603, %fd605;
	st.local.f64 	[%rd212+40], %fd606;
	ld.local.f64 	%fd607, [%rd214+40];
	ld.local.f64 	%fd608, [%rd215+40];
	mul.f64 	%fd609, %fd76, %fd608;
	sub.f64 	%fd610, %fd607, %fd609;
	st.local.f64 	[%rd214+40], %fd610;
	ld.local.f64 	%fd611, [%rd212+48];
	ld.local.f64 	%fd612, [%rd213+48];
	mul.f64 	%fd613, %fd76, %fd612;
	sub.f64 	%fd614, %fd611, %fd613;
	st.local.f64 	[%rd212+48], %fd614;
	ld.local.f64 	%fd615, [%rd214+48];
	ld.local.f64 	%fd616, [%rd215+48];
	mul.f64 	%fd617, %fd76, %fd616;
	sub.f64 	%fd618, %fd615, %fd617;
	st.local.f64 	[%rd214+48], %fd618;
	ld.local.f64 	%fd619, [%rd212+56];
	ld.local.f64 	%fd620, [%rd213+56];
	mul.f64 	%fd621, %fd76, %fd620;
	sub.f64 	%fd622, %fd619, %fd621;
	st.local.f64 	[%rd212+56], %fd622;
	ld.local.f64 	%fd623, [%rd214+56];
	ld.local.f64 	%fd624, [%rd215+56];
	mul.f64 	%fd625, %fd76, %fd624;
	sub.f64 	%fd626, %fd623, %fd625;
	st.local.f64 	[%rd214+56], %fd626;
	add.s64 	%rd308, %rd308, 8;
$L__BB0_40:
	setp.eq.s32 	%p129, %r27, 0;
	@%p129 bra 	$L__BB0_123;
	setp.lt.u64 	%p130, %rd27, 3;
	@%p130 bra 	$L__BB0_43;
	shl.b64 	%rd216, %rd308, 3;
	add.s64 	%rd217, %rd56, %rd216;
	ld.local.f64 	%fd627, [%rd217];
	add.s64 	%rd218, %rd48, %rd216;
	ld.local.f64 	%fd628, [%rd218];
	mul.f64 	%fd629, %fd76, %fd628;
	sub.f64 	%fd630, %fd627, %fd629;
	st.local.f64 	[%rd217], %fd630;
	add.s64 	%rd219, %rd57, %rd216;
	ld.local.f64 	%fd631, [%rd219];
	add.s64 	%rd220, %rd49, %rd216;
	ld.local.f64 	%fd632, [%rd220];
	mul.f64 	%fd633, %fd76, %fd632;
	sub.f64 	%fd634, %fd631, %fd633;
	st.local.f64 	[%rd219], %fd634;
	ld.local.f64 	%fd635, [%rd217+8];
	ld.local.f64 	%fd636, [%rd218+8];
	mul.f64 	%fd637, %fd76, %fd636;
	sub.f64 	%fd638, %fd635, %fd637;
	st.local.f64 	[%rd217+8], %fd638;
	ld.local.f64 	%fd639, [%rd219+8];
	ld.local.f64 	%fd640, [%rd220+8];
	mul.f64 	%fd641, %fd76, %fd640;
	sub.f64 	%fd642, %fd639, %fd641;
	st.local.f64 	[%rd219+8], %fd642;
	ld.local.f64 	%fd643, [%rd217+16];
	ld.local.f64 	%fd644, [%rd218+16];
	mul.f64 	%fd645, %fd76, %fd644;
	sub.f64 	%fd646, %fd643, %fd645;
	st.local.f64 	[%rd217+16], %fd646;
	ld.local.f64 	%fd647, [%rd219+16];
	ld.local.f64 	%fd648, [%rd220+16];
	mul.f64 	%fd649, %fd76, %fd648;
	sub.f64 	%fd650, %fd647, %fd649;
	st.local.f64 	[%rd219+16], %fd650;
	ld.local.f64 	%fd651, [%rd217+24];
	ld.local.f64 	%fd652, [%rd218+24];
	mul.f64 	%fd653, %fd76, %fd652;
	sub.f64 	%fd654, %fd651, %fd653;
	st.local.f64 	[%rd217+24], %fd654;
	ld.local.f64 	%fd655, [%rd219+24];
	ld.local.f64 	%fd656, [%rd220+24];
	mul.f64 	%fd657, %fd76, %fd656;
	sub.f64 	%fd658, %fd655, %fd657;
	st.local.f64 	[%rd219+24], %fd658;
	add.s64 	%rd308, %rd308, 4;
$L__BB0_43:
	setp.eq.s64 	%p131, %rd31, 0;
	@%p131 bra 	$L__BB0_123;
	setp.eq.s64 	%p132, %rd31, 1;
	shl.b64 	%rd221, %rd308, 3;
	add.s64 	%rd74, %rd56, %rd221;
	ld.local.f64 	%fd659, [%rd74];
	add.s64 	%rd75, %rd48, %rd221;
	ld.local.f64 	%fd660, [%rd75];
	mul.f64 	%fd661, %fd76, %fd660;
	sub.f64 	%fd662, %fd659, %fd661;
	st.local.f64 	[%rd74], %fd662;
	add.s64 	%rd76, %rd57, %rd221;
	ld.local.f64 	%fd663, [%rd76];
	add.s64 	%rd77, %rd49, %rd221;
	ld.local.f64 	%fd664, [%rd77];
	mul.f64 	%fd665, %fd76, %fd664;
	sub.f64 	%fd666, %fd663, %fd665;
	st.local.f64 	[%rd76], %fd666;
	@%p132 bra 	$L__BB0_123;
	setp.eq.s64 	%p133, %rd31, 2;
	ld.local.f64 	%fd667, [%rd74+8];
	ld.local.f64 	%fd668, [%rd75+8];
	mul.f64 	%fd669, %fd76, %fd668;
	sub.f64 	%fd670, %fd667, %fd669;
	st.local.f64 	[%rd74+8], %fd670;
	ld.local.f64 	%fd671, [%rd76+8];
	ld.local.f64 	%fd672, [%rd77+8];
	mul.f64 	%fd673, %fd76, %fd672;
	sub.f64 	%fd674, %fd671, %fd673;
	st.local.f64 	[%rd76+8], %fd674;
	@%p133 bra 	$L__BB0_123;
	ld.local.f64 	%fd675, [%rd74+16];
	ld.local.f64 	%fd676, [%rd75+16];
	mul.f64 	%fd677, %fd76, %fd676;
	sub.f64 	%fd678, %fd675, %fd677;
	st.local.f64 	[%rd74+16], %fd678;
	ld.local.f64 	%fd679, [%rd76+16];
	ld.local.f64 	%fd680, [%rd77+16];
	mul.f64 	%fd681, %fd76, %fd680;
	sub.f64 	%fd682, %fd679, %fd681;
	st.local.f64 	[%rd76+16], %fd682;
	bra.uni 	$L__BB0_123;
$L__BB0_47:
	setp.neu.f64 	%p20, %fd8, 0d7FF0000000000000;
	@%p20 bra 	$L__BB0_49;
	setp.lt.s32 	%p21, %r11, 0;
	selp.b32 	%r72, %r5, %r4, %p1;
	selp.b32 	%r73, %r72, %r4, %p21;
	mov.b32 	%r74, 0;
	mov.b64 	%fd1118, {%r74, %r73};
$L__BB0_49:
	setp.lt.s32 	%p22, %r2, 0;
	setp.eq.s32 	%p23, %r3, 1062207488;
	setp.eq.f64 	%p25, %fd7, 0d3FF0000000000000;
	selp.f64 	%fd13, 0d3FF0000000000000, %fd1118, %p25;
	add.s64 	%rd147, %rd1, %rd144;
	ld.global.f64 	%fd188, [%rd147];
	sub.f64 	%fd14, %fd6, %fd188;
	{
	.reg .b32 %temp; 
	mov.b64 	{%temp, %r12}, %fd14;
	}
	abs.f64 	%fd15, %fd14;
	{ // callseq 1, 0
	.param .b64 param0;
	st.param.f64 	[param0], %fd15;
	.param .b64 param1;
	st.param.f64 	[param1], 0d4000000000000000;
	.param .b64 retval0;
	call.uni (retval0), 
	__internal_accurate_pow, 
	(
	param0, 
	param1
	);
	ld.param.f64 	%fd189, [retval0];
	} // callseq 1
	setp.lt.s32 	%p26, %r12, 0;
	neg.f64 	%fd191, %fd189;
	selp.f64 	%fd192, %fd191, %fd189, %p23;
	selp.f64 	%fd193, %fd192, %fd189, %p26;
	setp.eq.f64 	%p27, %fd14, 0d0000000000000000;
	selp.b32 	%r75, %r12, 0, %p23;
	or.b32  	%r76, %r75, 2146435072;
	selp.b32 	%r77, %r76, %r75, %p22;
	mov.b32 	%r78, 0;
	mov.b64 	%fd194, {%r78, %r77};
	selp.f64 	%fd1119, %fd194, %fd193, %p27;
	add.f64 	%fd195, %fd14, 0d4000000000000000;
	{
	.reg .b32 %temp; 
	mov.b64 	{%temp, %r79}, %fd195;
	}
	and.b32  	%r80, %r79, 2146435072;
	setp.ne.s32 	%p28, %r80, 2146435072;
	@%p28 bra 	$L__BB0_54;
	setp.num.f64 	%p29, %fd14, %fd14;
	@%p29 bra 	$L__BB0_52;
	mov.f64 	%fd196, 0d4000000000000000;
	add.rn.f64 	%fd1119, %fd14, %fd196;
	bra.uni 	$L__BB0_54;
$L__BB0_52:
	setp.neu.f64 	%p30, %fd15, 0d7FF0000000000000;
	@%p30 bra 	$L__BB0_54;
	selp.b32 	%r81, %r5, %r4, %p1;
	selp.b32 	%r82, %r81, %r4, %p26;
	mov.b32 	%r83, 0;
	mov.b64 	%fd1119, {%r83, %r82};
$L__BB0_54:
	setp.eq.f64 	%p32, %fd14, 0d3FF0000000000000;
	selp.f64 	%fd198, 0d3FF0000000000000, %fd1119, %p32;
	add.f64 	%fd20, %fd13, %fd198;
	sqrt.rn.f64 	%fd21, %fd20;
	mov.f64 	%fd1128, 0d0000000000000000;
	setp.gt.s32 	%p33, %r60, 4;
	@%p33 bra 	$L__BB0_62;
	setp.eq.s32 	%p37, %r60, 2;
	@%p37 bra 	$L__BB0_69;
	setp.eq.s32 	%p38, %r60, 3;
	@%p38 bra 	$L__BB0_76;
	setp.eq.s32 	%p39, %r60, 4;
	@%p39 bra 	$L__BB0_58;
	bra.uni 	$L__BB0_108;
$L__BB0_58:
	setp.eq.f64 	%p45, %fd20, 0d0000000000000000;
	mov.f64 	%fd1128, %fd175;
	@%p45 bra 	$L__BB0_108;
	setp.lt.s32 	%p46, %r2, 0;
	setp.eq.s32 	%p47, %r3, 1062207488;
	div.rn.f64 	%fd35, %fd21, %fd176;
	{
	.reg .b32 %temp; 
	mov.b64 	{%temp, %r17}, %fd35;
	}
	abs.f64 	%fd36, %fd35;
	{ // callseq 3, 0
	.param .b64 param0;
	st.param.f64 	[param0], %fd36;
	.param .b64 param1;
	st.param.f64 	[param1], 0d4000000000000000;
	.param .b64 retval0;
	call.uni (retval0), 
	__internal_accurate_pow, 
	(
	param0, 
	param1
	);
	ld.param.f64 	%fd228, [retval0];
	} // callseq 3
	setp.lt.s32 	%p49, %r17, 0;
	neg.f64 	%fd230, %fd228;
	selp.f64 	%fd231, %fd230, %fd228, %p47;
	selp.f64 	%fd232, %fd231, %fd228, %p49;
	setp.eq.f64 	%p50, %fd35, 0d0000000000000000;
	selp.b32 	%r89, %r17, 0, %p47;
	or.b32  	%r90, %r89, 2146435072;
	selp.b32 	%r91, %r90, %r89, %p46;
	mov.b32 	%r92, 0;
	mov.b64 	%fd233, {%r92, %r91};
	selp.f64 	%fd1122, %fd233, %fd232, %p50;
	add.f64 	%fd234, %fd35, 0d4000000000000000;
	{
	.reg .b32 %temp; 
	mov.b64 	{%temp, %r93}, %fd234;
	}
	and.b32  	%r94, %r93, 2146435072;
	setp.ne.s32 	%p51, %r94, 2146435072;
	@%p51 bra 	$L__BB0_83;
	setp.num.f64 	%p52, %fd35, %fd35;
	@%p52 bra 	$L__BB0_81;
	mov.f64 	%fd235, 0d4000000000000000;
	add.rn.f64 	%fd1122, %fd35, %fd235;
	bra.uni 	$L__BB0_83;
$L__BB0_62:
	setp.eq.s32 	%p34, %r60, 5;
	@%p34 bra 	$L__BB0_87;
	setp.eq.s32 	%p35, %r60, 6;
	@%p35 bra 	$L__BB0_93;
	setp.eq.s32 	%p36, %r60, 7;
	@%p36 bra 	$L__BB0_65;
	bra.uni 	$L__BB0_108;
$L__BB0_65:
	setp.eq.f64 	%p87, %fd20, 0d0000000000000000;
	setp.gt.f64 	%p88, %fd21, %fd176;
	or.pred  	%p89, %p87, %p88;
	mov.f64 	%fd1128, %fd175;
	@%p89 bra 	$L__BB0_108;
	div.rn.f64 	%fd61, %fd21, %fd176;
	{
	.reg .b32 %temp; 
	mov.b64 	{%temp, %r25}, %fd61;
	}
	abs.f64 	%fd62, %fd61;
	{
	.reg .b32 %temp; 
	mov.b64 	{%temp, %r140}, %fd62;
	}
	setp.gt.s32 	%p90, %r140, 1071801957;
	@%p90 bra 	$L__BB0_101;
	mul.f64 	%fd339, %fd61, %fd61;
	fma.rn.f64 	%fd340, %fd339, 0d3FB0066BDC1895E9, 0dBFB3823B180754AF;
	fma.rn.f64 	%fd341, %fd340, %fd339, 0d3FB11E52CC2F79AE;
	fma.rn.f64 	%fd342, %fd341, %fd339, 0dBF924EAF3526861B;
	fma.rn.f64 	%fd343, %fd342, %fd339, 0d3F91DF02A31E6CB7;
	fma.rn.f64 	%fd344, %fd343, %fd339, 0d3F847D18B0EEC6CC;
	fma.rn.f64 	%fd345, %fd344, %fd339, 0d3F8D0AF961BA53B0;
	fma.rn.f64 	%fd346, %fd345, %fd339, 0d3F91BF7734CF1C48;
	fma.rn.f64 	%fd347, %fd346, %fd339, 0d3F96E91483144EF7;
	fma.rn.f64 	%fd348, %fd347, %fd339, 0d3F9F1C6E0A4F9F81;
	fma.rn.f64 	%fd349, %fd348, %fd339, 0d3FA6DB6DC27FA92B;
	fma.rn.f64 	%fd350, %fd349, %fd339, 0d3FB333333320F91B;
	fma.rn.f64 	%fd351, %fd350, %fd339, 0d3FC5555555555F4D;
	mul.f64 	%fd352, %fd339, %fd351;
	fma.rn.f64 	%fd63, %fd352, %fd62, %fd62;
	setp.gt.s32 	%p94, %r25, -1;
	@%p94 bra 	$L__BB0_100;
	mov.f64 	%fd357, 0d3C91A62633145C07;
	add.rn.f64 	%fd358, %fd63, %fd357;
	mov.f64 	%fd359, 0d3FF921FB54442D18;
	add.rn.f64 	%fd1126, %fd359, %fd358;
	bra.uni 	$L__BB0_102;
$L__BB0_69:
	setp.eq.f64 	%p63, %fd20, 0d0000000000000000;
	setp.geu.f64 	%p64, %fd21, %fd176;
	or.pred  	%p65, %p63, %p64;
	mov.f64 	%fd1128, %fd175;
	@%p65 bra 	$L__BB0_108;
	setp.lt.s32 	%p66, %r7, 0;
	setp.eq.s32 	%p67, %r8, 1073741824;
	div.rn.f64 	%fd22, %fd21, %fd176;
	{
	.reg .b32 %temp; 
	mov.b64 	{%temp, %r13}, %fd22;
	}
	abs.f64 	%fd23, %fd22;
	{ // callseq 4, 0
	.param .b64 param0;
	st.param.f64 	[param0], %fd23;
	.param .b64 param1;
	st.param.f64 	[param1], 0d4008000000000000;
	.param .b64 retval0;
	call.uni (retval0), 
	__internal_accurate_pow, 
	(
	param0, 
	param1
	);
	ld.param.f64 	%fd276, [retval0];
	} // callseq 4
	setp.lt.s32 	%p69, %r13, 0;
	neg.f64 	%fd278, %fd276;
	selp.f64 	%fd279, %fd278, %fd276, %p67;
	selp.f64 	%fd280, %fd279, %fd276, %p69;
	setp.eq.f64 	%p70, %fd22, 0d0000000000000000;
	selp.b32 	%r122, %r13, 0, %p67;
	or.b32  	%r123, %r122, 2146435072;
	selp.b32 	%r124, %r123, %r122, %p66;
	mov.b32 	%r125, 0;
	mov.b64 	%fd281, {%r125, %r124};
	selp.f64 	%fd1120, %fd281, %fd280, %p70;
	add.f64 	%fd282, %fd22, 0d4008000000000000;
	{
	.reg .b32 %temp; 
	mov.b64 	{%temp, %r126}, %fd282;
	}
	and.b32  	%r127, %r126, 2146435072;
	setp.ne.s32 	%p71, %r127, 2146435072;
	@%p71 bra 	$L__BB0_75;
	setp.num.f64 	%p72, %fd22, %fd22;
	@%p72 bra 	$L__BB0_73;
	mov.f64 	%fd283, 0d4008000000000000;
	add.rn.f64 	%fd1120, %fd22, %fd283;
	bra.uni 	$L__BB0_75;
$L__BB0_73:
	setp.neu.f64 	%p73, %fd23, 0d7FF0000000000000;
	@%p73 bra 	$L__BB0_75;
	setp.lt.s32 	%p74, %r13, 0;
	selp.b32 	%r129, %r128, %r9, %p74;
	mov.b32 	%r130, 0;
	mov.b64 	%fd1120, {%r130, %r129};
$L__BB0_75:
	setp.eq.f64 	%p75, %fd22, 0d3FF0000000000000;
	mul.f64 	%fd284, %fd1120, 0d3FE0000000000000;
	selp.f64 	%fd285, 0d3FE0000000000000, %fd284, %p75;
	fma.rn.f64 	%fd286, %fd22, 0dBFF8000000000000, %fd285;
	add.f64 	%fd287, %fd286, 0d3FF0000000000000;
	mul.f64 	%fd1128, %fd175, %fd287;
	bra.uni 	$L__BB0_108;
$L__BB0_76:
	setp.eq.f64 	%p59, %fd20, 0d0000000000000000;
	mov.f64 	%fd1128, %fd175;
	@%p59 bra 	$L__BB0_108;
	neg.f64 	%fd256, %fd21;
	div.rn.f64 	%fd29, %fd256, %fd176;
	fma.rn.f64 	%fd257, %fd29, 0d3FF71547652B82FE, 0d4338000000000000;
	{
	.reg .b32 %temp; 
	mov.b64 	{%r14, %temp}, %fd257;
	}
	mov.f64 	%fd258, 0dC338000000000000;
	add.rn.f64 	%fd259, %fd257, %fd258;
	fma.rn.f64 	%fd260, %fd259, 0dBFE62E42FEFA39EF, %fd29;
	fma.rn.f64 	%fd261, %fd259, 0dBC7ABC9E3B39803F, %fd260;
	fma.rn.f64 	%fd262, %fd261, 0d3E5ADE1569CE2BDF, 0d3E928AF3FCA213EA;
	fma.rn.f64 	%fd263, %fd262, %fd261, 0d3EC71DEE62401315;
	fma.rn.f64 	%fd264, %fd263, %fd261, 0d3EFA01997C89EB71;
	fma.rn.f64 	%fd265, %fd264, %fd261, 0d3F2A01A014761F65;
	fma.rn.f64 	%fd266, %fd265, %fd261, 0d3F56C16C1852B7AF;
	fma.rn.f64 	%fd267, %fd266, %fd261, 0d3F81111111122322;
	fma.rn.f64 	%fd268, %fd267, %fd261, 0d3FA55555555502A1;
	fma.rn.f64 	%fd269, %fd268, %fd261, 0d3FC5555555555511;
	fma.rn.f64 	%fd270, %fd269, %fd261, 0d3FE000000000000B;
	fma.rn.f64 	%fd271, %fd270, %fd261, 0d3FF0000000000000;
	fma.rn.f64 	%fd272, %fd271, %fd261, 0d3FF0000000000000;
	{
	.reg .b32 %temp; 
	mov.b64 	{%r15, %temp}, %fd272;
	}
	{
	.reg .b32 %temp; 
	mov.b64 	{%temp, %r16}, %fd272;
	}
	shl.b32 	%r110, %r14, 20;
	add.s32 	%r111, %r110, %r16;
	mov.b64 	%fd1121, {%r15, %r111};
	{
	.reg .b32 %temp; 
	mov.b64 	{%temp, %r112}, %fd29;
	}
	mov.b32 	%f6, %r112;
	abs.f32 	%f1, %f6;
	setp.lt.f32 	%p60, %f1, 0f4086232B;
	@%p60 bra 	$L__BB0_80;
	setp.lt.f64 	%p61, %fd29, 0d0000000000000000;
	add.f64 	%fd273, %fd29, 0d7FF0000000000000;
	selp.f64 	%fd1121, 0d0000000000000000, %fd273, %p61;
	setp.geu.f32 	%p62, %f1, 0f40874800;
	@%p62 bra 	$L__BB0_80;
	shr.u32 	%r113, %r14, 31;
	add.s32 	%r114, %r14, %r113;
	shr.s32 	%r115, %r114, 1;
	shl.b32 	%r116, %r115, 20;
	add.s32 	%r117, %r16, %r116;
	mov.b64 	%fd274, {%r15, %r117};
	sub.s32 	%r118, %r14, %r115;
	shl.b32 	%r119, %r118, 20;
	add.s32 	%r120, %r119, 1072693248;
	mov.b32 	%r121, 0;
	mov.b64 	%fd275, {%r121, %r120};
	mul.f64 	%fd1121, %fd275, %fd274;
$L__BB0_80:
	mul.f64 	%fd1128, %fd4, %fd1121;
	bra.uni 	$L__BB0_108;
$L__BB0_81:
	setp.neu.f64 	%p53, %fd36, 0d7FF0000000000000;
	@%p53 bra 	$L__BB0_83;
	setp.lt.s32 	%p54, %r17, 0;
	selp.b32 	%r95, %r5, %r4, %p1;
	selp.b32 	%r96, %r95, %r4, %p54;
	mov.b32 	%r97, 0;
	mov.b64 	%fd1122, {%r97, %r96};
$L__BB0_83:
	setp.eq.f64 	%p55, %fd35, 0d3FF0000000000000;
	neg.f64 	%fd236, %fd1122;
	selp.f64 	%fd41, 0dBFF0000000000000, %fd236, %p55;
	fma.rn.f64 	%fd237, %fd41, 0d3FF71547652B82FE, 0d4338000000000000;
	{
	.reg .b32 %temp; 
	mov.b64 	{%r18, %temp}, %fd237;
	}
	mov.f64 	%fd238, 0dC338000000000000;
	add.rn.f64 	%fd239, %fd237, %fd238;
	fma.rn.f64 	%fd240, %fd239, 0dBFE62E42FEFA39EF, %fd41;
	fma.rn.f64 	%fd241, %fd239, 0dBC7ABC9E3B39803F, %fd240;
	fma.rn.f64 	%fd242, %fd241, 0d3E5ADE1569CE2BDF, 0d3E928AF3FCA213EA;
	fma.rn.f64 	%fd243, %fd242, %fd241, 0d3EC71DEE62401315;
	fma.rn.f64 	%fd244, %fd243, %fd241, 0d3EFA01997C89EB71;
	fma.rn.f64 	%fd245, %fd244, %fd241, 0d3F2A01A014761F65;
	fma.rn.f64 	%fd246, %fd245, %fd241, 0d3F56C16C1852B7AF;
	fma.rn.f64 	%fd247, %fd246, %fd241, 0d3F81111111122322;
	fma.rn.f64 	%fd248, %fd247, %fd241, 0d3FA55555555502A1;
	fma.rn.f64 	%fd249, %fd248, %fd241, 0d3FC5555555555511;
	fma.rn.f64 	%fd250, %fd249, %fd241, 0d3FE000000000000B;
	fma.rn.f64 	%fd251, %fd250, %fd241, 0d3FF0000000000000;
	fma.rn.f64 	%fd252, %fd251, %fd241, 0d3FF0000000000000;
	{
	.reg .b32 %temp; 
	mov.b64 	{%r19, %temp}, %fd252;
	}
	{
	.reg .b32 %temp; 
	mov.b64 	{%temp, %r20}, %fd252;
	}
	shl.b32 	%r98, %r18, 20;
	add.s32 	%r99, %r98, %r20;
	mov.b64 	%fd1123, {%r19, %r99};
	{
	.reg .b32 %temp; 
	mov.b64 	{%temp, %r100}, %fd41;
	}
	mov.b32 	%f5, %r100;
	abs.f32 	%f2, %f5;
	setp.lt.f32 	%p56, %f2, 0f4086232B;
	@%p56 bra 	$L__BB0_86;
	setp.lt.f64 	%p57, %fd41, 0d0000000000000000;
	add.f64 	%fd253, %fd41, 0d7FF0000000000000;
	selp.f64 	%fd1123, 0d0000000000000000, %fd253, %p57;
	setp.geu.f32 	%p58, %f2, 0f40874800;
	@%p58 bra 	$L__BB0_86;
	shr.u32 	%r101, %r18, 31;
	add.s32 	%r102, %r18, %r101;
	shr.s32 	%r103, %r102, 1;
	shl.b32 	%r104, %r103, 20;
	add.s32 	%r105, %r20, %r104;
	mov.b64 	%fd254, {%r19, %r105};
	sub.s32 	%r106, %r18, %r103;
	shl.b32 	%r107, %r106, 20;
	add.s32 	%r108, %r107, 1072693248;
	mov.b32 	%r109, 0;
	mov.b64 	%fd255, {%r109, %r108};
	mul.f64 	%fd1123, %fd255, %fd254;
$L__BB0_86:
	mul.f64 	%fd1128, %fd4, %fd1123;
	bra.uni 	$L__BB0_108;
$L__BB0_87:
	setp.eq.f64 	%p40, %fd20, 0d0000000000000000;
	mov.f64 	%fd1128, %fd175;
	@%p40 bra 	$L__BB0_108;
	div.rn.f64 	%fd47, %fd21, %fd176;
	abs.f64 	%fd48, %fd47;
	setp.neu.f64 	%p41, %fd48, 0d7FF0000000000000;
	@%p41 bra 	$L__BB0_90;
	mov.f64 	%fd204, 0d0000000000000000;
	mul.rn.f64 	%fd1124, %fd47, %fd204;
	mov.b32 	%r261, 0;
	bra.uni 	$L__BB0_92;
$L__BB0_90:
	mul.f64 	%fd199, %fd47, 0d3FE45F306DC9C883;
	cvt.rni.s32.f64 	%r261, %fd199;
	cvt.rn.f64.s32 	%fd200, %r261;
	fma.rn.f64 	%fd201, %fd200, 0dBFF921FB54442D18, %fd47;
	fma.rn.f64 	%fd202, %fd200, 0dBC91A62633145C00, %fd201;
	fma.rn.f64 	%fd1124, %fd200, 0dB97B839A252049C0, %fd202;
	setp.ltu.f64 	%p42, %fd48, 0d41E0000000000000;
	@%p42 bra 	$L__BB0_92;
	{ // callseq 2, 0
	.param .b64 param0;
	st.param.f64 	[param0], %fd47;
	.param .align 16 .b8 retval0[16];
	call.uni (retval0), 
	__internal_trig_reduction_slowpathd, 
	(
	param0
	);
	ld.param.f64 	%fd1124, [retval0];
	ld.param.b32 	%r261, [retval0+8];
	} // callseq 2
$L__BB0_92:
	shl.b32 	%r86, %r261, 6;
	cvt.u64.u32 	%rd148, %r86;
	and.b64  	%rd149, %rd148, 64;
	mov.u64 	%rd150, __cudart_sin_cos_coeffs;
	add.s64 	%rd151, %rd150, %rd149;
	mul.rn.f64 	%fd205, %fd1124, %fd1124;
	and.b32  	%r87, %r261, 1;
	setp.eq.b32 	%p43, %r87, 1;
	selp.f64 	%fd206, 0dBDA8FF8320FD8164, 0d3DE5DB65F9785EBA, %p43;
	ld.global.nc.v2.f64 	{%fd207, %fd208}, [%rd151];
	fma.rn.f64 	%fd209, %fd206, %fd205, %fd207;
	fma.rn.f64 	%fd210, %fd209, %fd205, %fd208;
	ld.global.nc.v2.f64 	{%fd211, %fd212}, [%rd151+16];
	fma.rn.f64 	%fd213, %fd210, %fd205, %fd211;
	fma.rn.f64 	%fd214, %fd213, %fd205, %fd212;
	ld.global.nc.v2.f64 	{%fd215, %fd216}, [%rd151+32];
	fma.rn.f64 	%fd217, %fd214, %fd205, %fd215;
	fma.rn.f64 	%fd218, %fd217, %fd205, %fd216;
	fma.rn.f64 	%fd219, %fd218, %fd1124, %fd1124;
	fma.rn.f64 	%fd220, %fd218, %fd205, 0d3FF0000000000000;
	selp.f64 	%fd221, %fd220, %fd219, %p43;
	and.b32  	%r88, %r261, 2;
	setp.eq.s32 	%p44, %r88, 0;
	mov.f64 	%fd222, 0d0000000000000000;
	sub.f64 	%fd223, %fd222, %fd221;
	selp.f64 	%fd224, %fd221, %fd223, %p44;
	div.rn.f64 	%fd225, %fd224, %fd47;
	mov.f64 	%fd226, 0d3FF0000000000000;
	sub.f64 	%fd227, %fd226, %fd225;
	fma.rn.f64 	%fd1128, %fd4, %fd227, %fd174;
	bra.uni 	$L__BB0_108;
$L__BB0_93:
	setp.eq.f64 	%p76, %fd20, 0d0000000000000000;
	mov.f64 	%fd1128, %fd175;
	@%p76 bra 	$L__BB0_108;
	setp.lt.s32 	%p77, %r2, 0;
	setp.eq.s32 	%p78, %r3, 1062207488;
	div.rn.f64 	%fd54, %fd21, %fd176;
	{
	.reg .b32 %temp; 
	mov.b64 	{%temp, %r24}, %fd54;
	}
	abs.f64 	%fd55, %fd54;
	{ // callseq 5, 0
	.param .b64 param0;
	st.param.f64 	[param0], %fd55;
	.param .b64 param1;
	st.param.f64 	[param1], 0d4000000000000000;
	.param .b64 retval0;
	call.uni (retval0), 
	__internal_accurate_pow, 
	(
	param0, 
	param1
	);
	ld.param.f64 	%fd288, [retval0];
	} // callseq 5
	setp.lt.s32 	%p80, %r24, 0;
	neg.f64 	%fd290, %fd288;
	selp.f64 	%fd291, %fd290, %fd288, %p78;
	selp.f64 	%fd292, %fd291, %fd288, %p80;
	setp.eq.f64 	%p81, %fd54, 0d0000000000000000;
	selp.b32 	%r131, %r24, 0, %p78;
	or.b32  	%r132, %r131, 2146435072;
	selp.b32 	%r133, %r132, %r131, %p77;
	mov.b32 	%r134, 0;
	mov.b64 	%fd293, {%r134, %r133};
	selp.f64 	%fd1125, %fd293, %fd292, %p81;
	add.f64 	%fd294, %fd54, 0d4000000000000000;
	{
	.reg .b32 %temp; 
	mov.b64 	{%temp, %r135}, %fd294;
	}
	and.b32  	%r136, %r135, 2146435072;
	setp.ne.s32 	%p82, %r136, 2146435072;
	@%p82 bra 	$L__BB0_99;
	setp.num.f64 	%p83, %fd54, %fd54;
	@%p83 bra 	$L__BB0_97;
	mov.f64 	%fd295, 0d4000000000000000;
	add.rn.f64 	%fd1125, %fd54, %fd295;
	bra.uni 	$L__BB0_99;
$L__BB0_97:
	setp.neu.f64 	%p84, %fd55, 0d7FF0000000000000;
	@%p84 bra 	$L__BB0_99;
	setp.lt.s32 	%p85, %r24, 0;
	selp.b32 	%r137, %r5, %r4, %p1;
	selp.b32 	%r138, %r137, %r4, %p85;
	mov.b32 	%r139, 0;
	mov.b64 	%fd1125, {%r139, %r138};
$L__BB0_99:
	setp.eq.f64 	%p86, %fd54, 0d3FF0000000000000;
	selp.f64 	%fd296, 0d3FF0000000000000, %fd1125, %p86;
	add.f64 	%fd297, %fd296, 0d3FF0000000000000;
	div.rn.f64 	%fd298, %fd296, %fd297;
	fma.rn.f64 	%fd1128, %fd4, %fd298, %fd174;
	bra.uni 	$L__BB0_108;
$L__BB0_100:
	mov.f64 	%fd353, 0dBC91A62633145C07;
	add.rn.f64 	%fd354, %fd63, %fd353;
	neg.f64 	%fd355, %fd354;
	mov.f64 	%fd356, 0d3FF921FB54442D18;
	add.rn.f64 	%fd1126, %fd356, %fd355;
	bra.uni 	$L__BB0_102;
$L__BB0_101:
	mov.f64 	%fd299, 0d3FF0000000000000;
	sub.f64 	%fd300, %fd299, %fd62;
	{
	.reg .b32 %temp; 
	mov.b64 	{%r141, %temp}, %fd300;
	}
	{
	.reg .b32 %temp; 
	mov.b64 	{%temp, %r142}, %fd300;
	}
	add.s32 	%r143, %r142, -1048576;
	mov.b64 	%fd301, {%r141, %r143};
	rsqrt.approx.ftz.f64 	%fd302, %fd301;
	{
	.reg .b32 %temp; 
	mov.b64 	{%r144, %temp}, %fd302;
	}
	{
	.reg .b32 %temp; 
	mov.b64 	{%temp, %r145}, %fd302;
	}
	add.s32 	%r146, %r145, -1048576;
	mov.b64 	%fd303, {%r144, %r146};
	mul.f64 	%fd304, %fd301, %fd302;
	neg.f64 	%fd305, %fd304;
	fma.rn.f64 	%fd306, %fd304, %fd305, %fd301;
	fma.rn.f64 	%fd307, %fd306, %fd303, %fd304;
	neg.f64 	%fd308, %fd307;
	fma.rn.f64 	%fd309, %fd302, %fd308, 0d3FF0000000000000;
	fma.rn.f64 	%fd310, %fd309, %fd303, %fd303;
	fma.rn.f64 	%fd311, %fd307, %fd308, %fd301;
	fma.rn.f64 	%fd312, %fd311, %fd310, %fd307;
	{
	.reg .b32 %temp; 
	mov.b64 	{%r147, %temp}, %fd312;
	}
	{
	.reg .b32 %temp; 
	mov.b64 	{%temp, %r148}, %fd312;
	}
	add.s32 	%r149, %r148, 1048576;
	mov.b64 	%fd313, {%r147, %r149};
	fma.rn.f64 	%fd314, %fd300, 0d3EC715B371155F70, 0dBEBAC2FE66FAAC4B;
	fma.rn.f64 	%fd315, %fd314, %fd300, 0d3ED9A9B88EFCD9B8;
	fma.rn.f64 	%fd316, %fd315, %fd300, 0d3EDD0F40A8A0C4C3;
	fma.rn.f64 	%fd317, %fd316, %fd300, 0d3EF46D4CFA9E0E1F;
	fma.rn.f64 	%fd318, %fd317, %fd300, 0d3F079C168D1E2422;
	fma.rn.f64 	%fd319, %fd318, %fd300, 0d3F1C9A88C3BCA540;
	fma.rn.f64 	%fd320, %fd319, %fd300, 0d3F31C4E64BD476DF;
	fma.rn.f64 	%fd321, %fd320, %fd300, 0d3F46E8BA60009C8F;
	fma.rn.f64 	%fd322, %fd321, %fd300, 0d3F5F1C71C62B05A2;
	fma.rn.f64 	%fd323, %fd322, %fd300, 0d3F76DB6DB6DC9F2C;
	fma.rn.f64 	%fd324, %fd323, %fd300, 0d3F9333333333329C;
	fma.rn.f64 	%fd325, %fd324, %fd300, 0d3FB5555555555555;
	setp.lt.s32 	%p91, %r142, 1;
	mov.f64 	%fd326, 0d0000000000000000;
	mul.rn.f64 	%fd327, %fd62, %fd326;
	mul.f64 	%fd328, %fd300, %fd325;
	fma.rn.f64 	%fd329, %fd328, %fd313, %fd313;
	selp.f64 	%fd330, %fd327, %fd329, %p91;
	setp.lt.s32 	%p92, %r142, 0;
	mov.f64 	%fd331, 0d7FF0000000000000;
	mul.rn.f64 	%fd332, %fd330, %fd331;
	selp.f64 	%fd333, %fd332, %fd330, %p92;
	setp.lt.s32 	%p93, %r25, 0;
	mov.f64 	%fd334, 0dBCA1A62633145C07;
	add.rn.f64 	%fd335, %fd333, %fd334;
	neg.f64 	%fd336, %fd335;
	mov.f64 	%fd337, 0d400921FB54442D18;
	add.rn.f64 	%fd338, %fd337, %fd336;
	selp.f64 	%fd1126, %fd338, %fd333, %p93;
$L__BB0_102:
	setp.lt.s32 	%p95, %r2, 0;
	setp.eq.s32 	%p96, %r3, 1062207488;
	mul.f64 	%fd68, %fd1126, 0d3FE45F306DC9C883;
	{ // callseq 6, 0
	.param .b64 param0;
	st.param.f64 	[param0], %fd62;
	.param .b64 param1;
	st.param.f64 	[param1], 0d4000000000000000;
	.param .b64 retval0;
	call.uni (retval0), 
	__internal_accurate_pow, 
	(
	param0, 
	param1
	);
	ld.param.f64 	%fd360, [retval0];
	} // callseq 6
	setp.lt.s32 	%p98, %r25, 0;
	neg.f64 	%fd362, %fd360;
	selp.f64 	%fd363, %fd362, %fd360, %p96;
	selp.f64 	%fd364, %fd363, %fd360, %p98;
	setp.eq.f64 	%p99, %fd61, 0d0000000000000000;
	selp.b32 	%r150, %r25, 0, %p96;
	or.b32  	%r151, %r150, 2146435072;
	selp.b32 	%r152, %r151, %r150, %p95;
	mov.b32 	%r153, 0;
	mov.b64 	%fd365, {%r153, %r152};
	selp.f64 	%fd1127, %fd365, %fd364, %p99;
	add.f64 	%fd366, %fd61, 0d4000000000000000;
	{
	.reg .b32 %temp; 
	mov.b64 	{%temp, %r154}, %fd366;
	}
	and.b32  	%r155, %r154, 2146435072;
	setp.ne.s32 	%p100, %r155, 2146435072;
	@%p100 bra 	$L__BB0_107;
	setp.num.f64 	%p101, %fd61, %fd61;
	@%p101 bra 	$L__BB0_105;
	mov.f64 	%fd367, 0d4000000000000000;
	add.rn.f64 	%fd1127, %fd61, %fd367;
	bra.uni 	$L__BB0_107;
$L__BB0_105:
	setp.neu.f64 	%p102, %fd62, 0d7FF0000000000000;
	@%p102 bra 	$L__BB0_107;
	setp.lt.s32 	%p103, %r25, 0;
	selp.b32 	%r156, %r5, %r4, %p1;
	selp.b32 	%r157, %r156, %r4, %p103;
	mov.b32 	%r158, 0;
	mov.b64 	%fd1127, {%r158, %r157};
$L__BB0_107:
	setp.eq.f64 	%p104, %fd61, 0d3FF0000000000000;
	mov.f64 	%fd368, 0d3FF0000000000000;
	sub.f64 	%fd369, %fd368, %fd1127;
	sqrt.rn.f64 	%fd370, %fd369;
	selp.f64 	%fd371, 0d0000000000000000, %fd370, %p104;
	mul.f64 	%fd372, %fd61, 0d3FE45F306DC9C883;
	sub.f64 	%fd373, %fd368, %fd68;
	fma.rn.f64 	%fd374, %fd372, %fd371, %fd373;
	fma.rn.f64 	%fd1128, %fd4, %fd374, %fd174;
$L__BB0_108:
	add.s64 	%rd153, %rd10, %rd144;
	st.local.f64 	[%rd153], %fd1128;
	setp.eq.s64 	%p105, %rd287, %rd286;
	@%p105 bra 	$L__BB0_110;
	shl.b64 	%rd154, %rd287, 12;
	add.s64 	%rd155, %rd11, %rd154;
	st.local.f64 	[%rd155], %fd1128;
$L__BB0_110:
	add.s64 	%rd287, %rd287, 1;
	setp.lt.u64 	%p106, %rd287, %rd8;
	@%p106 bra 	$L__BB0_4;
	add.s64 	%rd286, %rd286, 1;
	setp.eq.s64 	%p107, %rd286, %rd8;
	@%p107 bra 	$L__BB0_7;
	bra.uni 	$L__BB0_3;
$L__BB0_112:
	setp.lt.u32 	%p134, %r58, 8;
	add.s64 	%rd58, %rd4, %rd55;
	add.s64 	%rd59, %rd5, %rd55;
	mov.b64 	%rd305, 0;
	@%p134 bra 	$L__BB0_115;
	mov.b64 	%rd302, 0;
$L__BB0_114:
	.pragma "nounroll";
	shl.b64 	%rd224, %rd302, 3;
	add.s64 	%rd225, %rd58, %rd224;
	ld.local.v2.f64 	{%fd683, %fd684}, [%rd225];
	div.rn.f64 	%fd685, %fd683, %fd76;
	add.s64 	%rd226, %rd59, %rd224;
	ld.local.v2.f64 	{%fd686, %fd687}, [%rd226];
	div.rn.f64 	%fd688, %fd686, %fd76;
	div.rn.f64 	%fd689, %fd684, %fd76;
	st.local.v2.f64 	[%rd225], {%fd685, %fd689};
	div.rn.f64 	%fd690, %fd687, %fd76;
	st.local.v2.f64 	[%rd226], {%fd688, %fd690};
	ld.local.v2.f64 	{%fd691, %fd692}, [%rd225+16];
	div.rn.f64 	%fd693, %fd691, %fd76;
	ld.local.v2.f64 	{%fd694, %fd695}, [%rd226+16];
	div.rn.f64 	%fd696, %fd694, %fd76;
	div.rn.f64 	%fd697, %fd692, %fd76;
	st.local.v2.f64 	[%rd225+16], {%fd693, %fd697};
	div.rn.f64 	%fd698, %fd695, %fd76;
	st.local.v2.f64 	[%rd226+16], {%fd696, %fd698};
	ld.local.v2.f64 	{%fd699, %fd700}, [%rd225+32];
	div.rn.f64 	%fd701, %fd699, %fd76;
	ld.local.v2.f64 	{%fd702, %fd703}, [%rd226+32];
	div.rn.f64 	%fd704, %fd702, %fd76;
	div.rn.f64 	%fd705, %fd700, %fd76;
	st.local.v2.f64 	[%rd225+32], {%fd701, %fd705};
	div.rn.f64 	%fd706, %fd703, %fd76;
	st.local.v2.f64 	[%rd226+32], {%fd704, %fd706};
	ld.local.v2.f64 	{%fd707, %fd708}, [%rd225+48];
	div.rn.f64 	%fd709, %fd707, %fd76;
	ld.local.v2.f64 	{%fd710, %fd711}, [%rd226+48];
	div.rn.f64 	%fd712, %fd710, %fd76;
	div.rn.f64 	%fd713, %fd708, %fd76;
	st.local.v2.f64 	[%rd225+48], {%fd709, %fd713};
	div.rn.f64 	%fd714, %fd711, %fd76;
	st.local.v2.f64 	[%rd226+48], {%fd712, %fd714};
	add.s64 	%rd302, %rd302, 8;
	setp.eq.s64 	%p135, %rd302, %rd30;
	mov.u64 	%rd305, %rd30;
	@%p135 bra 	$L__BB0_115;
	bra.uni 	$L__BB0_114;
$L__BB0_115:
	setp.eq.s32 	%p136, %r27, 0;
	@%p136 bra 	$L__BB0_123;
	setp.lt.u64 	%p137, %rd27, 3;
	@%p137 bra 	$L__BB0_118;
	shl.b64 	%rd227, %rd305, 3;
	add.s64 	%rd228, %rd58, %rd227;
	ld.local.f64 	%fd715, [%rd228];
	div.rn.f64 	%fd716, %fd715, %fd76;
	st.local.f64 	[%rd228], %fd716;
	add.s64 	%rd229, %rd59, %rd227;
	ld.local.f64 	%fd717, [%rd229];
	div.rn.f64 	%fd718, %fd717, %fd76;
	st.local.f64 	[%rd229], %fd718;
	ld.local.f64 	%fd719, [%rd228+8];
	div.rn.f64 	%fd720, %fd719, %fd76;
	st.local.f64 	[%rd228+8], %fd720;
	ld.local.f64 	%fd721, [%rd229+8];
	div.rn.f64 	%fd722, %fd721, %fd76;
	st.local.f64 	[%rd229+8], %fd722;
	ld.local.f64 	%fd723, [%rd228+16];
	div.rn.f64 	%fd724, %fd723, %fd76;
	st.local.f64 	[%rd228+16], %fd724;
	ld.local.f64 	%fd725, [%rd229+16];
	div.rn.f64 	%fd726, %fd725, %fd76;
	st.local.f64 	[%rd229+16], %fd726;
	ld.local.f64 	%fd727, [%rd228+24];
	div.rn.f64 	%fd728, %fd727, %fd76;
	st.local.f64 	[%rd228+24], %fd728;
	ld.local.f64 	%fd729, [%rd229+24];
	div.rn.f64 	%fd730, %fd729, %fd76;
	st.local.f64 	[%rd229+24], %fd730;
	add.s64 	%rd305, %rd305, 4;
$L__BB0_118:
	setp.eq.s64 	%p138, %rd31, 0;
	@%p138 bra 	$L__BB0_123;
	setp.eq.s64 	%p139, %rd28, 0;
	@%p139 bra 	$L__BB0_121;
	shl.b64 	%rd230, %rd305, 3;
	add.s64 	%rd231, %rd58, %rd230;
	ld.local.f64 	%fd731, [%rd231];
	div.rn.f64 	%fd732, %fd731, %fd76;
	st.local.f64 	[%rd231], %fd732;
	add.s64 	%rd232, %rd59, %rd230;
	ld.local.f64 	%fd733, [%rd232];
	div.rn.f64 	%fd734, %fd733, %fd76;
	st.local.f64 	[%rd232], %fd734;
	ld.local.f64 	%fd735, [%rd231+8];
	div.rn.f64 	%fd736, %fd735, %fd76;
	st.local.f64 	[%rd231+8], %fd736;
	ld.local.f64 	%fd737, [%rd232+8];
	div.rn.f64 	%fd738, %fd737, %fd76;
	st.local.f64 	[%rd232+8], %fd738;
	add.s64 	%rd305, %rd305, 2;
$L__BB0_121:
	setp.eq.s64 	%p140, %rd32, 0;
	@%p140 bra 	$L__BB0_123;
	shl.b64 	%rd233, %rd305, 3;
	add.s64 	%rd234, %rd58, %rd233;
	ld.local.f64 	%fd739, [%rd234];
	div.rn.f64 	%fd740, %fd739, %fd76;
	st.local.f64 	[%rd234], %fd740;
	add.s64 	%rd235, %rd59, %rd233;
	ld.local.f64 	%fd741, [%rd235];
	div.rn.f64 	%fd742, %fd741, %fd76;
	st.local.f64 	[%rd235], %fd742;
$L__BB0_123:
	add.s64 	%rd301, %rd301, 1;
	setp.ne.s64 	%p141, %rd301, %rd8;
	@%p141 bra 	$L__BB0_32;
	add.s64 	%rd294, %rd294, 1;
	setp.ne.s64 	%p142, %rd294, %rd8;
	@%p142 bra 	$L__BB0_20;
$L__BB0_125:
	setp.ge.s32 	%p143, %r1, %r59;
	@%p143 bra 	$L__BB0_221;
	cvt.s64.s32 	%rd80, %r58;
	setp.eq.s32 	%p144, %r58, 0;
	@%p144 bra 	$L__BB0_208;
	cvta.to.global.u64 	%rd237, %rd129;
	mul.wide.s32 	%rd238, %r1, 8;
	add.s64 	%rd239, %rd237, %rd238;
	ld.global.f64 	%fd77, [%rd239];
	mov.f64 	%fd743, 0d4000000000000000;
	{
	.reg .b32 %temp; 
	mov.b64 	{%temp, %r29}, %fd743;
	}
	and.b32  	%r30, %r29, 2146435072;
	setp.eq.s32 	%p145, %r30, 1062207488;
	setp.lt.s32 	%p146, %r29, 0;
	selp.b32 	%r31, 0, 2146435072, %p146;
	and.b32  	%r163, %r29, 2147483647;
	setp.ne.s32 	%p147, %r163, 1071644672;
	and.pred  	%p3, %p145, %p147;
	or.b32  	%r32, %r31, -2147483648;
	cvta.to.global.u64 	%rd240, %rd130;
	add.s64 	%rd241, %rd240, %rd238;
	ld.global.f64 	%fd78, [%rd241];
	sub.f64 	%fd82, %fd175, %fd174;
	mov.f64 	%fd744, 0d4008000000000000;
	{
	.reg .b32 %temp; 
	mov.b64 	{%temp, %r34}, %fd744;
	}
	and.b32  	%r35, %r34, 2146435072;
	setp.eq.s32 	%p148, %r35, 1073741824;
	setp.lt.s32 	%p149, %r34, 0;
	selp.b32 	%r36, 0, 2146435072, %p149;
	and.b32  	%r164, %r34, 2147483647;
	setp.ne.s32 	%p150, %r164, 1071644672;
	and.pred  	%p4, %p148, %p150;
	or.b32  	%r37, %r36, -2147483648;
	mov.b64 	%rd310, 0;
	selp.b32 	%r227, %r37, %r36, %p4;
	mov.u64 	%rd248, __cudart_sin_cos_coeffs;
$L__BB0_128:
	setp.lt.s32 	%p151, %r29, 0;
	setp.eq.s32 	%p152, %r30, 1062207488;
	shl.b64 	%rd242, %rd310, 3;
	add.s64 	%rd243, %rd2, %rd242;
	ld.global.f64 	%fd745, [%rd243];
	sub.f64 	%fd83, %fd77, %fd745;
	{
	.reg .b32 %temp; 
	mov.b64 	{%temp, %r43}, %fd83;
	}
	abs.f64 	%fd84, %fd83;
	{ // callseq 7, 0
	.param .b64 param0;
	st.param.f64 	[param0], %fd84;
	.param .b64 param1;
	st.param.f64 	[param1], 0d4000000000000000;
	.param .b64 retval0;
	call.uni (retval0), 
	__internal_accurate_pow, 
	(
	param0, 
	param1
	);
	ld.param.f64 	%fd746, [retval0];
	} // callseq 7
	setp.lt.s32 	%p154, %r43, 0;
	neg.f64 	%fd748, %fd746;
	selp.f64 	%fd749, %fd748, %fd746, %p152;
	selp.f64 	%fd750, %fd749, %fd746, %p154;
	setp.eq.f64 	%p155, %fd83, 0d0000000000000000;
	selp.b32 	%r165, %r43, 0, %p152;
	or.b32  	%r166, %r165, 2146435072;
	selp.b32 	%r167, %r166, %r165, %p151;
	mov.b32 	%r168, 0;
	mov.b64 	%fd751, {%r168, %r167};
	selp.f64 	%fd1129, %fd751, %fd750, %p155;
	add.f64 	%fd752, %fd83, 0d4000000000000000;
	{
	.reg .b32 %temp; 
	mov.b64 	{%temp, %r169}, %fd752;
	}
	and.b32  	%r170, %r169, 2146435072;
	setp.ne.s32 	%p156, %r170, 2146435072;
	@%p156 bra 	$L__BB0_133;
	setp.num.f64 	%p157, %fd83, %fd83;
	@%p157 bra 	$L__BB0_131;
	mov.f64 	%fd753, 0d4000000000000000;
	add.rn.f64 	%fd1129, %fd83, %fd753;
	bra.uni 	$L__BB0_133;
$L__BB0_131:
	setp.neu.f64 	%p158, %fd84, 0d7FF0000000000000;
	@%p158 bra 	$L__BB0_133;
	setp.lt.s32 	%p159, %r43, 0;
	selp.b32 	%r171, %r32, %r31, %p3;
	selp.b32 	%r172, %r171, %r31, %p159;
	mov.b32 	%r173, 0;
	mov.b64 	%fd1129, {%r173, %r172};
$L__BB0_133:
	setp.lt.s32 	%p160, %r29, 0;
	setp.eq.s32 	%p161, %r30, 1062207488;
	setp.eq.f64 	%p163, %fd83, 0d3FF0000000000000;
	selp.f64 	%fd89, 0d3FF0000000000000, %fd1129, %p163;
	add.s64 	%rd245, %rd1, %rd242;
	ld.global.f64 	%fd754, [%rd245];
	sub.f64 	%fd90, %fd78, %fd754;
	{
	.reg .b32 %temp; 
	mov.b64 	{%temp, %r44}, %fd90;
	}
	abs.f64 	%fd91, %fd90;
	{ // callseq 8, 0
	.param .b64 param0;
	st.param.f64 	[param0], %fd91;
	.param .b64 param1;
	st.param.f64 	[param1], 0d4000000000000000;
	.param .b64 retval0;
	call.uni (retval0), 
	__internal_accurate_pow, 
	(
	param0, 
	param1
	);
	ld.param.f64 	%fd755, [retval0];
	} // callseq 8
	setp.lt.s32 	%p164, %r44, 0;
	neg.f64 	%fd757, %fd755;
	selp.f64 	%fd758, %fd757, %fd755, %p161;
	selp.f64 	%fd759, %fd758, %fd755, %p164;
	setp.eq.f64 	%p165, %fd90, 0d0000000000000000;
	selp.b32 	%r174, %r44, 0, %p161;
	or.b32  	%r175, %r174, 2146435072;
	selp.b32 	%r176, %r175, %r174, %p160;
	mov.b32 	%r177, 0;
	mov.b64 	%fd760, {%r177, %r176};
	selp.f64 	%fd1130, %fd760, %fd759, %p165;
	add.f64 	%fd761, %fd90, 0d4000000000000000;
	{
	.reg .b32 %temp; 
	mov.b64 	{%temp, %r178}, %fd761;
	}
	and.b32  	%r179, %r178, 2146435072;
	setp.ne.s32 	%p166, %r179, 2146435072;
	@%p166 bra 	$L__BB0_138;
	setp.num.f64 	%p167, %fd90, %fd90;
	@%p167 bra 	$L__BB0_136;
	mov.f64 	%fd762, 0d4000000000000000;
	add.rn.f64 	%fd1130, %fd90, %fd762;
	bra.uni 	$L__BB0_138;
$L__BB0_136:
	setp.neu.f64 	%p168, %fd91, 0d7FF0000000000000;
	@%p168 bra 	$L__BB0_138;
	setp.lt.s32 	%p169, %r44, 0;
	selp.b32 	%r180, %r32, %r31, %p3;
	selp.b32 	%r181, %r180, %r31, %p169;
	mov.b32 	%r182, 0;
	mov.b64 	%fd1130, {%r182, %r181};
$L__BB0_138:
	setp.eq.f64 	%p170, %fd90, 0d3FF0000000000000;
	selp.f64 	%fd764, 0d3FF0000000000000, %fd1130, %p170;
	add.f64 	%fd96, %fd89, %fd764;
	sqrt.rn.f64 	%fd97, %fd96;
	mov.f64 	%fd1139, 0d0000000000000000;
	setp.gt.s32 	%p171, %r60, 4;
	@%p171 bra 	$L__BB0_146;
	setp.eq.s32 	%p175, %r60, 2;
	@%p175 bra 	$L__BB0_153;
	setp.eq.s32 	%p176, %r60, 3;
	@%p176 bra 	$L__BB0_160;
	setp.eq.s32 	%p177, %r60, 4;
	@%p177 bra 	$L__BB0_142;
	bra.uni 	$L__BB0_192;
$L__BB0_142:
	setp.eq.f64 	%p183, %fd96, 0d0000000000000000;
	mov.f64 	%fd1139, %fd175;
	@%p183 bra 	$L__BB0_192;
	setp.lt.s32 	%p184, %r29, 0;
	setp.eq.s32 	%p185, %r30, 1062207488;
	div.rn.f64 	%fd111, %fd97, %fd176;
	{
	.reg .b32 %temp; 
	mov.b64 	{%temp, %r49}, %fd111;
	}
	abs.f64 	%fd112, %fd111;
	{ // callseq 10, 0
	.param .b64 param0;
	st.param.f64 	[param0], %fd112;
	.param .b64 param1;
	st.param.f64 	[param1], 0d4000000000000000;
	.param .b64 retval0;
	call.uni (retval0), 
	__internal_accurate_pow, 
	(
	param0, 
	param1
	);
	ld.param.f64 	%fd794, [retval0];
	} // callseq 10
	setp.lt.s32 	%p187, %r49, 0;
	neg.f64 	%fd796, %fd794;
	selp.f64 	%fd797, %fd796, %fd794, %p185;
	selp.f64 	%fd798, %fd797, %fd794, %p187;
	setp.eq.f64 	%p188, %fd111, 0d0000000000000000;
	selp.b32 	%r188, %r49, 0, %p185;
	or.b32  	%r189, %r188, 2146435072;
	selp.b32 	%r190, %r189, %r188, %p184;
	mov.b32 	%r191, 0;
	mov.b64 	%fd799, {%r191, %r190};
	selp.f64 	%fd1133, %fd799, %fd798, %p188;
	add.f64 	%fd800, %fd111, 0d4000000000000000;
	{
	.reg .b32 %temp; 
	mov.b64 	{%temp, %r192}, %fd800;
	}
	and.b32  	%r193, %r192, 2146435072;
	setp.ne.s32 	%p189, %r193, 2146435072;
	@%p189 bra 	$L__BB0_167;
	setp.num.f64 	%p190, %fd111, %fd111;
	@%p190 bra 	$L__BB0_165;
	mov.f64 	%fd801, 0d4000000000000000;
	add.rn.f64 	%fd1133, %fd111, %fd801;
	bra.uni 	$L__BB0_167;
$L__BB0_146:
	setp.eq.s32 	%p172, %r60, 5;
	@%p172 bra 	$L__BB0_171;
	setp.eq.s32 	%p173, %r60, 6;
	@%p173 bra 	$L__BB0_177;
	setp.eq.s32 	%p174, %r60, 7;
	@%p174 bra 	$L__BB0_149;
	bra.uni 	$L__BB0_192;
$L__BB0_149:
	setp.eq.f64 	%p225, %fd96, 0d0000000000000000;
	setp.gt.f64 	%p226, %fd97, %fd176;
	or.pred  	%p227, %p225, %p226;
	mov.f64 	%fd1139, %fd175;
	@%p227 bra 	$L__BB0_192;
	div.rn.f64 	%fd137, %fd97, %fd176;
	{
	.reg .b32 %temp; 
	mov.b64 	{%temp, %r57}, %fd137;
	}
	abs.f64 	%fd138, %fd137;
	{
	.reg .b32 %temp; 
	mov.b64 	{%temp, %r239}, %fd138;
	}
	setp.gt.s32 	%p228, %r239, 1071801957;
	@%p228 bra 	$L__BB0_185;
	mul.f64 	%fd905, %fd137, %fd137;
	fma.rn.f64 	%fd906, %fd905, 0d3FB0066BDC1895E9, 0dBFB3823B180754AF;
	fma.rn.f64 	%fd907, %fd906, %fd905, 0d3FB11E52CC2F79AE;
	fma.rn.f64 	%fd908, %fd907, %fd905, 0dBF924EAF3526861B;
	fma.rn.f64 	%fd909, %fd908, %fd905, 0d3F91DF02A31E6CB7;
	fma.rn.f64 	%fd910, %fd909, %fd905, 0d3F847D18B0EEC6CC;
	fma.rn.f64 	%fd911, %fd910, %fd905, 0d3F8D0AF961BA53B0;
	fma.rn.f64 	%fd912, %fd911, %fd905, 0d3F91BF7734CF1C48;
	fma.rn.f64 	%fd913, %fd912, %fd905, 0d3F96E91483144EF7;
	fma.rn.f64 	%fd914, %fd913, %fd905, 0d3F9F1C6E0A4F9F81;
	fma.rn.f64 	%fd915, %fd914, %fd905, 0d3FA6DB6DC27FA92B;
	fma.rn.f64 	%fd916, %fd915, %fd905, 0d3FB333333320F91B;
	fma.rn.f64 	%fd917, %fd916, %fd905, 0d3FC5555555555F4D;
	mul.f64 	%fd918, %fd905, %fd917;
	fma.rn.f64 	%fd139, %fd918, %fd138, %fd138;
	setp.gt.s32 	%p232, %r57, -1;
	@%p232 bra 	$L__BB0_184;
	mov.f64 	%fd923, 0d3C91A62633145C07;
	add.rn.f64 	%fd924, %fd139, %fd923;
	mov.f64 	%fd925, 0d3FF921FB54442D18;
	add.rn.f64 	%fd1137, %fd925, %fd924;
	bra.uni 	$L__BB0_186;
$L__BB0_153:
	setp.eq.f64 	%p201, %fd96, 0d0000000000000000;
	setp.geu.f64 	%p202, %fd97, %fd176;
	or.pred  	%p203, %p201, %p202;
	mov.f64 	%fd1139, %fd175;
	@%p203 bra 	$L__BB0_192;
	setp.lt.s32 	%p204, %r34, 0;
	setp.eq.s32 	%p205, %r35, 1073741824;
	div.rn.f64 	%fd98, %fd97, %fd176;
	{
	.reg .b32 %temp; 
	mov.b64 	{%temp, %r45}, %fd98;
	}
	abs.f64 	%fd99, %fd98;
	{ // callseq 11, 0
	.param .b64 param0;
	st.param.f64 	[param0], %fd99;
	.param .b64 param1;
	st.param.f64 	[param1], 0d4008000000000000;
	.param .b64 retval0;
	call.uni (retval0), 
	__internal_accurate_pow, 
	(
	param0, 
	param1
	);
	ld.param.f64 	%fd842, [retval0];
	} // callseq 11
	setp.lt.s32 	%p207, %r45, 0;
	neg.f64 	%fd844, %fd842;
	selp.f64 	%fd845, %fd844, %fd842, %p205;
	selp.f64 	%fd846, %fd845, %fd842, %p207;
	setp.eq.f64 	%p208, %fd98, 0d0000000000000000;
	selp.b32 	%r221, %r45, 0, %p205;
	or.b32  	%r222, %r221, 2146435072;
	selp.b32 	%r223, %r222, %r221, %p204;
	mov.b32 	%r224, 0;
	mov.b64 	%fd847, {%r224, %r223};
	selp.f64 	%fd1131, %fd847, %fd846, %p208;
	add.f64 	%fd848, %fd98, 0d4008000000000000;
	{
	.reg .b32 %temp; 
	mov.b64 	{%temp, %r225}, %fd848;
	}
	and.b32  	%r226, %r225, 2146435072;
	setp.ne.s32 	%p209, %r226, 2146435072;
	@%p209 bra 	$L__BB0_159;
	setp.num.f64 	%p210, %fd98, %fd98;
	@%p210 bra 	$L__BB0_157;
	mov.f64 	%fd849, 0d4008000000000000;
	add.rn.f64 	%fd1131, %fd98, %fd849;
	bra.uni 	$L__BB0_159;
$L__BB0_157:
	setp.neu.f64 	%p211, %fd99, 0d7FF0000000000000;
	@%p211 bra 	$L__BB0_159;
	setp.lt.s32 	%p212, %r45, 0;
	selp.b32 	%r228, %r227, %r36, %p212;
	mov.b32 	%r229, 0;
	mov.b64 	%fd1131, {%r229, %r228};
$L__BB0_159:
	setp.eq.f64 	%p213, %fd98, 0d3FF0000000000000;
	mul.f64 	%fd850, %fd1131, 0d3FE0000000000000;
	selp.f64 	%fd851, 0d3FE0000000000000, %fd850, %p213;
	fma.rn.f64 	%fd852, %fd98, 0dBFF8000000000000, %fd851;
	add.f64 	%fd853, %fd852, 0d3FF0000000000000;
	mul.f64 	%fd1139, %fd175, %fd853;
	bra.uni 	$L__BB0_192;
$L__BB0_160:
	setp.eq.f64 	%p197, %fd96, 0d0000000000000000;
	mov.f64 	%fd1139, %fd175;
	@%p197 bra 	$L__BB0_192;
	neg.f64 	%fd822, %fd97;
	div.rn.f64 	%fd105, %fd822, %fd176;
	fma.rn.f64 	%fd823, %fd105, 0d3FF71547652B82FE, 0d4338000000000000;
	{
	.reg .b32 %temp; 
	mov.b64 	{%r46, %temp}, %fd823;
	}
	mov.f64 	%fd824, 0dC338000000000000;
	add.rn.f64 	%fd825, %fd823, %fd824;
	fma.rn.f64 	%fd826, %fd825, 0dBFE62E42FEFA39EF, %fd105;
	fma.rn.f64 	%fd827, %fd825, 0dBC7ABC9E3B39803F, %fd826;
	fma.rn.f64 	%fd828, %fd827, 0d3E5ADE1569CE2BDF, 0d3E928AF3FCA213EA;
	fma.rn.f64 	%fd829, %fd828, %fd827, 0d3EC71DEE62401315;
	fma.rn.f64 	%fd830, %fd829, %fd827, 0d3EFA01997C89EB71;
	fma.rn.f64 	%fd831, %fd830, %fd827, 0d3F2A01A014761F65;
	fma.rn.f64 	%fd832, %fd831, %fd827, 0d3F56C16C1852B7AF;
	fma.rn.f64 	%fd833, %fd832, %fd827, 0d3F81111111122322;
	fma.rn.f64 	%fd834, %fd833, %fd827, 0d3FA55555555502A1;
	fma.rn.f64 	%fd835, %fd834, %fd827, 0d3FC5555555555511;
	fma.rn.f64 	%fd836, %fd835, %fd827, 0d3FE000000000000B;
	fma.rn.f64 	%fd837, %fd836, %fd827, 0d3FF0000000000000;
	fma.rn.f64 	%fd838, %fd837, %fd827, 0d3FF0000000000000;
	{
	.reg .b32 %temp; 
	mov.b64 	{%r47, %temp}, %fd838;
	}
	{
	.reg .b32 %temp; 
	mov.b64 	{%temp, %r48}, %fd838;
	}
	shl.b32 	%r209, %r46, 20;
	add.s32 	%r210, %r209, %r48;
	mov.b64 	%fd1132, {%r47, %r210};
	{
	.reg .b32 %temp; 
	mov.b64 	{%temp, %r211}, %fd105;
	}
	mov.b32 	%f8, %r211;
	abs.f32 	%f3, %f8;
	setp.lt.f32 	%p198, %f3, 0f4086232B;
	@%p198 bra 	$L__BB0_164;
	setp.lt.f64 	%p199, %fd105, 0d0000000000000000;
	add.f64 	%fd839, %fd105, 0d7FF0000000000000;
	selp.f64 	%fd1132, 0d0000000000000000, %fd839, %p199;
	setp.geu.f32 	%p200, %f3, 0f40874800;
	@%p200 bra 	$L__BB0_164;
	shr.u32 	%r212, %r46, 31;
	add.s32 	%r213, %r46, %r212;
	shr.s32 	%r214, %r213, 1;
	shl.b32 	%r215, %r214, 20;
	add.s32 	%r216, %r48, %r215;
	mov.b64 	%fd840, {%r47, %r216};
	sub.s32 	%r217, %r46, %r214;
	shl.b32 	%r218, %r217, 20;
	add.s32 	%r219, %r218, 1072693248;
	mov.b32 	%r220, 0;
	mov.b64 	%fd841, {%r220, %r219};
	mul.f64 	%fd1132, %fd841, %fd840;
$L__BB0_164:
	mul.f64 	%fd1139, %fd82, %fd1132;
	bra.uni 	$L__BB0_192;
$L__BB0_165:
	setp.neu.f64 	%p191, %fd112, 0d7FF0000000000000;
	@%p191 bra 	$L__BB0_167;
	setp.lt.s32 	%p192, %r49, 0;
	selp.b32 	%r194, %r32, %r31, %p3;
	selp.b32 	%r195, %r194, %r31, %p192;
	mov.b32 	%r196, 0;
	mov.b64 	%fd1133, {%r196, %r195};
$L__BB0_167:
	setp.eq.f64 	%p193, %fd111, 0d3FF0000000000000;
	neg.f64 	%fd802, %fd1133;
	selp.f64 	%fd117, 0dBFF0000000000000, %fd802, %p193;
	fma.rn.f64 	%fd803, %fd117, 0d3FF71547652B82FE, 0d4338000000000000;
	{
	.reg .b32 %temp; 
	mov.b64 	{%r50, %temp}, %fd803;
	}
	mov.f64 	%fd804, 0dC338000000000000;
	add.rn.f64 	%fd805, %fd803, %fd804;
	fma.rn.f64 	%fd806, %fd805, 0dBFE62E42FEFA39EF, %fd117;
	fma.rn.f64 	%fd807, %fd805, 0dBC7ABC9E3B39803F, %fd806;
	fma.rn.f64 	%fd808, %fd807, 0d3E5ADE1569CE2BDF, 0d3E928AF3FCA213EA;
	fma.rn.f64 	%fd809, %fd808, %fd807, 0d3EC71DEE62401315;
	fma.rn.f64 	%fd810, %fd809, %fd807, 0d3EFA01997C89EB71;
	fma.rn.f64 	%fd811, %fd810, %fd807, 0d3F2A01A014761F65;
	fma.rn.f64 	%fd812, %fd811, %fd807, 0d3F56C16C1852B7AF;
	fma.rn.f64 	%fd813, %fd812, %fd807, 0d3F81111111122322;
	fma.rn.f64 	%fd814, %fd813, %fd807, 0d3FA55555555502A1;
	fma.rn.f64 	%fd815, %fd814, %fd807, 0d3FC5555555555511;
	fma.rn.f64 	%fd816, %fd815, %fd807, 0d3FE000000000000B;
	fma.rn.f64 	%fd817, %fd816, %fd807, 0d3FF0000000000000;
	fma.rn.f64 	%fd818, %fd817, %fd807, 0d3FF0000000000000;
	{
	.reg .b32 %temp; 
	mov.b64 	{%r51, %temp}, %fd818;
	}
	{
	.reg .b32 %temp; 
	mov.b64 	{%temp, %r52}, %fd818;
	}
	shl.b32 	%r197, %r50, 20;
	add.s32 	%r198, %r197, %r52;
	mov.b64 	%fd1134, {%r51, %r198};
	{
	.reg .b32 %temp; 
	mov.b64 	{%temp, %r199}, %fd117;
	}
	mov.b32 	%f7, %r199;
	abs.f32 	%f4, %f7;
	setp.lt.f32 	%p194, %f4, 0f4086232B;
	@%p194 bra 	$L__BB0_170;
	setp.lt.f64 	%p195, %fd117, 0d0000000000000000;
	add.f64 	%fd819, %fd117, 0d7FF0000000000000;
	selp.f64 	%fd1134, 0d0000000000000000, %fd819, %p195;
	setp.geu.f32 	%p196, %f4, 0f40874800;
	@%p196 bra 	$L__BB0_170;
	shr.u32 	%r200, %r50, 31;
	add.s32 	%r201, %r50, %r200;
	shr.s32 	%r202, %r201, 1;
	shl.b32 	%r203, %r202, 20;
	add.s32 	%r204, %r52, %r203;
	mov.b64 	%fd820, {%r51, %r204};
	sub.s32 	%r205, %r50, %r202;
	shl.b32 	%r206, %r205, 20;
	add.s32 	%r207, %r206, 1072693248;
	mov.b32 	%r208, 0;
	mov.b64 	%fd821, {%r208, %r207};
	mul.f64 	%fd1134, %fd821, %fd820;
$L__BB0_170:
	mul.f64 	%fd1139, %fd82, %fd1134;
	bra.uni 	$L__BB0_192;
$L__BB0_171:
	setp.eq.f64 	%p178, %fd96, 0d0000000000000000;
	mov.f64 	%fd1139, %fd175;
	@%p178 bra 	$L__BB0_192;
	div.rn.f64 	%fd123, %fd97, %fd176;
	abs.f64 	%fd124, %fd123;
	setp.neu.f64 	%p179, %fd124, 0d7FF0000000000000;
	@%p179 bra 	$L__BB0_174;
	mov.f64 	%fd770, 0d0000000000000000;
	mul.rn.f64 	%fd1135, %fd123, %fd770;
	mov.b32 	%r262, 0;
	bra.uni 	$L__BB0_176;
$L__BB0_174:
	mul.f64 	%fd765, %fd123, 0d3FE45F306DC9C883;
	cvt.rni.s32.f64 	%r262, %fd765;
	cvt.rn.f64.s32 	%fd766, %r262;
	fma.rn.f64 	%fd767, %fd766, 0dBFF921FB54442D18, %fd123;
	fma.rn.f64 	%fd768, %fd766, 0dBC91A62633145C00, %fd767;
	fma.rn.f64 	%fd1135, %fd766, 0dB97B839A252049C0, %fd768;
	setp.ltu.f64 	%p180, %fd124, 0d41E0000000000000;
	@%p180 bra 	$L__BB0_176;
	{ // callseq 9, 0
	.param .b64 param0;
	st.param.f64 	[param0], %fd123;
	.param .align 16 .b8 retval0[16];
	call.uni (retval0), 
	__internal_trig_reduction_slowpathd, 
	(
	param0
	);
	ld.param.f64 	%fd1135, [retval0];
	ld.param.b32 	%r262, [retval0+8];
	} // callseq 9
$L__BB0_176:
	shl.b32 	%r185, %r262, 6;
	cvt.u64.u32 	%rd246, %r185;
	and.b64  	%rd247, %rd246, 64;
	add.s64 	%rd249, %rd248, %rd247;
	mul.rn.f64 	%fd771, %fd1135, %fd1135;
	and.b32  	%r186, %r262, 1;
	setp.eq.b32 	%p181, %r186, 1;
	selp.f64 	%fd772, 0dBDA8FF8320FD8164, 0d3DE5DB65F9785EBA, %p181;
	ld.global.nc.v2.f64 	{%fd773, %fd774}, [%rd249];
	fma.rn.f64 	%fd775, %fd772, %fd771, %fd773;
	fma.rn.f64 	%fd776, %fd775, %fd771, %fd774;
	ld.global.nc.v2.f64 	{%fd777, %fd778}, [%rd249+16];
	fma.rn.f64 	%fd779, %fd776, %fd771, %fd777;
	fma.rn.f64 	%fd780, %fd779, %fd771, %fd778;
	ld.global.nc.v2.f64 	{%fd781, %fd782}, [%rd249+32];
	fma.rn.f64 	%fd783, %fd780, %fd771, %fd781;
	fma.rn.f64 	%fd784, %fd783, %fd771, %fd782;
	fma.rn.f64 	%fd785, %fd784, %fd1135, %fd1135;
	fma.rn.f64 	%fd786, %fd784, %fd771, 0d3FF0000000000000;
	selp.f64 	%fd787, %fd786, %fd785, %p181;
	and.b32  	%r187, %r262, 2;
	setp.eq.s32 	%p182, %r187, 0;
	mov.f64 	%fd788, 0d0000000000000000;
	sub.f64 	%fd789, %fd788, %fd787;
	selp.f64 	%fd790, %fd787, %fd789, %p182;
	div.rn.f64 	%fd791, %fd790, %fd123;
	mov.f64 	%fd792, 0d3FF0000000000000;
	sub.f64 	%fd793, %fd792, %fd791;
	fma.rn.f64 	%fd1139, %fd82, %fd793, %fd174;
	bra.uni 	$L__BB0_192;
$L__BB0_177:
	setp.eq.f64 	%p214, %fd96, 0d0000000000000000;
	mov.f64 	%fd1139, %fd175;
	@%p214 bra 	$L__BB0_192;
	setp.lt.s32 	%p215, %r29, 0;
	setp.eq.s32 	%p216, %r30, 1062207488;
	div.rn.f64 	%fd130, %fd97, %fd176;
	{
	.reg .b32 %temp; 
	mov.b64 	{%temp, %r56}, %fd130;
	}
	abs.f64 	%fd131, %fd130;
	{ // callseq 12, 0
	.param .b64 param0;
	st.param.f64 	[param0], %fd131;
	.param .b64 param1;
	st.param.f64 	[param1], 0d4000000000000000;
	.param .b64 retval0;
	call.uni (retval0), 
	__internal_accurate_pow, 
	(
	param0, 
	param1
	);
	ld.param.f64 	%fd854, [retval0];
	} // callseq 12
	setp.lt.s32 	%p218, %r56, 0;
	neg.f64 	%fd856, %fd854;
	selp.f64 	%fd857, %fd856, %fd854, %p216;
	selp.f64 	%fd858, %fd857, %fd854, %p218;
	setp.eq.f64 	%p219, %fd130, 0d0000000000000000;
	selp.b32 	%r230, %r56, 0, %p216;
	or.b32  	%r231, %r230, 2146435072;
	selp.b32 	%r232, %r231, %r230, %p215;
	mov.b32 	%r233, 0;
	mov.b64 	%fd859, {%r233, %r232};
	selp.f64 	%fd1136, %fd859, %fd858, %p219;
	add.f64 	%fd860, %fd130, 0d4000000000000000;
	{
	.reg .b32 %temp; 
	mov.b64 	{%temp, %r234}, %fd860;
	}
	and.b32  	%r235, %r234, 2146435072;
	setp.ne.s32 	%p220, %r235, 2146435072;
	@%p220 bra 	$L__BB0_183;
	setp.num.f64 	%p221, %fd130, %fd130;
	@%p221 bra 	$L__BB0_181;
	mov.f64 	%fd861, 0d4000000000000000;
	add.rn.f64 	%fd1136, %fd130, %fd861;
	bra.uni 	$L__BB0_183;
$L__BB0_181:
	setp.neu.f64 	%p222, %fd131, 0d7FF0000000000000;
	@%p222 bra 	$L__BB0_183;
	setp.lt.s32 	%p223, %r56, 0;
	selp.b32 	%r236, %r32, %r31, %p3;
	selp.b32 	%r237, %r236, %r31, %p223;
	mov.b32 	%r238, 0;
	mov.b64 	%fd1136, {%r238, %r237};
$L__BB0_183:
	setp.eq.f64 	%p224, %fd130, 0d3FF0000000000000;
	selp.f64 	%fd862, 0d3FF0000000000000, %fd1136, %p224;
	add.f64 	%fd863, %fd862, 0d3FF0000000000000;
	div.rn.f64 	%fd864, %fd862, %fd863;
	fma.rn.f64 	%fd1139, %fd82, %fd864, %fd174;
	bra.uni 	$L__BB0_192;
$L__BB0_184:
	mov.f64 	%fd919, 0dBC91A62633145C07;
	add.rn.f64 	%fd920, %fd139, %fd919;
	neg.f64 	%fd921, %fd920;
	mov.f64 	%fd922, 0d3FF921FB54442D18;
	add.rn.f64 	%fd1137, %fd922, %fd921;
	bra.uni 	$L__BB0_186;
$L__BB0_185:
	mov.f64 	%fd865, 0d3FF0000000000000;
	sub.f64 	%fd866, %fd865, %fd138;
	{
	.reg .b32 %temp; 
	mov.b64 	{%r240, %temp}, %fd866;
	}
	{
	.reg .b32 %temp; 
	mov.b64 	{%temp, %r241}, %fd866;
	}
	add.s32 	%r242, %r241, -1048576;
	mov.b64 	%fd867, {%r240, %r242};
	rsqrt.approx.ftz.f64 	%fd868, %fd867;
	{
	.reg .b32 %temp; 
	mov.b64 	{%r243, %temp}, %fd868;
	}
	{
	.reg .b32 %temp; 
	mov.b64 	{%temp, %r244}, %fd868;
	}
	add.s32 	%r245, %r244, -1048576;
	mov.b64 	%fd869, {%r243, %r245};
	mul.f64 	%fd870, %fd867, %fd868;
	neg.f64 	%fd871, %fd870;
	fma.rn.f64 	%fd872, %fd870, %fd871, %fd867;
	fma.rn.f64 	%fd873, %fd872, %fd869, %fd870;
	neg.f64 	%fd874, %fd873;
	fma.rn.f64 	%fd875, %fd868, %fd874, 0d3FF0000000000000;
	fma.rn.f64 	%fd876, %fd875, %fd869, %fd869;
	fma.rn.f64 	%fd877, %fd873, %fd874, %fd867;
	fma.rn.f64 	%fd878, %fd877, %fd876, %fd873;
	{
	.reg .b32 %temp; 
	mov.b64 	{%r246, %temp}, %fd878;
	}
	{
	.reg .b32 %temp; 
	mov.b64 	{%temp, %r247}, %fd878;
	}
	add.s32 	%r248, %r247, 1048576;
	mov.b64 	%fd879, {%r246, %r248};
	fma.rn.f64 	%fd880, %fd866, 0d3EC715B371155F70, 0dBEBAC2FE66FAAC4B;
	fma.rn.f64 	%fd881, %fd880, %fd866, 0d3ED9A9B88EFCD9B8;
	fma.rn.f64 	%fd882, %fd881, %fd866, 0d3EDD0F40A8A0C4C3;
	fma.rn.f64 	%fd883, %fd882, %fd866, 0d3EF46D4CFA9E0E1F;
	fma.rn.f64 	%fd884, %fd883, %fd866, 0d3F079C168D1E2422;
	fma.rn.f64 	%fd885, %fd884, %fd866, 0d3F1C9A88C3BCA540;
	fma.rn.f64 	%fd886, %fd885, %fd866, 0d3F31C4E64BD476DF;
	fma.rn.f64 	%fd887, %fd886, %fd866, 0d3F46E8BA60009C8F;
	fma.rn.f64 	%fd888, %fd887, %fd866, 0d3F5F1C71C62B05A2;
	fma.rn.f64 	%fd889, %fd888, %fd866, 0d3F76DB6DB6DC9F2C;
	fma.rn.f64 	%fd890, %fd889, %fd866, 0d3F9333333333329C;
	fma.rn.f64 	%fd891, %fd890, %fd866, 0d3FB5555555555555;
	setp.lt.s32 	%p229, %r241, 1;
	mov.f64 	%fd892, 0d0000000000000000;
	mul.rn.f64 	%fd893, %fd138, %fd892;
	mul.f64 	%fd894, %fd866, %fd891;
	fma.rn.f64 	%fd895, %fd894, %fd879, %fd879;
	selp.f64 	%fd896, %fd893, %fd895, %p229;
	setp.lt.s32 	%p230, %r241, 0;
	mov.f64 	%fd897, 0d7FF0000000000000;
	mul.rn.f64 	%fd898, %fd896, %fd897;
	selp.f64 	%fd899, %fd898, %fd896, %p230;
	setp.lt.s32 	%p231, %r57, 0;
	mov.f64 	%fd900, 0dBCA1A62633145C07;
	add.rn.f64 	%fd901, %fd899, %fd900;
	neg.f64 	%fd902, %fd901;
	mov.f64 	%fd903, 0d400921FB54442D18;
	add.rn.f64 	%fd904, %fd903, %fd902;
	selp.f64 	%fd1137, %fd904, %fd899, %p231;
$L__BB0_186:
	setp.lt.s32 	%p233, %r29, 0;
	setp.eq.s32 	%p234, %r30, 1062207488;
	mul.f64 	%fd144, %fd1137, 0d3FE45F306DC9C883;
	{ // callseq 13, 0
	.param .b64 param0;
	st.param.f64 	[param0], %fd138;
	.param .b64 param1;
	st.param.f64 	[param1], 0d4000000000000000;
	.param .b64 retval0;
	call.uni (retval0), 
	__internal_accurate_pow, 
	(
	param0, 
	param1
	);
	ld.param.f64 	%fd926, [retval0];
	} // callseq 13
	setp.lt.s32 	%p236, %r57, 0;
	neg.f64 	%fd928, %fd926;
	selp.f64 	%fd929, %fd928, %fd926, %p234;
	selp.f64 	%fd930, %fd929, %fd926, %p236;
	setp.eq.f64 	%p237, %fd137, 0d0000000000000000;
	selp.b32 	%r249, %r57, 0, %p234;
	or.b32  	%r250, %r249, 2146435072;
	selp.b32 	%r251, %r250, %r249, %p233;
	mov.b32 	%r252, 0;
	mov.b64 	%fd931, {%r252, %r251};
	selp.f64 	%fd1138, %fd931, %fd930, %p237;
	add.f64 	%fd932, %fd137, 0d4000000000000000;
	{
	.reg .b32 %temp; 
	mov.b64 	{%temp, %r253}, %fd932;
	}
	and.b32  	%r254, %r253, 2146435072;
	setp.ne.s32 	%p238, %r254, 2146435072;
	@%p238 bra 	$L__BB0_191;
	setp.num.f64 	%p239, %fd137, %fd137;
	@%p239 bra 	$L__BB0_189;
	mov.f64 	%fd933, 0d4000000000000000;
	add.rn.f64 	%fd1138, %fd137, %fd933;
	bra.uni 	$L__BB0_191;
$L__BB0_189:
	setp.neu.f64 	%p240, %fd138, 0d7FF0000000000000;
	@%p240 bra 	$L__BB0_191;
	setp.lt.s32 	%p241, %r57, 0;
	selp.b32 	%r255, %r32, %r31, %p3;
	selp.b32 	%r256, %r255, %r31, %p241;
	mov.b32 	%r257, 0;
	mov.b64 	%fd1138, {%r257, %r256};
$L__BB0_191:
	setp.eq.f64 	%p242, %fd137, 0d3FF0000000000000;
	mov.f64 	%fd934, 0d3FF0000000000000;
	sub.f64 	%fd935, %fd934, %fd1138;
	sqrt.rn.f64 	%fd936, %fd935;
	selp.f64 	%fd937, 0d0000000000000000, %fd936, %p242;
	mul.f64 	%fd938, %fd137, 0d3FE45F306DC9C883;
	sub.f64 	%fd939, %fd934, %fd144;
	fma.rn.f64 	%fd940, %fd938, %fd937, %fd939;
	fma.rn.f64 	%fd1139, %fd82, %fd940, %fd174;
$L__BB0_192:
	add.s64 	%rd251, %rd6, %rd242;
	st.local.f64 	[%rd251], %fd1139;
	add.s64 	%rd310, %rd310, 1;
	setp.eq.s64 	%p243, %rd310, %rd80;
	@%p243 bra 	$L__BB0_193;
	bra.uni 	$L__BB0_128;
$L__BB0_193:
	mul.wide.s32 	%rd253, %r1, 4096;
	add.s64 	%rd81, %rd7, %rd253;
	and.b32  	%r38, %r58, 15;
	and.b32  	%r39, %r58, 7;
	and.b64  	%rd82, %rd80, -16;
	add.s32 	%r40, %r38, -1;
	and.b32  	%r41, %r58, 3;
	add.s32 	%r42, %r39, -1;
	add.s64 	%rd83, %rd5, 64;
	add.s64 	%rd84, %rd6, 64;
	mov.b64 	%rd311, 0;
$L__BB0_194:
	setp.lt.u32 	%p244, %r58, 16;
	mov.b64 	%rd316, 0;
	mov.f64 	%fd1147, 0d0000000000000000;
	@%p244 bra 	$L__BB0_197;
	shl.b64 	%rd255, %rd311, 12;
	add.s64 	%rd313, %rd83, %rd255;
	mov.f64 	%fd1147, 0d0000000000000000;
	mov.u64 	%rd312, %rd84;
	mov.u64 	%rd314, %rd82;
$L__BB0_196:
	.pragma "nounroll";
	ld.local.v2.f64 	{%fd944, %fd945}, [%rd313+-64];
	ld.local.v2.f64 	{%fd946, %fd947}, [%rd312+-64];
	fma.rn.f64 	%fd948, %fd944, %fd946, %fd1147;
	fma.rn.f64 	%fd949, %fd945, %fd947, %fd948;
	ld.local.v2.f64 	{%fd950, %fd951}, [%rd313+-48];
	ld.local.v2.f64 	{%fd952, %fd953}, [%rd312+-48];
	fma.rn.f64 	%fd954, %fd950, %fd952, %fd949;
	fma.rn.f64 	%fd955, %fd951, %fd953, %fd954;
	ld.local.v2.f64 	{%fd956, %fd957}, [%rd313+-32];
	ld.local.v2.f64 	{%fd958, %fd959}, [%rd312+-32];
	fma.rn.f64 	%fd960, %fd956, %fd958, %fd955;
	fma.rn.f64 	%fd961, %fd957, %fd959, %fd960;
	ld.local.v2.f64 	{%fd962, %fd963}, [%rd313+-16];
	ld.local.v2.f64 	{%fd964, %fd965}, [%rd312+-16];
	fma.rn.f64 	%fd966, %fd962, %fd964, %fd961;
	fma.rn.f64 	%fd967, %fd963, %fd965, %fd966;
	ld.local.v2.f64 	{%fd968, %fd969}, [%rd313];
	ld.local.v2.f64 	{%fd970, %fd971}, [%rd312];
	fma.rn.f64 	%fd972, %fd968, %fd970, %fd967;
	fma.rn.f64 	%fd973, %fd969, %fd971, %fd972;
	ld.local.v2.f64 	{%fd974, %fd975}, [%rd313+16];
	ld.local.v2.f64 	{%fd976, %fd977}, [%rd312+16];
	fma.rn.f64 	%fd978, %fd974, %fd976, %fd973;
	fma.rn.f64 	%fd979, %fd975, %fd977, %fd978;
	ld.local.v2.f64 	{%fd980, %fd981}, [%rd313+32];
	ld.local.v2.f64 	{%fd982, %fd983}, [%rd312+32];
	fma.rn.f64 	%fd984, %fd980, %fd982, %fd979;
	fma.rn.f64 	%fd985, %fd981, %fd983, %fd984;
	ld.local.v2.f64 	{%fd986, %fd987}, [%rd313+48];
	ld.local.v2.f64 	{%fd988, %fd989}, [%rd312+48];
	fma.rn.f64 	%fd990, %fd986, %fd988, %fd985;
	fma.rn.f64 	%fd1147, %fd987, %fd989, %fd990;
	add.s64 	%rd314, %rd314, -16;
	add.s64 	%rd313, %rd313, 128;
	add.s64 	%rd312, %rd312, 128;
	setp.ne.s64 	%p245, %rd314, 0;
	mov.u64 	%rd316, %rd82;
	@%p245 bra 	$L__BB0_196;
$L__BB0_197:
	setp.eq.s32 	%p246, %r38, 0;
	@%p246 bra 	$L__BB0_207;
	shl.b64 	%rd256, %rd311, 12;
	add.s64 	%rd96, %rd5, %rd256;
	setp.lt.u32 	%p247, %r40, 7;
	@%p247 bra 	$L__BB0_200;
	shl.b64 	%rd257, %rd316, 3;
	add.s64 	%rd258, %rd96, %rd257;
	ld.local.f64 	%fd992, [%rd258];
	add.s64 	%rd259, %rd6, %rd257;
	ld.local.f64 	%fd993, [%rd259];
	fma.rn.f64 	%fd994, %fd992, %fd993, %fd1147;
	ld.local.f64 	%fd995, [%rd258+8];
	ld.local.f64 	%fd996, [%rd259+8];
	fma.rn.f64 	%fd997, %fd995, %fd996, %fd994;
	ld.local.f64 	%fd998, [%rd258+16];
	ld.local.f64 	%fd999, [%rd259+16];
	fma.rn.f64 	%fd1000, %fd998, %fd999, %fd997;
	ld.local.f64 	%fd1001, [%rd258+24];
	ld.local.f64 	%fd1002, [%rd259+24];
	fma.rn.f64 	%fd1003, %fd1001, %fd1002, %fd1000;
	ld.local.f64 	%fd1004, [%rd258+32];
	ld.local.f64 	%fd1005, [%rd259+32];
	fma.rn.f64 	%fd1006, %fd1004, %fd1005, %fd1003;
	ld.local.f64 	%fd1007, [%rd258+40];
	ld.local.f64 	%fd1008, [%rd259+40];
	fma.rn.f64 	%fd1009, %fd1007, %fd1008, %fd1006;
	ld.local.f64 	%fd1010, [%rd258+48];
	ld.local.f64 	%fd1011, [%rd259+48];
	fma.rn.f64 	%fd1012, %fd1010, %fd1011, %fd1009;
	ld.local.f64 	%fd1013, [%rd258+56];
	ld.local.f64 	%fd1014, [%rd259+56];
	fma.rn.f64 	%fd1147, %fd1013, %fd1014, %fd1012;
	add.s64 	%rd316, %rd316, 8;
$L__BB0_200:
	setp.eq.s32 	%p248, %r39, 0;
	@%p248 bra 	$L__BB0_207;
	setp.lt.u32 	%p249, %r42, 3;
	@%p249 bra 	$L__BB0_203;
	shl.b64 	%rd260, %rd316, 3;
	add.s64 	%rd261, %rd96, %rd260;
	ld.local.f64 	%fd1016, [%rd261];
	add.s64 	%rd262, %rd6, %rd260;
	ld.local.f64 	%fd1017, [%rd262];
	fma.rn.f64 	%fd1018, %fd1016, %fd1017, %fd1147;
	ld.local.f64 	%fd1019, [%rd261+8];
	ld.local.f64 	%fd1020, [%rd262+8];
	fma.rn.f64 	%fd1021, %fd1019, %fd1020, %fd1018;
	ld.local.f64 	%fd1022, [%rd261+16];
	ld.local.f64 	%fd1023, [%rd262+16];
	fma.rn.f64 	%fd1024, %fd1022, %fd1023, %fd1021;
	ld.local.f64 	%fd1025, [%rd261+24];
	ld.local.f64 	%fd1026, [%rd262+24];
	fma.rn.f64 	%fd1147, %fd1025, %fd1026, %fd1024;
	add.s64 	%rd316, %rd316, 4;
$L__BB0_203:
	setp.eq.s32 	%p250, %r41, 0;
	@%p250 bra 	$L__BB0_207;
	setp.eq.s32 	%p251, %r41, 1;
	shl.b64 	%rd263, %rd316, 3;
	add.s64 	%rd101, %rd96, %rd263;
	ld.local.f64 	%fd1027, [%rd101];
	add.s64 	%rd102, %rd6, %rd263;
	ld.local.f64 	%fd1028, [%rd102];
	fma.rn.f64 	%fd1147, %fd1027, %fd1028, %fd1147;
	@%p251 bra 	$L__BB0_207;
	setp.eq.s32 	%p252, %r41, 2;
	ld.local.f64 	%fd1029, [%rd101+8];
	ld.local.f64 	%fd1030, [%rd102+8];
	fma.rn.f64 	%fd1147, %fd1029, %fd1030, %fd1147;
	@%p252 bra 	$L__BB0_207;
	ld.local.f64 	%fd1031, [%rd101+16];
	ld.local.f64 	%fd1032, [%rd102+16];
	fma.rn.f64 	%fd1147, %fd1031, %fd1032, %fd1147;
$L__BB0_207:
	shl.b64 	%rd264, %rd311, 3;
	add.s64 	%rd265, %rd81, %rd264;
	st.local.f64 	[%rd265], %fd1147;
	add.s64 	%rd311, %rd311, 1;
	setp.ne.s64 	%p253, %rd311, %rd80;
	@%p253 bra 	$L__BB0_194;
$L__BB0_208:
	setp.eq.s32 	%p254, %r58, 0;
	cvta.to.global.u64 	%rd266, %rd131;
	mul.wide.s32 	%rd267, %r1, 8;
	add.s64 	%rd104, %rd266, %rd267;
	mov.b64 	%rd268, 0;
	st.global.u64 	[%rd104], %rd268;
	@%p254 bra 	$L__BB0_221;
	setp.lt.u32 	%p255, %r58, 16;
	mov.b64 	%rd322, 0;
	mov.f64 	%fd1149, 0d0000000000000000;
	@%p255 bra 	$L__BB0_212;
	and.b64  	%rd322, %rd80, -16;
	mul.wide.s32 	%rd270, %r1, 4096;
	add.s64 	%rd271, %rd270, %rd7;
	add.s64 	%rd319, %rd271, 64;
	add.s64 	%rd318, %rd3, 64;
	mov.f64 	%fd1149, 0d0000000000000000;
	mov.u64 	%rd320, %rd322;
$L__BB0_211:
	.pragma "nounroll";
	ld.local.v2.f64 	{%fd1035, %fd1036}, [%rd319+-64];
	ld.global.f64 	%fd1037, [%rd318+-64];
	fma.rn.f64 	%fd1038, %fd1035, %fd1037, %fd1149;
	st.global.f64 	[%rd104], %fd1038;
	ld.global.f64 	%fd1039, [%rd318+-56];
	fma.rn.f64 	%fd1040, %fd1036, %fd1039, %fd1038;
	st.global.f64 	[%rd104], %fd1040;
	ld.local.v2.f64 	{%fd1041, %fd1042}, [%rd319+-48];
	ld.global.f64 	%fd1043, [%rd318+-48];
	fma.rn.f64 	%fd1044, %fd1041, %fd1043, %fd1040;
	st.global.f64 	[%rd104], %fd1044;
	ld.global.f64 	%fd1045, [%rd318+-40];
	fma.rn.f64 	%fd1046, %fd1042, %fd1045, %fd1044;
	st.global.f64 	[%rd104], %fd1046;
	ld.local.v2.f64 	{%fd1047, %fd1048}, [%rd319+-32];
	ld.global.f64 	%fd1049, [%rd318+-32];
	fma.rn.f64 	%fd1050, %fd1047, %fd1049, %fd1046;
	st.global.f64 	[%rd104], %fd1050;
	ld.global.f64 	%fd1051, [%rd318+-24];
	fma.rn.f64 	%fd1052, %fd1048, %fd1051, %fd1050;
	st.global.f64 	[%rd104], %fd1052;
	ld.local.v2.f64 	{%fd1053, %fd1054}, [%rd319+-16];
	ld.global.f64 	%fd1055, [%rd318+-16];
	fma.rn.f64 	%fd1056, %fd1053, %fd1055, %fd1052;
	st.global.f64 	[%rd104], %fd1056;
	ld.global.f64 	%fd1057, [%rd318+-8];
	fma.rn.f64 	%fd1058, %fd1054, %fd1057, %fd1056;
	st.global.f64 	[%rd104], %fd1058;
	ld.local.v2.f64 	{%fd1059, %fd1060}, [%rd319];
	ld.global.f64 	%fd1061, [%rd318];
	fma.rn.f64 	%fd1062, %fd1059, %fd1061, %fd1058;
	st.global.f64 	[%rd104], %fd1062;
	ld.global.f64 	%fd1063, [%rd318+8];
	fma.rn.f64 	%fd1064, %fd1060, %fd1063, %fd1062;
	st.global.f64 	[%rd104], %fd1064;
	ld.local.v2.f64 	{%fd1065, %fd1066}, [%rd319+16];
	ld.global.f64 	%fd1067, [%rd318+16];
	fma.rn.f64 	%fd1068, %fd1065, %fd1067, %fd1064;
	st.global.f64 	[%rd104], %fd1068;
	ld.global.f64 	%fd1069, [%rd318+24];
	fma.rn.f64 	%fd1070, %fd1066, %fd1069, %fd1068;
	st.global.f64 	[%rd104], %fd1070;
	ld.local.v2.f64 	{%fd1071, %fd1072}, [%rd319+32];
	ld.global.f64 	%fd1073, [%rd318+32];
	fma.rn.f64 	%fd1074, %fd1071, %fd1073, %fd1070;
	st.global.f64 	[%rd104], %fd1074;
	ld.global.f64 	%fd1075, [%rd318+40];
	fma.rn.f64 	%fd1076, %fd1072, %fd1075, %fd1074;
	st.global.f64 	[%rd104], %fd1076;
	ld.local.v2.f64 	{%fd1077, %fd1078}, [%rd319+48];
	ld.global.f64 	%fd1079, [%rd318+48];
	fma.rn.f64 	%fd1080, %fd1077, %fd1079, %fd1076;
	st.global.f64 	[%rd104], %fd1080;
	ld.global.f64 	%fd1081, [%rd318+56];
	fma.rn.f64 	%fd1149, %fd1078, %fd1081, %fd1080;
	st.global.f64 	[%rd104], %fd1149;
	add.s64 	%rd320, %rd320, -16;
	add.s64 	%rd319, %rd319, 128;
	add.s64 	%rd318, %rd318, 128;
	setp.ne.s64 	%p256, %rd320, 0;
	@%p256 bra 	$L__BB0_211;
$L__BB0_212:
	and.b32  	%r258, %r58, 15;
	setp.eq.s32 	%p257, %r258, 0;
	@%p257 bra 	$L__BB0_221;
	mul.wide.s32 	%rd272, %r1, 4096;
	add.s64 	%rd115, %rd7, %rd272;
	and.b64  	%rd273, %rd80, 15;
	add.s64 	%rd274, %rd273, -1;
	setp.lt.u64 	%p258, %rd274, 7;
	@%p258 bra 	$L__BB0_215;
	shl.b64 	%rd275, %rd322, 3;
	add.s64 	%rd276, %rd115, %rd275;
	ld.local.f64 	%fd1082, [%rd276];
	add.s64 	%rd277, %rd3, %rd275;
	ld.global.f64 	%fd1083, [%rd277];
	fma.rn.f64 	%fd1084, %fd1082, %fd1083, %fd1149;
	st.global.f64 	[%rd104], %fd1084;
	ld.local.f64 	%fd1085, [%rd276+8];
	ld.global.f64 	%fd1086, [%rd277+8];
	fma.rn.f64 	%fd1087, %fd1085, %fd1086, %fd1084;
	st.global.f64 	[%rd104], %fd1087;
	ld.local.f64 	%fd1088, [%rd276+16];
	ld.global.f64 	%fd1089, [%rd277+16];
	fma.rn.f64 	%fd1090, %fd1088, %fd1089, %fd1087;
	st.global.f64 	[%rd104], %fd1090;
	ld.local.f64 	%fd1091, [%rd276+24];
	ld.global.f64 	%fd1092, [%rd277+24];
	fma.rn.f64 	%fd1093, %fd1091, %fd1092, %fd1090;
	st.global.f64 	[%rd104], %fd1093;
	ld.local.f64 	%fd1094, [%rd276+32];
	ld.global.f64 	%fd1095, [%rd277+32];
	fma.rn.f64 	%fd1096, %fd1094, %fd1095, %fd1093;
	st.global.f64 	[%rd104], %fd1096;
	ld.local.f64 	%fd1097, [%rd276+40];
	ld.global.f64 	%fd1098, [%rd277+40];
	fma.rn.f64 	%fd1099, %fd1097, %fd1098, %fd1096;
	st.global.f64 	[%rd104], %fd1099;
	ld.local.f64 	%fd1100, [%rd276+48];
	ld.global.f64 	%fd1101, [%rd277+48];
	fma.rn.f64 	%fd1102, %fd1100, %fd1101, %fd1099;
	st.global.f64 	[%rd104], %fd1102;
	ld.local.f64 	%fd1103, [%rd276+56];
	ld.global.f64 	%fd1104, [%rd277+56];
	fma.rn.f64 	%fd1149, %fd1103, %fd1104, %fd1102;
	st.global.f64 	[%rd104], %fd1149;
	add.s64 	%rd322, %rd322, 8;
$L__BB0_215:
	and.b32  	%r259, %r58, 7;
	setp.eq.s32 	%p259, %r259, 0;
	@%p259 bra 	$L__BB0_221;
	and.b64  	%rd278, %rd80, 7;
	add.s64 	%rd279, %rd278, -1;
	setp.lt.u64 	%p260, %rd279, 3;
	@%p260 bra 	$L__BB0_218;
	shl.b64 	%rd280, %rd322, 3;
	add.s64 	%rd281, %rd115, %rd280;
	ld.local.f64 	%fd1105, [%rd281];
	add.s64 	%rd282, %rd3, %rd280;
	ld.global.f64 	%fd1106, [%rd282];
	fma.rn.f64 	%fd1107, %fd1105, %fd1106, %fd1149;
	st.global.f64 	[%rd104], %fd1107;
	ld.local.f64 	%fd1108, [%rd281+8];
	ld.global.f64 	%fd1109, [%rd282+8];
	fma.rn.f64 	%fd1110, %fd1108, %fd1109, %fd1107;
	st.global.f64 	[%rd104], %fd1110;
	ld.local.f64 	%fd1111, [%rd281+16];
	ld.global.f64 	%fd1112, [%rd282+16];
	fma.rn.f64 	%fd1113, %fd1111, %fd1112, %fd1110;
	st.global.f64 	[%rd104], %fd1113;
	ld.local.f64 	%fd1114, [%rd281+24];
	ld.global.f64 	%fd1115, [%rd282+24];
	fma.rn.f64 	%fd1149, %fd1114, %fd1115, %fd1113;
	st.global.f64 	[%rd104], %fd1149;
	add.s64 	%rd322, %rd322, 4;
$L__BB0_218:
	and.b32  	%r260, %r58, 3;
	setp.eq.s32 	%p261, %r260, 0;
	@%p261 bra 	$L__BB0_221;
	shl.b64 	%rd283, %rd322, 3;
	add.s64 	%rd326, %rd3, %rd283;
	add.s64 	%rd285, %rd272, %rd283;
	add.s64 	%rd325, %rd7, %rd285;
	and.b64  	%rd324, %rd80, 3;
$L__BB0_220:
	.pragma "nounroll";
	ld.local.f64 	%fd1116, [%rd325];
	ld.global.f64 	%fd1117, [%rd326];
	fma.rn.f64 	%fd1149, %fd1116, %fd1117, %fd1149;
	st.global.f64 	[%rd104], %fd1149;
	add.s64 	%rd326, %rd326, 8;
	add.s64 	%rd325, %rd325, 8;
	add.s64 	%rd324, %rd324, -1;
	setp.ne.s64 	%p262, %rd324, 0;
	@%p262 bra 	$L__BB0_220;
$L__BB0_221:
	ret;

}
	// .globl	_Z25Naive_Kriging_Kernel_AOASP5PointiS0_i14VariogramModeldPA512_d
.visible .entry _Z25Naive_Kriging_Kernel_AOASP5PointiS0_i14VariogramModeldPA512_d(
	.param .u64 .ptr .align 1 _Z25Naive_Kriging_Kernel_AOASP5PointiS0_i14VariogramModeldPA512_d_param_0,
	.param .u32 _Z25Naive_Kriging_Kernel_AOASP5PointiS0_i14VariogramModeldPA512_d_param_1,
	.param .u64 .ptr .align 1 _Z25Naive_Kriging_Kernel_AOASP5PointiS0_i14VariogramModeldPA512_d_param_2,
	.param .u32 _Z25Naive_Kriging_Kernel_AOASP5PointiS0_i14VariogramModeldPA512_d_param_3,
	.param .align 8 .b8 _Z25Naive_Kriging_Kernel_AOASP5PointiS0_i14VariogramModeldPA512_d_param_4[32],
	.param .f64 _Z25Naive_Kriging_Kernel_AOASP5PointiS0_i14VariogramModeldPA512_d_param_5,
	.param .u64 .ptr .align 1 _Z25Naive_Kriging_Kernel_AOASP5PointiS0_i14VariogramModeldPA512_d_param_6
)
{
	.local .align 8 .b8 	__local_depot1[8];
	.reg .b64 	%SP;
	.reg .b64 	%SPL;
	.reg .pred 	%p<215>;
	.reg .b32 	%r<260>;
	.reg .b32 	%f<9>;
	.reg .b64 	%rd<135>;
	.reg .b64 	%fd<676>;

	mov.u64 	%SPL, __local_depot1;
	cvta.local.u64 	%SP, %SPL;
	ld.param.f64 	%fd152, [_Z25Naive_Kriging_Kernel_AOASP5PointiS0_i14VariogramModeldPA512_d_param_4+24];
	ld.param.f64 	%fd151, [_Z25Naive_Kriging_Kernel_AOASP5PointiS0_i14VariogramModeldPA512_d_param_4+16];
	ld.param.f64 	%fd150, [_Z25Naive_Kriging_Kernel_AOASP5PointiS0_i14VariogramModeldPA512_d_param_4+8];
	ld.param.u32 	%r51, [_Z25Naive_Kriging_Kernel_AOASP5PointiS0_i14VariogramModeldPA512_d_param_4];
	ld.param.u64 	%rd45, [_Z25Naive_Kriging_Kernel_AOASP5PointiS0_i14VariogramModeldPA512_d_param_0];
	ld.param.u32 	%r50, [_Z25Naive_Kriging_Kernel_AOASP5PointiS0_i14VariogramModeldPA512_d_param_1];
	ld.param.u64 	%rd43, [_Z25Naive_Kriging_Kernel_AOASP5PointiS0_i14VariogramModeldPA512_d_param_2];
	ld.param.u64 	%rd44, [_Z25Naive_Kriging_Kernel_AOASP5PointiS0_i14VariogramModeldPA512_d_param_6];
	cvta.to.global.u64 	%rd1, %rd45;
	add.u64 	%rd46, %SP, 0;
	add.u64 	%rd2, %SPL, 0;
	mov.u32 	%r52, %ntid.x;
	mov.u32 	%r53, %ctaid.x;
	mov.u32 	%r54, %tid.x;
	mad.lo.s32 	%r1, %r52, %r53, %r54;
	setp.ge.s32 	%p5, %r1, %r50;
	@%p5 bra 	$L__BB1_153;
	st.local.u32 	[%rd2], %r1;
	mov.u64 	%rd47, $str;
	cvta.global.u64 	%rd48, %rd47;
	{ // callseq 14, 0
	.param .b64 param0;
	st.param.b64 	[param0], %rd48;
	.param .b64 param1;
	st.param.b64 	[param1], %rd46;
	.param .b32 retval0;
	call.uni (retval0), 
	vprintf, 
	(
	param0, 
	param1
	);
	ld.param.b32 	%r55, [retval0];
	} // callseq 14
	cvt.s64.s32 	%rd3, %r1;
	cvt.s64.s32 	%rd4, %r50;
	setp.ge.u32 	%p6, %r1, %r50;
	@%p6 bra 	$L__BB1_70;
	shl.b64 	%rd51, %rd3, 5;
	add.s64 	%rd5, %rd51, %rd1;
	mov.f64 	%fd153, 0d4000000000000000;
	{
	.reg .b32 %temp; 
	mov.b64 	{%temp, %r2}, %fd153;
	}
	and.b32  	%r3, %r2, 2146435072;
	setp.eq.s32 	%p7, %r3, 1062207488;
	setp.lt.s32 	%p8, %r2, 0;
	selp.b32 	%r4, 0, 2146435072, %p8;
	and.b32  	%r57, %r2, 2147483647;
	setp.ne.s32 	%p9, %r57, 1071644672;
	and.pred  	%p1, %p7, %p9;
	or.b32  	%r5, %r4, -2147483648;
	sub.f64 	%fd4, %fd151, %fd150;
	mov.f64 	%fd154, 0d4008000000000000;
	{
	.reg .b32 %temp; 
	mov.b64 	{%temp, %r7}, %fd154;
	}
	and.b32  	%r8, %r7, 2146435072;
	setp.eq.s32 	%p10, %r8, 1073741824;
	setp.lt.s32 	%p11, %r7, 0;
	selp.b32 	%r9, 0, 2146435072, %p11;
	and.b32  	%r58, %r7, 2147483647;
	setp.ne.s32 	%p12, %r58, 1071644672;
	and.pred  	%p2, %p10, %p12;
	or.b32  	%r10, %r9, -2147483648;
	mov.u64 	%rd52, A_semivariance_matrix;
	mad.lo.s64 	%rd123, %rd3, 4104, %rd52;
	add.s64 	%rd122, %rd5, 8;
	mov.b64 	%rd124, 0;
	selp.b32 	%r121, %r10, %r9, %p2;
	mov.u64 	%rd125, %rd123;
$L__BB1_3:
	ld.global.f64 	%fd155, [%rd5];
	ld.global.f64 	%fd156, [%rd122+-8];
	sub.f64 	%fd5, %fd155, %fd156;
	{
	.reg .b32 %temp; 
	mov.b64 	{%temp, %r11}, %fd5;
	}
	abs.f64 	%fd6, %fd5;
	{ // callseq 15, 0
	.param .b64 param0;
	st.param.f64 	[param0], %fd6;
	.param .b64 param1;
	st.param.f64 	[param1], 0d4000000000000000;
	.param .b64 retval0;
	call.uni (retval0), 
	__internal_accurate_pow, 
	(
	param0, 
	param1
	);
	ld.param.f64 	%fd157, [retval0];
	} // callseq 15
	setp.lt.s32 	%p16, %r11, 0;
	neg.f64 	%fd159, %fd157;
	selp.f64 	%fd160, %fd159, %fd157, %p7;
	selp.f64 	%fd161, %fd160, %fd157, %p16;
	setp.eq.f64 	%p17, %fd5, 0d0000000000000000;
	selp.b32 	%r59, %r11, 0, %p7;
	or.b32  	%r60, %r59, 2146435072;
	selp.b32 	%r61, %r60, %r59, %p8;
	mov.b32 	%r62, 0;
	mov.b64 	%fd162, {%r62, %r61};
	selp.f64 	%fd653, %fd162, %fd161, %p17;
	add.f64 	%fd163, %fd5, 0d4000000000000000;
	{
	.reg .b32 %temp; 
	mov.b64 	{%temp, %r63}, %fd163;
	}
	and.b32  	%r64, %r63, 2146435072;
	setp.ne.s32 	%p18, %r64, 2146435072;
	@%p18 bra 	$L__BB1_8;
	setp.num.f64 	%p19, %fd5, %fd5;
	@%p19 bra 	$L__BB1_6;
	mov.f64 	%fd164, 0d4000000000000000;
	add.rn.f64 	%fd653, %fd5, %fd164;
	bra.uni 	$L__BB1_8;
$L__BB1_6:
	setp.neu.f64 	%p20, %fd6, 0d7FF0000000000000;
	@%p20 bra 	$L__BB1_8;
	selp.b32 	%r65, %r5, %r4, %p1;
	selp.b32 	%r66, %r65, %r4, %p16;
	mov.b32 	%r67, 0;
	mov.b64 	%fd653, {%r67, %r66};
$L__BB1_8:
	setp.eq.f64 	%p25, %fd5, 0d3FF0000000000000;
	selp.f64 	%fd11, 0d3FF0000000000000, %fd653, %p25;
	ld.global.f64 	%fd165, [%rd5+8];
	ld.global.f64 	%fd166, [%rd122];
	sub.f64 	%fd12, %fd165, %fd166;
	{
	.reg .b32 %temp; 
	mov.b64 	{%temp, %r12}, %fd12;
	}
	abs.f64 	%fd13, %fd12;
	{ // callseq 16, 0
	.param .b64 param0;
	st.param.f64 	[param0], %fd13;
	.param .b64 param1;
	st.param.f64 	[param1], 0d4000000000000000;
	.param .b64 retval0;
	call.uni (retval0), 
	__internal_accurate_pow, 
	(
	param0, 
	param1
	);
	ld.param.f64 	%fd167, [retval0];
	} // callseq 16
	setp.lt.s32 	%p26, %r12, 0;
	neg.f64 	%fd169, %fd167;
	selp.f64 	%fd170, %fd169, %fd167, %p7;
	selp.f64 	%fd171, %fd170, %fd167, %p26;
	setp.eq.f64 	%p27, %fd12, 0d0000000000000000;
	selp.b32 	%r68, %r12, 0, %p7;
	or.b32  	%r69, %r68, 2146435072;
	selp.b32 	%r70, %r69, %r68, %p8;
	mov.b32 	%r71, 0;
	mov.b64 	%fd172, {%r71, %r70};
	selp.f64 	%fd654, %fd172, %fd171, %p27;
	add.f64 	%fd173, %fd12, 0d4000000000000000;
	{
	.reg .b32 %temp; 
	mov.b64 	{%temp, %r72}, %fd173;
	}
	and.b32  	%r73, %r72, 2146435072;
	setp.ne.s32 	%p28, %r73, 2146435072;
	@%p28 bra 	$L__BB1_13;
	setp.num.f64 	%p29, %fd12, %fd12;
	@%p29 bra 	$L__BB1_11;
	mov.f64 	%fd174, 0d4000000000000000;
	add.rn.f64 	%fd654, %fd12, %fd174;
	bra.uni 	$L__BB1_13;
$L__BB1_11:
	setp.neu.f64 	%p30, %fd13, 0d7FF0000000000000;
	@%p30 bra 	$L__BB1_13;
	selp.b32 	%r74, %r5, %r4, %p1;
	selp.b32 	%r75, %r74, %r4, %p26;
	mov.b32 	%r76, 0;
	mov.b64 	%fd654, {%r76, %r75};
$L__BB1_13:
	setp.eq.f64 	%p32, %fd12, 0d3FF0000000000000;
	selp.f64 	%fd176, 0d3FF0000000000000, %fd654, %p32;
	add.f64 	%fd18, %fd11, %fd176;
	sqrt.rn.f64 	%fd19, %fd18;
	mov.f64 	%fd663, 0d0000000000000000;
	setp.gt.s32 	%p33, %r51, 4;
	@%p33 bra 	$L__BB1_21;
	setp.eq.s32 	%p37, %r51, 2;
	@%p37 bra 	$L__BB1_28;
	setp.eq.s32 	%p38, %r51, 3;
	@%p38 bra 	$L__BB1_35;
	setp.eq.s32 	%p39, %r51, 4;
	@%p39 bra 	$L__BB1_17;
	bra.uni 	$L__BB1_67;
$L__BB1_17:
	setp.eq.f64 	%p45, %fd18, 0d0000000000000000;
	mov.f64 	%fd663, %fd151;
	@%p45 bra 	$L__BB1_67;
	div.rn.f64 	%fd33, %fd19, %fd152;
	{
	.reg .b32 %temp; 
	mov.b64 	{%temp, %r17}, %fd33;
	}
	abs.f64 	%fd34, %fd33;
	{ // callseq 18, 0
	.param .b64 param0;
	st.param.f64 	[param0], %fd34;
	.param .b64 param1;
	st.param.f64 	[param1], 0d4000000000000000;
	.param .b64 retval0;
	call.uni (retval0), 
	__internal_accurate_pow, 
	(
	param0, 
	param1
	);
	ld.param.f64 	%fd206, [retval0];
	} // callseq 18
	setp.lt.s32 	%p49, %r17, 0;
	neg.f64 	%fd208, %fd206;
	selp.f64 	%fd209, %fd208, %fd206, %p7;
	selp.f64 	%fd210, %fd209, %fd206, %p49;
	setp.eq.f64 	%p50, %fd33, 0d0000000000000000;
	selp.b32 	%r82, %r17, 0, %p7;
	or.b32  	%r83, %r82, 2146435072;
	selp.b32 	%r84, %r83, %r82, %p8;
	mov.b32 	%r85, 0;
	mov.b64 	%fd211, {%r85, %r84};
	selp.f64 	%fd657, %fd211, %fd210, %p50;
	add.f64 	%fd212, %fd33, 0d4000000000000000;
	{
	.reg .b32 %temp; 
	mov.b64 	{%temp, %r86}, %fd212;
	}
	and.b32  	%r87, %r86, 2146435072;
	setp.ne.s32 	%p51, %r87, 2146435072;
	@%p51 bra 	$L__BB1_42;
	setp.num.f64 	%p52, %fd33, %fd33;
	@%p52 bra 	$L__BB1_40;
	mov.f64 	%fd213, 0d4000000000000000;
	add.rn.f64 	%fd657, %fd33, %fd213;
	bra.uni 	$L__BB1_42;
$L__BB1_21:
	setp.eq.s32 	%p34, %r51, 5;
	@%p34 bra 	$L__BB1_46;
	setp.eq.s32 	%p35, %r51, 6;
	@%p35 bra 	$L__BB1_52;
	setp.eq.s32 	%p36, %r51, 7;
	@%p36 bra 	$L__BB1_24;
	bra.uni 	$L__BB1_67;
$L__BB1_24:
	setp.eq.f64 	%p87, %fd18, 0d0000000000000000;
	setp.gt.f64 	%p88, %fd19, %fd152;
	or.pred  	%p89, %p87, %p88;
	mov.f64 	%fd663, %fd151;
	@%p89 bra 	$L__BB1_67;
	div.rn.f64 	%fd59, %fd19, %fd152;
	{
	.reg .b32 %temp; 
	mov.b64 	{%temp, %r25}, %fd59;
	}
	abs.f64 	%fd60, %fd59;
	{
	.reg .b32 %temp; 
	mov.b64 	{%temp, %r133}, %fd60;
	}
	setp.gt.s32 	%p90, %r133, 1071801957;
	@%p90 bra 	$L__BB1_60;
	mul.f64 	%fd317, %fd59, %fd59;
	fma.rn.f64 	%fd318, %fd317, 0d3FB0066BDC1895E9, 0dBFB3823B180754AF;
	fma.rn.f64 	%fd319, %fd318, %fd317, 0d3FB11E52CC2F79AE;
	fma.rn.f64 	%fd320, %fd319, %fd317, 0dBF924EAF3526861B;
	fma.rn.f64 	%fd321, %fd320, %fd317, 0d3F91DF02A31E6CB7;
	fma.rn.f64 	%fd322, %fd321, %fd317, 0d3F847D18B0EEC6CC;
	fma.rn.f64 	%fd323, %fd322, %fd317, 0d3F8D0AF961BA53B0;
	fma.rn.f64 	%fd324, %fd323, %fd317, 0d3F91BF7734CF1C48;
	fma.rn.f64 	%fd325, %fd324, %fd317, 0d3F96E91483144EF7;
	fma.rn.f64 	%fd326, %fd325, %fd317, 0d3F9F1C6E0A4F9F81;
	fma.rn.f64 	%fd327, %fd326, %fd317, 0d3FA6DB6DC27FA92B;
	fma.rn.f64 	%fd328, %fd327, %fd317, 0d3FB333333320F91B;
	fma.rn.f64 	%fd329, %fd328, %fd317, 0d3FC5555555555F4D;
	mul.f64 	%fd330, %fd317, %fd329;
	fma.rn.f64 	%fd61, %fd330, %fd60, %fd60;
	setp.gt.s32 	%p94, %r25, -1;
	@%p94 bra 	$L__BB1_59;
	mov.f64 	%fd335, 0d3C91A62633145C07;
	add.rn.f64 	%fd336, %fd61, %fd335;
	mov.f64 	%fd337, 0d3FF921FB54442D18;
	add.rn.f64 	%fd661, %fd337, %fd336;
	bra.uni 	$L__BB1_61;
$L__BB1_28:
	setp.eq.f64 	%p63, %fd18, 0d0000000000000000;
	setp.geu.f64 	%p64, %fd19, %fd152;
	or.pred  	%p65, %p63, %p64;
	mov.f64 	%fd663, %fd151;
	@%p65 bra 	$L__BB1_67;
	div.rn.f64 	%fd20, %fd19, %fd152;
	{
	.reg .b32 %temp; 
	mov.b64 	{%temp, %r13}, %fd20;
	}
	abs.f64 	%fd21, %fd20;
	{ // callseq 19, 0
	.param .b64 param0;
	st.param.f64 	[param0], %fd21;
	.param .b64 param1;
	st.param.f64 	[param1], 0d4008000000000000;
	.param .b64 retval0;
	call.uni (retval0), 
	__internal_accurate_pow, 
	(
	param0, 
	param1
	);
	ld.param.f64 	%fd254, [retval0];
	} // callseq 19
	setp.lt.s32 	%p69, %r13, 0;
	neg.f64 	%fd256, %fd254;
	selp.f64 	%fd257, %fd256, %fd254, %p10;
	selp.f64 	%fd258, %fd257, %fd254, %p69;
	setp.eq.f64 	%p70, %fd20, 0d0000000000000000;
	selp.b32 	%r115, %r13, 0, %p10;
	or.b32  	%r116, %r115, 2146435072;
	selp.b32 	%r117, %r116, %r115, %p11;
	mov.b32 	%r118, 0;
	mov.b64 	%fd259, {%r118, %r117};
	selp.f64 	%fd655, %fd259, %fd258, %p70;
	add.f64 	%fd260, %fd20, 0d4008000000000000;
	{
	.reg .b32 %temp; 
	mov.b64 	{%temp, %r119}, %fd260;
	}
	and.b32  	%r120, %r119, 2146435072;
	setp.ne.s32 	%p71, %r120, 2146435072;
	@%p71 bra 	$L__BB1_34;
	setp.num.f64 	%p72, %fd20, %fd20;
	@%p72 bra 	$L__BB1_32;
	mov.f64 	%fd261, 0d4008000000000000;
	add.rn.f64 	%fd655, %fd20, %fd261;
	bra.uni 	$L__BB1_34;
$L__BB1_32:
	setp.neu.f64 	%p73, %fd21, 0d7FF0000000000000;
	@%p73 bra 	$L__BB1_34;
	selp.b32 	%r122, %r121, %r9, %p69;
	mov.b32 	%r123, 0;
	mov.b64 	%fd655, {%r123, %r122};
$L__BB1_34:
	setp.eq.f64 	%p75, %fd20, 0d3FF0000000000000;
	mul.f64 	%fd262, %fd655, 0d3FE0000000000000;
	selp.f64 	%fd263, 0d3FE0000000000000, %fd262, %p75;
	fma.rn.f64 	%fd264, %fd20, 0dBFF8000000000000, %fd263;
	add.f64 	%fd265, %fd264, 0d3FF0000000000000;
	mul.f64 	%fd663, %fd151, %fd265;
	bra.uni 	$L__BB1_67;
$L__BB1_35:
	setp.eq.f64 	%p59, %fd18, 0d0000000000000000;
	mov.f64 	%fd663, %fd151;
	@%p59 bra 	$L__BB1_67;
	neg.f64 	%fd234, %fd19;
	div.rn.f64 	%fd27, %fd234, %fd152;
	fma.rn.f64 	%fd235, %fd27, 0d3FF71547652B82FE, 0d4338000000000000;
	{
	.reg .b32 %temp; 
	mov.b64 	{%r14, %temp}, %fd235;
	}
	mov.f64 	%fd236, 0dC338000000000000;
	add.rn.f64 	%fd237, %fd235, %fd236;
	fma.rn.f64 	%fd238, %fd237, 0dBFE62E42FEFA39EF, %fd27;
	fma.rn.f64 	%fd239, %fd237, 0dBC7ABC9E3B39803F, %fd238;
	fma.rn.f64 	%fd240, %fd239, 0d3E5ADE1569CE2BDF, 0d3E928AF3FCA213EA;
	fma.rn.f64 	%fd241, %fd240, %fd239, 0d3EC71DEE62401315;
	fma.rn.f64 	%fd242, %fd241, %fd239, 0d3EFA01997C89EB71;
	fma.rn.f64 	%fd243, %fd242, %fd239, 0d3F2A01A014761F65;
	fma.rn.f64 	%fd244, %fd243, %fd239, 0d3F56C16C1852B7AF;
	fma.rn.f64 	%fd245, %fd244, %fd239, 0d3F81111111122322;
	fma.rn.f64 	%fd246, %fd245, %fd239, 0d3FA55555555502A1;
	fma.rn.f64 	%fd247, %fd246, %fd239, 0d3FC5555555555511;
	fma.rn.f64 	%fd248, %fd247, %fd239, 0d3FE000000000000B;
	fma.rn.f64 	%fd249, %fd248, %fd239, 0d3FF0000000000000;
	fma.rn.f64 	%fd250, %fd249, %fd239, 0d3FF0000000000000;
	{
	.reg .b32 %temp; 
	mov.b64 	{%r15, %temp}, %fd250;
	}
	{
	.reg .b32 %temp; 
	mov.b64 	{%temp, %r16}, %fd250;
	}
	shl.b32 	%r103, %r14, 20;
	add.s32 	%r104, %r103, %r16;
	mov.b64 	%fd656, {%r15, %r104};
	{
	.reg .b32 %temp; 
	mov.b64 	{%temp, %r105}, %fd27;
	}
	mov.b32 	%f6, %r105;
	abs.f32 	%f1, %f6;
	setp.lt.f32 	%p60, %f1, 0f4086232B;
	@%p60 bra 	$L__BB1_39;
	setp.lt.f64 	%p61, %fd27, 0d0000000000000000;
	add.f64 	%fd251, %fd27, 0d7FF0000000000000;
	selp.f64 	%fd656, 0d0000000000000000, %fd251, %p61;
	setp.geu.f32 	%p62, %f1, 0f40874800;
	@%p62 bra 	$L__BB1_39;
	shr.u32 	%r106, %r14, 31;
	add.s32 	%r107, %r14, %r106;
	shr.s32 	%r108, %r107, 1;
	shl.b32 	%r109, %r108, 20;
	add.s32 	%r110, %r16, %r109;
	mov.b64 	%fd252, {%r15, %r110};
	sub.s32 	%r111, %r14, %r108;
	shl.b32 	%r112, %r111, 20;
	add.s32 	%r113, %r112, 1072693248;
	mov.b32 	%r114, 0;
	mov.b64 	%fd253, {%r114, %r113};
	mul.f64 	%fd656, %fd253, %fd252;
$L__BB1_39:
	mul.f64 	%fd663, %fd4, %fd656;
	bra.uni 	$L__BB1_67;
$L__BB1_40:
	setp.neu.f64 	%p53, %fd34, 0d7FF0000000000000;
	@%p53 bra 	$L__BB1_42;
	selp.b32 	%r88, %r5, %r4, %p1;
	selp.b32 	%r89, %r88, %r4, %p49;
	mov.b32 	%r90, 0;
	mov.b64 	%fd657, {%r90, %r89};
$L__BB1_42:
	setp.eq.f64 	%p55, %fd33, 0d3FF0000000000000;
	neg.f64 	%fd214, %fd657;
	selp.f64 	%fd39, 0dBFF0000000000000, %fd214, %p55;
	fma.rn.f64 	%fd215, %fd39, 0d3FF71547652B82FE, 0d4338000000000000;
	{
	.reg .b32 %temp; 
	mov.b64 	{%r18, %temp}, %fd215;
	}
	mov.f64 	%fd216, 0dC338000000000000;
	add.rn.f64 	%fd217, %fd215, %fd216;
	fma.rn.f64 	%fd218, %fd217, 0dBFE62E42FEFA39EF, %fd39;
	fma.rn.f64 	%fd219, %fd217, 0dBC7ABC9E3B39803F, %fd218;
	fma.rn.f64 	%fd220, %fd219, 0d3E5ADE1569CE2BDF, 0d3E928AF3FCA213EA;
	fma.rn.f64 	%fd221, %fd220, %fd219, 0d3EC71DEE62401315;
	fma.rn.f64 	%fd222, %fd221, %fd219, 0d3EFA01997C89EB71;
	fma.rn.f64 	%fd223, %fd222, %fd219, 0d3F2A01A014761F65;
	fma.rn.f64 	%fd224, %fd223, %fd219, 0d3F56C16C1852B7AF;
	fma.rn.f64 	%fd225, %fd224, %fd219, 0d3F81111111122322;
	fma.rn.f64 	%fd226, %fd225, %fd219, 0d3FA55555555502A1;
	fma.rn.f64 	%fd227, %fd226, %fd219, 0d3FC5555555555511;
	fma.rn.f64 	%fd228, %fd227, %fd219, 0d3FE000000000000B;
	fma.rn.f64 	%fd229, %fd228, %fd219, 0d3FF0000000000000;
	fma.rn.f64 	%fd230, %fd229, %fd219, 0d3FF0000000000000;
	{
	.reg .b32 %temp; 
	mov.b64 	{%r19, %temp}, %fd230;
	}
	{
	.reg .b32 %temp; 
	mov.b64 	{%temp, %r20}, %fd230;
	}
	shl.b32 	%r91, %r18, 20;
	add.s32 	%r92, %r91, %r20;
	mov.b64 	%fd658, {%r19, %r92};
	{
	.reg .b32 %temp; 
	mov.b64 	{%temp, %r93}, %fd39;
	}
	mov.b32 	%f5, %r93;
	abs.f32 	%f2, %f5;
	setp.lt.f32 	%p56, %f2, 0f4086232B;
	@%p56 bra 	$L__BB1_45;
	setp.lt.f64 	%p57, %fd39, 0d0000000000000000;
	add.f64 	%fd231, %fd39, 0d7FF0000000000000;
	selp.f64 	%fd658, 0d0000000000000000, %fd231, %p57;
	setp.geu.f32 	%p58, %f2, 0f40874800;
	@%p58 bra 	$L__BB1_45;
	shr.u32 	%r94, %r18, 31;
	add.s32 	%r95, %r18, %r94;
	shr.s32 	%r96, %r95, 1;
	shl.b32 	%r97, %r96, 20;
	add.s32 	%r98, %r20, %r97;
	mov.b64 	%fd232, {%r19, %r98};
	sub.s32 	%r99, %r18, %r96;
	shl.b32 	%r100, %r99, 20;
	add.s32 	%r101, %r100, 1072693248;
	mov.b32 	%r102, 0;
	mov.b64 	%fd233, {%r102, %r101};
	mul.f64 	%fd658, %fd233, %fd232;
$L__BB1_45:
	mul.f64 	%fd663, %fd4, %fd658;
	bra.uni 	$L__BB1_67;
$L__BB1_46:
	setp.eq.f64 	%p40, %fd18, 0d0000000000000000;
	mov.f64 	%fd663, %fd151;
	@%p40 bra 	$L__BB1_67;
	div.rn.f64 	%fd45, %fd19, %fd152;
	abs.f64 	%fd46, %fd45;
	setp.neu.f64 	%p41, %fd46, 0d7FF0000000000000;
	@%p41 bra 	$L__BB1_49;
	mov.f64 	%fd182, 0d0000000000000000;
	mul.rn.f64 	%fd659, %fd45, %fd182;
	mov.b32 	%r258, 0;
	bra.uni 	$L__BB1_51;
$L__BB1_49:
	mul.f64 	%fd177, %fd45, 0d3FE45F306DC9C883;
	cvt.rni.s32.f64 	%r258, %fd177;
	cvt.rn.f64.s32 	%fd178, %r258;
	fma.rn.f64 	%fd179, %fd178, 0dBFF921FB54442D18, %fd45;
	fma.rn.f64 	%fd180, %fd178, 0dBC91A62633145C00, %fd179;
	fma.rn.f64 	%fd659, %fd178, 0dB97B839A252049C0, %fd180;
	setp.ltu.f64 	%p42, %fd46, 0d41E0000000000000;
	@%p42 bra 	$L__BB1_51;
	{ // callseq 17, 0
	.param .b64 param0;
	st.param.f64 	[param0], %fd45;
	.param .align 16 .b8 retval0[16];
	call.uni (retval0), 
	__internal_trig_reduction_slowpathd, 
	(
	param0
	);
	ld.param.f64 	%fd659, [retval0];
	ld.param.b32 	%r258, [retval0+8];
	} // callseq 17
$L__BB1_51:
	shl.b32 	%r79, %r258, 6;
	cvt.u64.u32 	%rd53, %r79;
	and.b64  	%rd54, %rd53, 64;
	mov.u64 	%rd55, __cudart_sin_cos_coeffs;
	add.s64 	%rd56, %rd55, %rd54;
	mul.rn.f64 	%fd183, %fd659, %fd659;
	and.b32  	%r80, %r258, 1;
	setp.eq.b32 	%p43, %r80, 1;
	selp.f64 	%fd184, 0dBDA8FF8320FD8164, 0d3DE5DB65F9785EBA, %p43;
	ld.global.nc.v2.f64 	{%fd185, %fd186}, [%rd56];
	fma.rn.f64 	%fd187, %fd184, %fd183, %fd185;
	fma.rn.f64 	%fd188, %fd187, %fd183, %fd186;
	ld.global.nc.v2.f64 	{%fd189, %fd190}, [%rd56+16];
	fma.rn.f64 	%fd191, %fd188, %fd183, %fd189;
	fma.rn.f64 	%fd192, %fd191, %fd183, %fd190;
	ld.global.nc.v2.f64 	{%fd193, %fd194}, [%rd56+32];
	fma.rn.f64 	%fd195, %fd192, %fd183, %fd193;
	fma.rn.f64 	%fd196, %fd195, %fd183, %fd194;
	fma.rn.f64 	%fd197, %fd196, %fd659, %fd659;
	fma.rn.f64 	%fd198, %fd196, %fd183, 0d3FF0000000000000;
	selp.f64 	%fd199, %fd198, %fd197, %p43;
	and.b32  	%r81, %r258, 2;
	setp.eq.s32 	%p44, %r81, 0;
	mov.f64 	%fd200, 0d0000000000000000;
	sub.f64 	%fd201, %fd200, %fd199;
	selp.f64 	%fd202, %fd199, %fd201, %p44;
	div.rn.f64 	%fd203, %fd202, %fd45;
	mov.f64 	%fd204, 0d3FF0000000000000;
	sub.f64 	%fd205, %fd204, %fd203;
	fma.rn.f64 	%fd663, %fd4, %fd205, %fd150;
	bra.uni 	$L__BB1_67;
$L__BB1_52:
	setp.eq.f64 	%p76, %fd18, 0d0000000000000000;
	mov.f64 	%fd663, %fd151;
	@%p76 bra 	$L__BB1_67;
	div.rn.f64 	%fd52, %fd19, %fd152;
	{
	.reg .b32 %temp; 
	mov.b64 	{%temp, %r24}, %fd52;
	}
	abs.f64 	%fd53, %fd52;
	{ // callseq 20, 0
	.param .b64 param0;
	st.param.f64 	[param0], %fd53;
	.param .b64 param1;
	st.param.f64 	[param1], 0d4000000000000000;
	.param .b64 retval0;
	call.uni (retval0), 
	__internal_accurate_pow, 
	(
	param0, 
	param1
	);
	ld.param.f64 	%fd266, [retval0];
	} // callseq 20
	setp.lt.s32 	%p80, %r24, 0;
	neg.f64 	%fd268, %fd266;
	selp.f64 	%fd269, %fd268, %fd266, %p7;
	selp.f64 	%fd270, %fd269, %fd266, %p80;
	setp.eq.f64 	%p81, %fd52, 0d0000000000000000;
	selp.b32 	%r124, %r24, 0, %p7;
	or.b32  	%r125, %r124, 2146435072;
	selp.b32 	%r126, %r125, %r124, %p8;
	mov.b32 	%r127, 0;
	mov.b64 	%fd271, {%r127, %r126};
	selp.f64 	%fd660, %fd271, %fd270, %p81;
	add.f64 	%fd272, %fd52, 0d4000000000000000;
	{
	.reg .b32 %temp; 
	mov.b64 	{%temp, %r128}, %fd272;
	}
	and.b32  	%r129, %r128, 2146435072;
	setp.ne.s32 	%p82, %r129, 2146435072;
	@%p82 bra 	$L__BB1_58;
	setp.num.f64 	%p83, %fd52, %fd52;
	@%p83 bra 	$L__BB1_56;
	mov.f64 	%fd273, 0d4000000000000000;
	add.rn.f64 	%fd660, %fd52, %fd273;
	bra.uni 	$L__BB1_58;
$L__BB1_56:
	setp.neu.f64 	%p84, %fd53, 0d7FF0000000000000;
	@%p84 bra 	$L__BB1_58;
	selp.b32 	%r130, %r5, %r4, %p1;
	selp.b32 	%r131, %r130, %r4, %p80;
	mov.b32 	%r132, 0;
	mov.b64 	%fd660, {%r132, %r131};
$L__BB1_58:
	setp.eq.f64 	%p86, %fd52, 0d3FF0000000000000;
	selp.f64 	%fd274, 0d3FF0000000000000, %fd660, %p86;
	add.f64 	%fd275, %fd274, 0d3FF0000000000000;
	div.rn.f64 	%fd276, %fd274, %fd275;
	fma.rn.f64 	%fd663, %fd4, %fd276, %fd150;
	bra.uni 	$L__BB1_67;
$L__BB1_59:
	mov.f64 	%fd331, 0dBC91A62633145C07;
	add.rn.f64 	%fd332, %fd61, %fd331;
	neg.f64 	%fd333, %fd332;
	mov.f64 	%fd334, 0d3FF921FB54442D18;
	add.rn.f64 	%fd661, %fd334, %fd333;
	bra.uni 	$L__BB1_61;
$L__BB1_60:
	mov.f64 	%fd277, 0d3FF0000000000000;
	sub.f64 	%fd278, %fd277, %fd60;
	{
	.reg .b32 %temp; 
	mov.b64 	{%r134, %temp}, %fd278;
	}
	{
	.reg .b32 %temp; 
	mov.b64 	{%temp, %r135}, %fd278;
	}
	add.s32 	%r136, %r135, -1048576;
	mov.b64 	%fd279, {%r134, %r136};
	rsqrt.approx.ftz.f64 	%fd280, %fd279;
	{
	.reg .b32 %temp; 
	mov.b64 	{%r137, %temp}, %fd280;
	}
	{
	.reg .b32 %temp; 
	mov.b64 	{%temp, %r138}, %fd280;
	}
	add.s32 	%r139, %r138, -1048576;
	mov.b64 	%fd281, {%r137, %r139};
	mul.f64 	%fd282, %fd279, %fd280;
	neg.f64 	%fd283, %fd282;
	fma.rn.f64 	%fd284, %fd282, %fd283, %fd279;
	fma.rn.f64 	%fd285, %fd284, %fd281, %fd282;
	neg.f64 	%fd286, %fd285;
	fma.rn.f64 	%fd287, %fd280, %fd286, 0d3FF0000000000000;
	fma.rn.f64 	%fd288, %fd287, %fd281, %fd281;
	fma.rn.f64 	%fd289, %fd285, %fd286, %fd279;
	fma.rn.f64 	%fd290, %fd289, %fd288, %fd285;
	{
	.reg .b32 %temp; 
	mov.b64 	{%r140, %temp}, %fd290;
	}
	{
	.reg .b32 %temp; 
	mov.b64 	{%temp, %r141}, %fd290;
	}
	add.s32 	%r142, %r141, 1048576;
	mov.b64 	%fd291, {%r140, %r142};
	fma.rn.f64 	%fd292, %fd278, 0d3EC715B371155F70, 0dBEBAC2FE66FAAC4B;
	fma.rn.f64 	%fd293, %fd292, %fd278, 0d3ED9A9B88EFCD9B8;
	fma.rn.f64 	%fd294, %fd293, %fd278, 0d3EDD0F40A8A0C4C3;
	fma.rn.f64 	%fd295, %fd294, %fd278, 0d3EF46D4CFA9E0E1F;
	fma.rn.f64 	%fd296, %fd295, %fd278, 0d3F079C168D1E2422;
	fma.rn.f64 	%fd297, %fd296, %fd278, 0d3F1C9A88C3BCA540;
	fma.rn.f64 	%fd298, %fd297, %fd278, 0d3F31C4E64BD476DF;
	fma.rn.f64 	%fd299, %fd298, %fd278, 0d3F46E8BA60009C8F;
	fma.rn.f64 	%fd300, %fd299, %fd278, 0d3F5F1C71C62B05A2;
	fma.rn.f64 	%fd301, %fd300, %fd278, 0d3F76DB6DB6DC9F2C;
	fma.rn.f64 	%fd302, %fd301, %fd278, 0d3F9333333333329C;
	fma.rn.f64 	%fd303, %fd302, %fd278, 0d3FB5555555555555;
	setp.lt.s32 	%p91, %r135, 1;
	mov.f64 	%fd304, 0d0000000000000000;
	mul.rn.f64 	%fd305, %fd60, %fd304;
	mul.f64 	%fd306, %fd278, %fd303;
	fma.rn.f64 	%fd307, %fd306, %fd291, %fd291;
	selp.f64 	%fd308, %fd305, %fd307, %p91;
	setp.lt.s32 	%p92, %r135, 0;
	mov.f64 	%fd309, 0d7FF0000000000000;
	mul.rn.f64 	%fd310, %fd308, %fd309;
	selp.f64 	%fd311, %fd310, %fd308, %p92;
	setp.lt.s32 	%p93, %r25, 0;
	mov.f64 	%fd312, 0dBCA1A62633145C07;
	add.rn.f64 	%fd313, %fd311, %fd312;
	neg.f64 	%fd314, %fd313;
	mov.f64 	%fd315, 0d400921FB54442D18;
	add.rn.f64 	%fd316, %fd315, %fd314;
	selp.f64 	%fd661, %fd316, %fd311, %p93;
$L__BB1_61:
	mul.f64 	%fd66, %fd661, 0d3FE45F306DC9C883;
	{ // callseq 21, 0
	.param .b64 param0;
	st.param.f64 	[param0], %fd60;
	.param .b64 param1;
	st.param.f64 	[param1], 0d4000000000000000;
	.param .b64 retval0;
	call.uni (retval0), 
	__internal_accurate_pow, 
	(
	param0, 
	param1
	);
	ld.param.f64 	%fd338, [retval0];
	} // callseq 21
	setp.lt.s32 	%p98, %r25, 0;
	neg.f64 	%fd340, %fd338;
	selp.f64 	%fd341, %fd340, %fd338, %p7;
	selp.f64 	%fd342, %fd341, %fd338, %p98;
	setp.eq.f64 	%p99, %fd59, 0d0000000000000000;
	selp.b32 	%r143, %r25, 0, %p7;
	or.b32  	%r144, %r143, 2146435072;
	selp.b32 	%r145, %r144, %r143, %p8;
	mov.b32 	%r146, 0;
	mov.b64 	%fd343, {%r146, %r145};
	selp.f64 	%fd662, %fd343, %fd342, %p99;
	add.f64 	%fd344, %fd59, 0d4000000000000000;
	{
	.reg .b32 %temp; 
	mov.b64 	{%temp, %r147}, %fd344;
	}
	and.b32  	%r148, %r147, 2146435072;
	setp.ne.s32 	%p100, %r148, 2146435072;
	@%p100 bra 	$L__BB1_66;
	setp.num.f64 	%p101, %fd59, %fd59;
	@%p101 bra 	$L__BB1_64;
	mov.f64 	%fd345, 0d4000000000000000;
	add.rn.f64 	%fd662, %fd59, %fd345;
	bra.uni 	$L__BB1_66;
$L__BB1_64:
	setp.neu.f64 	%p102, %fd60, 0d7FF0000000000000;
	@%p102 bra 	$L__BB1_66;
	selp.b32 	%r149, %r5, %r4, %p1;
	selp.b32 	%r150, %r149, %r4, %p98;
	mov.b32 	%r151, 0;
	mov.b64 	%fd662, {%r151, %r150};
$L__BB1_66:
	setp.eq.f64 	%p104, %fd59, 0d3FF0000000000000;
	mov.f64 	%fd346, 0d3FF0000000000000;
	sub.f64 	%fd347, %fd346, %fd662;
	sqrt.rn.f64 	%fd348, %fd347;
	selp.f64 	%fd349, 0d0000000000000000, %fd348, %p104;
	mul.f64 	%fd350, %fd59, 0d3FE45F306DC9C883;
	sub.f64 	%fd351, %fd346, %fd66;
	fma.rn.f64 	%fd352, %fd350, %fd349, %fd351;
	fma.rn.f64 	%fd663, %fd4, %fd352, %fd150;
$L__BB1_67:
	st.global.f64 	[%rd123], %fd663;
	setp.eq.s64 	%p105, %rd124, 0;
	@%p105 bra 	$L__BB1_69;
	st.global.f64 	[%rd125], %fd663;
$L__BB1_69:
	add.s64 	%rd125, %rd125, 4096;
	add.s64 	%rd124, %rd124, 1;
	add.s64 	%rd57, %rd3, %rd124;
	add.s64 	%rd123, %rd123, 8;
	add.s64 	%rd122, %rd122, 32;
	setp.lt.u64 	%p106, %rd57, %rd4;
	@%p106 bra 	$L__BB1_3;
$L__BB1_70:
	shl.b64 	%rd58, %rd3, 12;
	mov.u64 	%rd59, inversed_A;
	add.s64 	%rd60, %rd59, %rd58;
	shl.b64 	%rd61, %rd3, 3;
	add.s64 	%rd62, %rd60, %rd61;
	mov.b64 	%rd63, 4607182418800017408;
	st.global.u64 	[%rd62], %rd63;
	st.local.u32 	[%rd2], %r1;
	mov.u64 	%rd64, $str$1;
	cvta.global.u64 	%rd65, %rd64;
	add.u64 	%rd66, %SP, 0;
	{ // callseq 22, 0
	.param .b64 param0;
	st.param.b64 	[param0], %rd65;
	.param .b64 param1;
	st.param.b64 	[param1], %rd66;
	.param .b32 retval0;
	call.uni (retval0), 
	vprintf, 
	(
	param0, 
	param1
	);
	ld.param.b32 	%r152, [retval0];
	} // callseq 22
	bar.sync 	0;
	setp.ne.s32 	%p107, %r1, 100;
	@%p107 bra 	$L__BB1_83;
	mov.b64 	%rd126, 0;
$L__BB1_72:
	shl.b64 	%rd68, %rd126, 12;
	add.s64 	%rd70, %rd59, %rd68;
	shl.b64 	%rd71, %rd126, 3;
	add.s64 	%rd72, %rd70, %rd71;
	mov.b64 	%rd73, 4607182418800017408;
	st.global.u64 	[%rd72], %rd73;
	st.global.u64 	[%rd72+4104], %rd73;
	st.global.u64 	[%rd72+8208], %rd73;
	st.global.u64 	[%rd72+12312], %rd73;
	st.global.u64 	[%rd72+16416], %rd73;
	st.global.u64 	[%rd72+20520], %rd73;
	st.global.u64 	[%rd72+24624], %rd73;
	st.global.u64 	[%rd72+28728], %rd73;
	st.global.u64 	[%rd72+32832], %rd73;
	st.global.u64 	[%rd72+36936], %rd73;
	st.global.u64 	[%rd72+41040], %rd73;
	st.global.u64 	[%rd72+45144], %rd73;
	st.global.u64 	[%rd72+49248], %rd73;
	st.global.u64 	[%rd72+53352], %rd73;
	st.global.u64 	[%rd72+57456], %rd73;
	st.global.u64 	[%rd72+61560], %rd73;
	st.global.u64 	[%rd72+65664], %rd73;
	st.global.u64 	[%rd72+69768], %rd73;
	st.global.u64 	[%rd72+73872], %rd73;
	st.global.u64 	[%rd72+77976], %rd73;
	st.global.u64 	[%rd72+82080], %rd73;
	st.global.u64 	[%rd72+86184], %rd73;
	st.global.u64 	[%rd72+90288], %rd73;
	st.global.u64 	[%rd72+94392], %rd73;
	st.global.u64 	[%rd72+98496], %rd73;
	st.global.u64 	[%rd72+102600], %rd73;
	st.global.u64 	[%rd72+106704], %rd73;
	st.global.u64 	[%rd72+110808], %rd73;
	st.global.u64 	[%rd72+114912], %rd73;
	st.global.u64 	[%rd72+119016], %rd73;
	st.global.u64 	[%rd72+123120], %rd73;
	st.global.u64 	[%rd72+127224], %rd73;
	add.s64 	%rd126, %rd126, 32;
	setp.ne.s64 	%p108, %rd126, 512;
	@%p108 bra 	$L__BB1_72;
	mov.b64 	%rd127, 0;
	mov.u64 	%rd77, A_semivariance_matrix;
$L__BB1_74:
	shl.b64 	%rd76, %rd127, 12;
	add.s64 	%rd19, %rd77, %rd76;
	shl.b64 	%rd78, %rd127, 3;
	add.s64 	%rd79, %rd19, %rd78;
	ld.global.f64 	%fd73, [%rd79];
	mov.u64 	%rd80, inversed_A;
	add.s64 	%rd20, %rd80, %rd76;
	mov.b64 	%rd128, 0;
$L__BB1_75:
	shl.b64 	%rd81, %rd128, 3;
	add.s64 	%rd82, %rd19, %rd81;
	ld.global.f64 	%fd353, [%rd82];
	div.rn.f64 	%fd354, %fd353, %fd73;
	st.global.f64 	[%rd82], %fd354;
	add.s64 	%rd83, %rd20, %rd81;
	ld.global.f64 	%fd355, [%rd83];
	div.rn.f64 	%fd356, %fd355, %fd73;
	st.global.f64 	[%rd83], %fd356;
	ld.global.f64 	%fd357, [%rd82+8];
	div.rn.f64 	%fd358, %fd357, %fd73;
	st.global.f64 	[%rd82+8], %fd358;
	ld.global.f64 	%fd359, [%rd83+8];
	div.rn.f64 	%fd360, %fd359, %fd73;
	st.global.f64 	[%rd83+8], %fd360;
	ld.global.f64 	%fd361, [%rd82+16];
	div.rn.f64 	%fd362, %fd361, %fd73;
	st.global.f64 	[%rd82+16], %fd362;
	ld.global.f64 	%fd363, [%rd83+16];
	div.rn.f64 	%fd364, %fd363, %fd73;
	st.global.f64 	[%rd83+16], %fd364;
	ld.global.f64 	%fd365, [%rd82+24];
	div.rn.f64 	%fd366, %fd365, %fd73;
	st.global.f64 	[%rd82+24], %fd366;
	ld.global.f64 	%fd367, [%rd83+24];
	div.rn.f64 	%fd368, %fd367, %fd73;
	st.global.f64 	[%rd83+24], %fd368;
	ld.global.f64 	%fd369, [%rd82+32];
	div.rn.f64 	%fd370, %fd369, %fd73;
	st.global.f64 	[%rd82+32], %fd370;
	ld.global.f64 	%fd371, [%rd83+32];
	div.rn.f64 	%fd372, %fd371, %fd73;
	st.global.f64 	[%rd83+32], %fd372;
	ld.global.f64 	%fd373, [%rd82+40];
	div.rn.f64 	%fd374, %fd373, %fd73;
	st.global.f64 	[%rd82+40], %fd374;
	ld.global.f64 	%fd375, [%rd83+40];
	div.rn.f64 	%fd376, %fd375, %fd73;
	st.global.f64 	[%rd83+40], %fd376;
	ld.global.f64 	%fd377, [%rd82+48];
	div.rn.f64 	%fd378, %fd377, %fd73;
	st.global.f64 	[%rd82+48], %fd378;
	ld.global.f64 	%fd379, [%rd83+48];
	div.rn.f64 	%fd380, %fd379, %fd73;
	st.global.f64 	[%rd83+48], %fd380;
	ld.global.f64 	%fd381, [%rd82+56];
	div.rn.f64 	%fd382, %fd381, %fd73;
	st.global.f64 	[%rd82+56], %fd382;
	ld.global.f64 	%fd383, [%rd83+56];
	div.rn.f64 	%fd384, %fd383, %fd73;
	st.global.f64 	[%rd83+56], %fd384;
	add.s64 	%rd128, %rd128, 8;
	setp.ne.s64 	%p109, %rd128, 512;
	@%p109 bra 	$L__BB1_75;
	mov.b64 	%rd129, 0;
$L__BB1_77:
	setp.eq.s64 	%p110, %rd129, %rd127;
	@%p110 bra 	$L__BB1_80;
	shl.b64 	%rd86, %rd129, 12;
	mov.u64 	%rd87, A_semivariance_matrix;
	add.s64 	%rd24, %rd87, %rd86;
	shl.b64 	%rd88, %rd127, 3;
	add.s64 	%rd89, %rd24, %rd88;
	ld.global.f64 	%fd74, [%rd89];
	mov.u64 	%rd90, inversed_A;
	add.s64 	%rd25, %rd90, %rd86;
	mov.b64 	%rd130, 0;
$L__BB1_79:
	shl.b64 	%rd91, %rd130, 3;
	add.s64 	%rd92, %rd24, %rd91;
	ld.global.f64 	%fd385, [%rd92];
	add.s64 	%rd93, %rd19, %rd91;
	ld.global.f64 	%fd386, [%rd93];
	mul.f64 	%fd387, %fd74, %fd386;
	sub.f64 	%fd388, %fd385, %fd387;
	st.global.f64 	[%rd92], %fd388;
	add.s64 	%rd94, %rd25, %rd91;
	ld.global.f64 	%fd389, [%rd94];
	add.s64 	%rd95, %rd20, %rd91;
	ld.global.f64 	%fd390, [%rd95];
	mul.f64 	%fd391, %fd74, %fd390;
	sub.f64 	%fd392, %fd389, %fd391;
	st.global.f64 	[%rd94], %fd392;
	ld.global.f64 	%fd393, [%rd92+8];
	ld.global.f64 	%fd394, [%rd93+8];
	mul.f64 	%fd395, %fd74, %fd394;
	sub.f64 	%fd396, %fd393, %fd395;
	st.global.f64 	[%rd92+8], %fd396;
	ld.global.f64 	%fd397, [%rd94+8];
	ld.global.f64 	%fd398, [%rd95+8];
	mul.f64 	%fd399, %fd74, %fd398;
	sub.f64 	%fd400, %fd397, %fd399;
	st.global.f64 	[%rd94+8], %fd400;
	ld.global.f64 	%fd401, [%rd92+16];
	ld.global.f64 	%fd402, [%rd93+16];
	mul.f64 	%fd403, %fd74, %fd402;
	sub.f64 	%fd404, %fd401, %fd403;
	st.global.f64 	[%rd92+16], %fd404;
	ld.global.f64 	%fd405, [%rd94+16];
	ld.global.f64 	%fd406, [%rd95+16];
	mul.f64 	%fd407, %fd74, %fd406;
	sub.f64 	%fd408, %fd405, %fd407;
	st.global.f64 	[%rd94+16], %fd408;
	ld.global.f64 	%fd409, [%rd92+24];
	ld.global.f64 	%fd410, [%rd93+24];
	mul.f64 	%fd411, %fd74, %fd410;
	sub.f64 	%fd412, %fd409, %fd411;
	st.global.f64 	[%rd92+24], %fd412;
	ld.global.f64 	%fd413, [%rd94+24];
	ld.global.f64 	%fd414, [%rd95+24];
	mul.f64 	%fd415, %fd74, %fd414;
	sub.f64 	%fd416, %fd413, %fd415;
	st.global.f64 	[%rd94+24], %fd416;
	ld.global.f64 	%fd417, [%rd92+32];
	ld.global.f64 	%fd418, [%rd93+32];
	mul.f64 	%fd419, %fd74, %fd418;
	sub.f64 	%fd420, %fd417, %fd419;
	st.global.f64 	[%rd92+32], %fd420;
	ld.global.f64 	%fd421, [%rd94+32];
	ld.global.f64 	%fd422, [%rd95+32];
	mul.f64 	%fd423, %fd74, %fd422;
	sub.f64 	%fd424, %fd421, %fd423;
	st.global.f64 	[%rd94+32], %fd424;
	ld.global.f64 	%fd425, [%rd92+40];
	ld.global.f64 	%fd426, [%rd93+40];
	mul.f64 	%fd427, %fd74, %fd426;
	sub.f64 	%fd428, %fd425, %fd427;
	st.global.f64 	[%rd92+40], %fd428;
	ld.global.f64 	%fd429, [%rd94+40];
	ld.global.f64 	%fd430, [%rd95+40];
	mul.f64 	%fd431, %fd74, %fd430;
	sub.f64 	%fd432, %fd429, %fd431;
	st.global.f64 	[%rd94+40], %fd432;
	ld.global.f64 	%fd433, [%rd92+48];
	ld.global.f64 	%fd434, [%rd93+48];
	mul.f64 	%fd435, %fd74, %fd434;
	sub.f64 	%fd436, %fd433, %fd435;
	st.global.f64 	[%rd92+48], %fd436;
	ld.global.f64 	%fd437, [%rd94+48];
	ld.global.f64 	%fd438, [%rd95+48];
	mul.f64 	%fd439, %fd74, %fd438;
	sub.f64 	%fd440, %fd437, %fd439;
	st.global.f64 	[%rd94+48], %fd440;
	ld.global.f64 	%fd441, [%rd92+56];
	ld.global.f64 	%fd442, [%rd93+56];
	mul.f64 	%fd443, %fd74, %fd442;
	sub.f64 	%fd444, %fd441, %fd443;
	st.global.f64 	[%rd92+56], %fd444;
	ld.global.f64 	%fd445, [%rd94+56];
	ld.global.f64 	%fd446, [%rd95+56];
	mul.f64 	%fd447, %fd74, %fd446;
	sub.f64 	%fd448, %fd445, %fd447;
	st.global.f64 	[%rd94+56], %fd448;
	add.s64 	%rd130, %rd130, 8;
	setp.ne.s64 	%p111, %rd130, 512;
	@%p111 bra 	$L__BB1_79;
$L__BB1_80:
	add.s64 	%rd129, %rd129, 1;
	setp.ne.s64 	%p112, %rd129, 512;
	@%p112 bra 	$L__BB1_77;
	add.s64 	%rd127, %rd127, 1;
	setp.ne.s64 	%p113, %rd127, 512;
	@%p113 bra 	$L__BB1_74;
	mov.b32 	%r154, 100;
	st.local.u32 	[%rd2], %r154;
	mov.u64 	%rd96, $str$2;
	cvta.global.u64 	%rd97, %rd96;
	add.u64 	%rd98, %SP, 0;
	{ // callseq 23, 0
	.param .b64 param0;
	st.param.b64 	[param0], %rd97;
	.param .b64 param1;
	st.param.b64 	[param1], %rd98;
	.param .b32 retval0;
	call.uni (retval0), 
	vprintf, 
	(
	param0, 
	param1
	);
	ld.param.b32 	%r155, [retval0];
	} // callseq 23
$L__BB1_83:
	st.local.u32 	[%rd2], %r1;
	mov.u64 	%rd99, $str$3;
	cvta.global.u64 	%rd100, %rd99;
	add.u64 	%rd101, %SP, 0;
	{ // callseq 24, 0
	.param .b64 param0;
	st.param.b64 	[param0], %rd100;
	.param .b64 param1;
	st.param.b64 	[param1], %rd101;
	.param .b32 retval0;
	call.uni (retval0), 
	vprintf, 
	(
	param0, 
	param1
	);
	ld.param.b32 	%r157, [retval0];
	} // callseq 24
	bar.sync 	0;
	st.local.u32 	[%rd2], %r1;
	mov.u64 	%rd102, $str$4;
	cvta.global.u64 	%rd103, %rd102;
	{ // callseq 25, 0
	.param .b64 param0;
	st.param.b64 	[param0], %rd103;
	.param .b64 param1;
	st.param.b64 	[param1], %rd101;
	.param .b32 retval0;
	call.uni (retval0), 
	vprintf, 
	(
	param0, 
	param1
	);
	ld.param.b32 	%r159, [retval0];
	} // callseq 25
	setp.eq.s32 	%p114, %r50, 0;
	@%p114 bra 	$L__BB1_152;
	cvta.to.global.u64 	%rd105, %rd44;
	shl.b64 	%rd106, %rd3, 12;
	add.s64 	%rd30, %rd105, %rd106;
	cvta.to.global.u64 	%rd107, %rd43;
	shl.b64 	%rd108, %rd3, 5;
	add.s64 	%rd31, %rd107, %rd108;
	mov.f64 	%fd449, 0d4000000000000000;
	{
	.reg .b32 %temp; 
	mov.b64 	{%temp, %r26}, %fd449;
	}
	and.b32  	%r27, %r26, 2146435072;
	setp.eq.s32 	%p115, %r27, 1062207488;
	setp.lt.s32 	%p116, %r26, 0;
	selp.b32 	%r28, 0, 2146435072, %p116;
	and.b32  	%r161, %r26, 2147483647;
	setp.ne.s32 	%p117, %r161, 1071644672;
	and.pred  	%p3, %p115, %p117;
	or.b32  	%r29, %r28, -2147483648;
	sub.f64 	%fd78, %fd151, %fd150;
	mov.f64 	%fd450, 0d4008000000000000;
	{
	.reg .b32 %temp; 
	mov.b64 	{%temp, %r31}, %fd450;
	}
	and.b32  	%r32, %r31, 2146435072;
	setp.eq.s32 	%p118, %r32, 1073741824;
	setp.lt.s32 	%p119, %r31, 0;
	selp.b32 	%r33, 0, 2146435072, %p119;
	and.b32  	%r162, %r31, 2147483647;
	setp.ne.s32 	%p120, %r162, 1071644672;
	and.pred  	%p4, %p118, %p120;
	or.b32  	%r34, %r33, -2147483648;
	mov.b64 	%rd131, 0;
	selp.b32 	%r225, %r34, %r33, %p4;
$L__BB1_85:
	add.s64 	%rd132, %rd1, 8;
	shl.b64 	%rd109, %rd131, 3;
	add.s64 	%rd34, %rd30, %rd109;
	mov.b64 	%rd110, 0;
	st.global.u64 	[%rd34], %rd110;
	shl.b64 	%rd111, %rd131, 12;
	mov.u64 	%rd112, inversed_A;
	add.s64 	%rd133, %rd112, %rd111;
	mov.f64 	%fd664, 0d0000000000000000;
	mov.u64 	%rd134, %rd4;
$L__BB1_86:
	setp.lt.s32 	%p121, %r26, 0;
	setp.eq.s32 	%p122, %r27, 1062207488;
	ld.global.f64 	%fd452, [%rd31];
	ld.global.f64 	%fd453, [%rd132+-8];
	sub.f64 	%fd80, %fd452, %fd453;
	{
	.reg .b32 %temp; 
	mov.b64 	{%temp, %r35}, %fd80;
	}
	abs.f64 	%fd81, %fd80;
	{ // callseq 26, 0
	.param .b64 param0;
	st.param.f64 	[param0], %fd81;
	.param .b64 param1;
	st.param.f64 	[param1], 0d4000000000000000;
	.param .b64 retval0;
	call.uni (retval0), 
	__internal_accurate_pow, 
	(
	param0, 
	param1
	);
	ld.param.f64 	%fd454, [retval0];
	} // callseq 26
	setp.lt.s32 	%p124, %r35, 0;
	neg.f64 	%fd456, %fd454;
	selp.f64 	%fd457, %fd456, %fd454, %p122;
	selp.f64 	%fd458, %fd457, %fd454, %p124;
	setp.eq.f64 	%p125, %fd80, 0d0000000000000000;
	selp.b32 	%r163, %r35, 0, %p122;
	or.b32  	%r164, %r163, 2146435072;
	selp.b32 	%r165, %r164, %r163, %p121;
	mov.b32 	%r166, 0;
	mov.b64 	%fd459, {%r166, %r165};
	selp.f64 	%fd665, %fd459, %fd458, %p125;
	add.f64 	%fd460, %fd80, 0d4000000000000000;
	{
	.reg .b32 %temp; 
	mov.b64 	{%temp, %r167}, %fd460;
	}
	and.b32  	%r168, %r167, 2146435072;
	setp.ne.s32 	%p126, %r168, 2146435072;
	@%p126 bra 	$L__BB1_91;
	setp.num.f64 	%p127, %fd80, %fd80;
	@%p127 bra 	$L__BB1_89;
	mov.f64 	%fd461, 0d4000000000000000;
	add.rn.f64 	%fd665, %fd80, %fd461;
	bra.uni 	$L__BB1_91;
$L__BB1_89:
	setp.neu.f64 	%p128, %fd81, 0d7FF0000000000000;
	@%p128 bra 	$L__BB1_91;
	selp.b32 	%r169, %r29, %r28, %p3;
	selp.b32 	%r170, %r169, %r28, %p124;
	mov.b32 	%r171, 0;
	mov.b64 	%fd665, {%r171, %r170};
$L__BB1_91:
	setp.eq.f64 	%p133, %fd80, 0d3FF0000000000000;
	selp.f64 	%fd86, 0d3FF0000000000000, %fd665, %p133;
	ld.global.f64 	%fd462, [%rd31+8];
	ld.global.f64 	%fd463, [%rd132];
	sub.f64 	%fd87, %fd462, %fd463;
	{
	.reg .b32 %temp; 
	mov.b64 	{%temp, %r36}, %fd87;
	}
	abs.f64 	%fd88, %fd87;
	{ // callseq 27, 0
	.param .b64 param0;
	st.param.f64 	[param0], %fd88;
	.param .b64 param1;
	st.param.f64 	[param1], 0d4000000000000000;
	.param .b64 retval0;
	call.uni (retval0), 
	__internal_accurate_pow, 
	(
	param0, 
	param1
	);
	ld.param.f64 	%fd464, [retval0];
	} // callseq 27
	setp.lt.s32 	%p134, %r36, 0;
	neg.f64 	%fd466, %fd464;
	selp.f64 	%fd467, %fd466, %fd464, %p122;
	selp.f64 	%fd468, %fd467, %fd464, %p134;
	setp.eq.f64 	%p135, %fd87, 0d0000000000000000;
	selp.b32 	%r172, %r36, 0, %p122;
	or.b32  	%r173, %r172, 2146435072;
	selp.b32 	%r174, %r173, %r172, %p121;
	mov.b32 	%r175, 0;
	mov.b64 	%fd469, {%r175, %r174};
	selp.f64 	%fd666, %fd469, %fd468, %p135;
	add.f64 	%fd470, %fd87, 0d4000000000000000;
	{
	.reg .b32 %temp; 
	mov.b64 	{%temp, %r176}, %fd470;
	}
	and.b32  	%r177, %r176, 2146435072;
	setp.ne.s32 	%p136, %r177, 2146435072;
	@%p136 bra 	$L__BB1_96;
	setp.num.f64 	%p137, %fd87, %fd87;
	@%p137 bra 	$L__BB1_94;
	mov.f64 	%fd471, 0d4000000000000000;
	add.rn.f64 	%fd666, %fd87, %fd471;
	bra.uni 	$L__BB1_96;
$L__BB1_94:
	setp.neu.f64 	%p138, %fd88, 0d7FF0000000000000;
	@%p138 bra 	$L__BB1_96;
	selp.b32 	%r178, %r29, %r28, %p3;
	selp.b32 	%r179, %r178, %r28, %p134;
	mov.b32 	%r180, 0;
	mov.b64 	%fd666, {%r180, %r179};
$L__BB1_96:
	setp.eq.f64 	%p140, %fd87, 0d3FF0000000000000;
	selp.f64 	%fd473, 0d3FF0000000000000, %fd666, %p140;
	add.f64 	%fd93, %fd86, %fd473;
	sqrt.rn.f64 	%fd94, %fd93;
	ld.global.f64 	%fd95, [%rd133];
	mov.f64 	%fd675, 0d0000000000000000;
	setp.gt.s32 	%p141, %r51, 4;
	@%p141 bra 	$L__BB1_104;
	setp.eq.s32 	%p145, %r51, 2;
	@%p145 bra 	$L__BB1_111;
	setp.eq.s32 	%p146, %r51, 3;
	@%p146 bra 	$L__BB1_118;
	setp.eq.s32 	%p147, %r51, 4;
	@%p147 bra 	$L__BB1_100;
	bra.uni 	$L__BB1_150;
$L__BB1_100:
	setp.eq.f64 	%p153, %fd93, 0d0000000000000000;
	mov.f64 	%fd675, %fd151;
	@%p153 bra 	$L__BB1_150;
	div.rn.f64 	%fd109, %fd94, %fd152;
	{
	.reg .b32 %temp; 
	mov.b64 	{%temp, %r41}, %fd109;
	}
	abs.f64 	%fd110, %fd109;
	{ // callseq 29, 0
	.param .b64 param0;
	st.param.f64 	[param0], %fd110;
	.param .b64 param1;
	st.param.f64 	[param1], 0d4000000000000000;
	.param .b64 retval0;
	call.uni (retval0), 
	__internal_accurate_pow, 
	(
	param0, 
	param1
	);
	ld.param.f64 	%fd503, [retval0];
	} // callseq 29
	setp.lt.s32 	%p157, %r41, 0;
	neg.f64 	%fd505, %fd503;
	selp.f64 	%fd506, %fd505, %fd503, %p122;
	selp.f64 	%fd507, %fd506, %fd503, %p157;
	setp.eq.f64 	%p158, %fd109, 0d0000000000000000;
	selp.b32 	%r186, %r41, 0, %p122;
	or.b32  	%r187, %r186, 2146435072;
	selp.b32 	%r188, %r187, %r186, %p121;
	mov.b32 	%r189, 0;
	mov.b64 	%fd508, {%r189, %r188};
	selp.f64 	%fd669, %fd508, %fd507, %p158;
	add.f64 	%fd509, %fd109, 0d4000000000000000;
	{
	.reg .b32 %temp; 
	mov.b64 	{%temp, %r190}, %fd509;
	}
	and.b32  	%r191, %r190, 2146435072;
	setp.ne.s32 	%p159, %r191, 2146435072;
	@%p159 bra 	$L__BB1_125;
	setp.num.f64 	%p160, %fd109, %fd109;
	@%p160 bra 	$L__BB1_123;
	mov.f64 	%fd510, 0d4000000000000000;
	add.rn.f64 	%fd669, %fd109, %fd510;
	bra.uni 	$L__BB1_125;
$L__BB1_104:
	setp.eq.s32 	%p142, %r51, 5;
	@%p142 bra 	$L__BB1_129;
	setp.eq.s32 	%p143, %r51, 6;
	@%p143 bra 	$L__BB1_135;
	setp.eq.s32 	%p144, %r51, 7;
	@%p144 bra 	$L__BB1_107;
	bra.uni 	$L__BB1_150;
$L__BB1_107:
	setp.eq.f64 	%p195, %fd93, 0d0000000000000000;
	setp.gt.f64 	%p196, %fd94, %fd152;
	or.pred  	%p197, %p195, %p196;
	mov.f64 	%fd675, %fd151;
	@%p197 bra 	$L__BB1_150;
	div.rn.f64 	%fd135, %fd94, %fd152;
	{
	.reg .b32 %temp; 
	mov.b64 	{%temp, %r49}, %fd135;
	}
	abs.f64 	%fd136, %fd135;
	{
	.reg .b32 %temp; 
	mov.b64 	{%temp, %r237}, %fd136;
	}
	setp.gt.s32 	%p198, %r237, 1071801957;
	@%p198 bra 	$L__BB1_143;
	mul.f64 	%fd614, %fd135, %fd135;
	fma.rn.f64 	%fd615, %fd614, 0d3FB0066BDC1895E9, 0dBFB3823B180754AF;
	fma.rn.f64 	%fd616, %fd615, %fd614, 0d3FB11E52CC2F79AE;
	fma.rn.f64 	%fd617, %fd616, %fd614, 0dBF924EAF3526861B;
	fma.rn.f64 	%fd618, %fd617, %fd614, 0d3F91DF02A31E6CB7;
	fma.rn.f64 	%fd619, %fd618, %fd614, 0d3F847D18B0EEC6CC;
	fma.rn.f64 	%fd620, %fd619, %fd614, 0d3F8D0AF961BA53B0;
	fma.rn.f64 	%fd621, %fd620, %fd614, 0d3F91BF7734CF1C48;
	fma.rn.f64 	%fd622, %fd621, %fd614, 0d3F96E91483144EF7;
	fma.rn.f64 	%fd623, %fd622, %fd614, 0d3F9F1C6E0A4F9F81;
	fma.rn.f64 	%fd624, %fd623, %fd614, 0d3FA6DB6DC27FA92B;
	fma.rn.f64 	%fd625, %fd624, %fd614, 0d3FB333333320F91B;
	fma.rn.f64 	%fd626, %fd625, %fd614, 0d3FC5555555555F4D;
	mul.f64 	%fd627, %fd614, %fd626;
	fma.rn.f64 	%fd137, %fd627, %fd136, %fd136;
	setp.gt.s32 	%p202, %r49, -1;
	@%p202 bra 	$L__BB1_142;
	mov.f64 	%fd632, 0d3C91A62633145C07;
	add.rn.f64 	%fd633, %fd137, %fd632;
	mov.f64 	%fd634, 0d3FF921FB54442D18;
	add.rn.f64 	%fd673, %fd634, %fd633;
	bra.uni 	$L__BB1_144;
$L__BB1_111:
	setp.eq.f64 	%p171, %fd93, 0d0000000000000000;
	setp.geu.f64 	%p172, %fd94, %fd152;
	or.pred  	%p173, %p171, %p172;
	mov.f64 	%fd675, %fd151;
	@%p173 bra 	$L__BB1_150;
	setp.lt.s32 	%p174, %r31, 0;
	setp.eq.s32 	%p175, %r32, 1073741824;
	div.rn.f64 	%fd96, %fd94, %fd152;
	{
	.reg .b32 %temp; 
	mov.b64 	{%temp, %r37}, %fd96;
	}
	abs.f64 	%fd97, %fd96;
	{ // callseq 30, 0
	.param .b64 param0;
	st.param.f64 	[param0], %fd97;
	.param .b64 param1;
	st.param.f64 	[param1], 0d4008000000000000;
	.param .b64 retval0;
	call.uni (retval0), 
	__internal_accurate_pow, 
	(
	param0, 
	param1
	);
	ld.param.f64 	%fd551, [retval0];
	} // callseq 30
	setp.lt.s32 	%p177, %r37, 0;
	neg.f64 	%fd553, %fd551;
	selp.f64 	%fd554, %fd553, %fd551, %p175;
	selp.f64 	%fd555, %fd554, %fd551, %p177;
	setp.eq.f64 	%p178, %fd96, 0d0000000000000000;
	selp.b32 	%r219, %r37, 0, %p175;
	or.b32  	%r220, %r219, 2146435072;
	selp.b32 	%r221, %r220, %r219, %p174;
	mov.b32 	%r222, 0;
	mov.b64 	%fd556, {%r222, %r221};
	selp.f64 	%fd667, %fd556, %fd555, %p178;
	add.f64 	%fd557, %fd96, 0d4008000000000000;
	{
	.reg .b32 %temp; 
	mov.b64 	{%temp, %r223}, %fd557;
	}
	and.b32  	%r224, %r223, 2146435072;
	setp.ne.s32 	%p179, %r224, 2146435072;
	@%p179 bra 	$L__BB1_117;
	setp.num.f64 	%p180, %fd96, %fd96;
	@%p180 bra 	$L__BB1_115;
	mov.f64 	%fd558, 0d4008000000000000;
	add.rn.f64 	%fd667, %fd96, %fd558;
	bra.uni 	$L__BB1_117;
$L__BB1_115:
	setp.neu.f64 	%p181, %fd97, 0d7FF0000000000000;
	@%p181 bra 	$L__BB1_117;
	selp.b32 	%r226, %r225, %r33, %p177;
	mov.b32 	%r227, 0;
	mov.b64 	%fd667, {%r227, %r226};
$L__BB1_117:
	setp.eq.f64 	%p183, %fd96, 0d3FF0000000000000;
	mul.f64 	%fd559, %fd667, 0d3FE0000000000000;
	selp.f64 	%fd560, 0d3FE0000000000000, %fd559, %p183;
	fma.rn.f64 	%fd561, %fd96, 0dBFF8000000000000, %fd560;
	add.f64 	%fd562, %fd561, 0d3FF0000000000000;
	mul.f64 	%fd675, %fd151, %fd562;
	bra.uni 	$L__BB1_150;
$L__BB1_118:
	setp.eq.f64 	%p167, %fd93, 0d0000000000000000;
	mov.f64 	%fd675, %fd151;
	@%p167 bra 	$L__BB1_150;
	neg.f64 	%fd531, %fd94;
	div.rn.f64 	%fd103, %fd531, %fd152;
	fma.rn.f64 	%fd532, %fd103, 0d3FF71547652B82FE, 0d4338000000000000;
	{
	.reg .b32 %temp; 
	mov.b64 	{%r38, %temp}, %fd532;
	}
	mov.f64 	%fd533, 0dC338000000000000;
	add.rn.f64 	%fd534, %fd532, %fd533;
	fma.rn.f64 	%fd535, %fd534, 0dBFE62E42FEFA39EF, %fd103;
	fma.rn.f64 	%fd536, %fd534, 0dBC7ABC9E3B39803F, %fd535;
	fma.rn.f64 	%fd537, %fd536, 0d3E5ADE1569CE2BDF, 0d3E928AF3FCA213EA;
	fma.rn.f64 	%fd538, %fd537, %fd536, 0d3EC71DEE62401315;
	fma.rn.f64 	%fd539, %fd538, %fd536, 0d3EFA01997C89EB71;
	fma.rn.f64 	%fd540, %fd539, %fd536, 0d3F2A01A014761F65;
	fma.rn.f64 	%fd541, %fd540, %fd536, 0d3F56C16C1852B7AF;
	fma.rn.f64 	%fd542, %fd541, %fd536, 0d3F81111111122322;
	fma.rn.f64 	%fd543, %fd542, %fd536, 0d3FA55555555502A1;
	fma.rn.f64 	%fd544, %fd543, %fd536, 0d3FC5555555555511;
	fma.rn.f64 	%fd545, %fd544, %fd536, 0d3FE000000000000B;
	fma.rn.f64 	%fd546, %fd545, %fd536, 0d3FF0000000000000;
	fma.rn.f64 	%fd547, %fd546, %fd536, 0d3FF0000000000000;
	{
	.reg .b32 %temp; 
	mov.b64 	{%r39, %temp}, %fd547;
	}
	{
	.reg .b32 %temp; 
	mov.b64 	{%temp, %r40}, %fd547;
	}
	shl.b32 	%r207, %r38, 20;
	add.s32 	%r208, %r207, %r40;
	mov.b64 	%fd668, {%r39, %r208};
	{
	.reg .b32 %temp; 
	mov.b64 	{%temp, %r209}, %fd103;
	}
	mov.b32 	%f8, %r209;
	abs.f32 	%f3, %f8;
	setp.lt.f32 	%p168, %f3, 0f4086232B;
	@%p168 bra 	$L__BB1_122;
	setp.lt.f64 	%p169, %fd103, 0d0000000000000000;
	add.f64 	%fd548, %fd103, 0d7FF0000000000000;
	selp.f64 	%fd668, 0d0000000000000000, %fd548, %p169;
	setp.geu.f32 	%p170, %f3, 0f40874800;
	@%p170 bra 	$L__BB1_122;
	shr.u32 	%r210, %r38, 31;
	add.s32 	%r211, %r38, %r210;
	shr.s32 	%r212, %r211, 1;
	shl.b32 	%r213, %r212, 20;
	add.s32 	%r214, %r40, %r213;
	mov.b64 	%fd549, {%r39, %r214};
	sub.s32 	%r215, %r38, %r212;
	shl.b32 	%r216, %r215, 20;
	add.s32 	%r217, %r216, 1072693248;
	mov.b32 	%r218, 0;
	mov.b64 	%fd550, {%r218, %r217};
	mul.f64 	%fd668, %fd550, %fd549;
$L__BB1_122:
	mul.f64 	%fd675, %fd78, %fd668;
	bra.uni 	$L__BB1_150;
$L__BB1_123:
	setp.neu.f64 	%p161, %fd110, 0d7FF0000000000000;
	@%p161 bra 	$L__BB1_125;
	selp.b32 	%r192, %r29, %r28, %p3;
	selp.b32 	%r193, %r192, %r28, %p157;
	mov.b32 	%r194, 0;
	mov.b64 	%fd669, {%r194, %r193};
$L__BB1_125:
	setp.eq.f64 	%p163, %fd109, 0d3FF0000000000000;
	neg.f64 	%fd511, %fd669;
	selp.f64 	%fd115, 0dBFF0000000000000, %fd511, %p163;
	fma.rn.f64 	%fd512, %fd115, 0d3FF71547652B82FE, 0d4338000000000000;
	{
	.reg .b32 %temp; 
	mov.b64 	{%r42, %temp}, %fd512;
	}
	mov.f64 	%fd513, 0dC338000000000000;
	add.rn.f64 	%fd514, %fd512, %fd513;
	fma.rn.f64 	%fd515, %fd514, 0dBFE62E42FEFA39EF, %fd115;
	fma.rn.f64 	%fd516, %fd514, 0dBC7ABC9E3B39803F, %fd515;
	fma.rn.f64 	%fd517, %fd516, 0d3E5ADE1569CE2BDF, 0d3E928AF3FCA213EA;
	fma.rn.f64 	%fd518, %fd517, %fd516, 0d3EC71DEE62401315;
	fma.rn.f64 	%fd519, %fd518, %fd516, 0d3EFA01997C89EB71;
	fma.rn.f64 	%fd520, %fd519, %fd516, 0d3F2A01A014761F65;
	fma.rn.f64 	%fd521, %fd520, %fd516, 0d3F56C16C1852B7AF;
	fma.rn.f64 	%fd522, %fd521, %fd516, 0d3F81111111122322;
	fma.rn.f64 	%fd523, %fd522, %fd516, 0d3FA55555555502A1;
	fma.rn.f64 	%fd524, %fd523, %fd516, 0d3FC5555555555511;
	fma.rn.f64 	%fd525, %fd524, %fd516, 0d3FE000000000000B;
	fma.rn.f64 	%fd526, %fd525, %fd516, 0d3FF0000000000000;
	fma.rn.f64 	%fd527, %fd526, %fd516, 0d3FF0000000000000;
	{
	.reg .b32 %temp; 
	mov.b64 	{%r43, %temp}, %fd527;
	}
	{
	.reg .b32 %temp; 
	mov.b64 	{%temp, %r44}, %fd527;
	}
	shl.b32 	%r195, %r42, 20;
	add.s32 	%r196, %r195, %r44;
	mov.b64 	%fd670, {%r43, %r196};
	{
	.reg .b32 %temp; 
	mov.b64 	{%temp, %r197}, %fd115;
	}
	mov.b32 	%f7, %r197;
	abs.f32 	%f4, %f7;
	setp.lt.f32 	%p164, %f4, 0f4086232B;
	@%p164 bra 	$L__BB1_128;
	setp.lt.f64 	%p165, %fd115, 0d0000000000000000;
	add.f64 	%fd528, %fd115, 0d7FF0000000000000;
	selp.f64 	%fd670, 0d0000000000000000, %fd528, %p165;
	setp.geu.f32 	%p166, %f4, 0f40874800;
	@%p166 bra 	$L__BB1_128;
	shr.u32 	%r198, %r42, 31;
	add.s32 	%r199, %r42, %r198;
	shr.s32 	%r200, %r199, 1;
	shl.b32 	%r201, %r200, 20;
	add.s32 	%r202, %r44, %r201;
	mov.b64 	%fd529, {%r43, %r202};
	sub.s32 	%r203, %r42, %r200;
	shl.b32 	%r204, %r203, 20;
	add.s32 	%r205, %r204, 1072693248;
	mov.b32 	%r206, 0;
	mov.b64 	%fd530, {%r206, %r205};
	mul.f64 	%fd670, %fd530, %fd529;
$L__BB1_128:
	mul.f64 	%fd675, %fd78, %fd670;
	bra.uni 	$L__BB1_150;
$L__BB1_129:
	setp.eq.f64 	%p148, %fd93, 0d0000000000000000;
	mov.f64 	%fd675, %fd151;
	@%p148 bra 	$L__BB1_150;
	div.rn.f64 	%fd121, %fd94, %fd152;
	abs.f64 	%fd122, %fd121;
	setp.neu.f64 	%p149, %fd122, 0d7FF0000000000000;
	@%p149 bra 	$L__BB1_132;
	mov.f64 	%fd479, 0d0000000000000000;
	mul.rn.f64 	%fd671, %fd121, %fd479;
	mov.b32 	%r259, 0;
	bra.uni 	$L__BB1_134;
$L__BB1_132:
	mul.f64 	%fd474, %fd121, 0d3FE45F306DC9C883;
	cvt.rni.s32.f64 	%r259, %fd474;
	cvt.rn.f64.s32 	%fd475, %r259;
	fma.rn.f64 	%fd476, %fd475, 0dBFF921FB54442D18, %fd121;
	fma.rn.f64 	%fd477, %fd475, 0dBC91A62633145C00, %fd476;
	fma.rn.f64 	%fd671, %fd475, 0dB97B839A252049C0, %fd477;
	setp.ltu.f64 	%p150, %fd122, 0d41E0000000000000;
	@%p150 bra 	$L__BB1_134;
	{ // callseq 28, 0
	.param .b64 param0;
	st.param.f64 	[param0], %fd121;
	.param .align 16 .b8 retval0[16];
	call.uni (retval0), 
	__internal_trig_reduction_slowpathd, 
	(
	param0
	);
	ld.param.f64 	%fd671, [retval0];
	ld.param.b32 	%r259, [retval0+8];
	} // callseq 28
$L__BB1_134:
	shl.b32 	%r183, %r259, 6;
	cvt.u64.u32 	%rd113, %r183;
	and.b64  	%rd114, %rd113, 64;
	mov.u64 	%rd115, __cudart_sin_cos_coeffs;
	add.s64 	%rd116, %rd115, %rd114;
	mul.rn.f64 	%fd480, %fd671, %fd671;
	and.b32  	%r184, %r259, 1;
	setp.eq.b32 	%p151, %r184, 1;
	selp.f64 	%fd481, 0dBDA8FF8320FD8164, 0d3DE5DB65F9785EBA, %p151;
	ld.global.nc.v2.f64 	{%fd482, %fd483}, [%rd116];
	fma.rn.f64 	%fd484, %fd481, %fd480, %fd482;
	fma.rn.f64 	%fd485, %fd484, %fd480, %fd483;
	ld.global.nc.v2.f64 	{%fd486, %fd487}, [%rd116+16];
	fma.rn.f64 	%fd488, %fd485, %fd480, %fd486;
	fma.rn.f64 	%fd489, %fd488, %fd480, %fd487;
	ld.global.nc.v2.f64 	{%fd490, %fd491}, [%rd116+32];
	fma.rn.f64 	%fd492, %fd489, %fd480, %fd490;
	fma.rn.f64 	%fd493, %fd492, %fd480, %fd491;
	fma.rn.f64 	%fd494, %fd493, %fd671, %fd671;
	fma.rn.f64 	%fd495, %fd493, %fd480, 0d3FF0000000000000;
	selp.f64 	%fd496, %fd495, %fd494, %p151;
	and.b32  	%r185, %r259, 2;
	setp.eq.s32 	%p152, %r185, 0;
	mov.f64 	%fd497, 0d0000000000000000;
	sub.f64 	%fd498, %fd497, %fd496;
	selp.f64 	%fd499, %fd496, %fd498, %p152;
	div.rn.f64 	%fd500, %fd499, %fd121;
	mov.f64 	%fd501, 0d3FF0000000000000;
	sub.f64 	%fd502, %fd501, %fd500;
	fma.rn.f64 	%fd675, %fd78, %fd502, %fd150;
	bra.uni 	$L__BB1_150;
$L__BB1_135:
	setp.eq.f64 	%p184, %fd93, 0d0000000000000000;
	mov.f64 	%fd675, %fd151;
	@%p184 bra 	$L__BB1_150;
	div.rn.f64 	%fd128, %fd94, %fd152;
	{
	.reg .b32 %temp; 
	mov.b64 	{%temp, %r48}, %fd128;
	}
	abs.f64 	%fd129, %fd128;
	{ // callseq 31, 0
	.param .b64 param0;
	st.param.f64 	[param0], %fd129;
	.param .b64 param1;
	st.param.f64 	[param1], 0d4000000000000000;
	.param .b64 retval0;
	call.uni (retval0), 
	__internal_accurate_pow, 
	(
	param0, 
	param1
	);
	ld.param.f64 	%fd563, [retval0];
	} // callseq 31
	setp.lt.s32 	%p188, %r48, 0;
	neg.f64 	%fd565, %fd563;
	selp.f64 	%fd566, %fd565, %fd563, %p122;
	selp.f64 	%fd567, %fd566, %fd563, %p188;
	setp.eq.f64 	%p189, %fd128, 0d0000000000000000;
	selp.b32 	%r228, %r48, 0, %p122;
	or.b32  	%r229, %r228, 2146435072;
	selp.b32 	%r230, %r229, %r228, %p121;
	mov.b32 	%r231, 0;
	mov.b64 	%fd568, {%r231, %r230};
	selp.f64 	%fd672, %fd568, %fd567, %p189;
	add.f64 	%fd569, %fd128, 0d4000000000000000;
	{
	.reg .b32 %temp; 
	mov.b64 	{%temp, %r232}, %fd569;
	}
	and.b32  	%r233, %r232, 2146435072;
	setp.ne.s32 	%p190, %r233, 2146435072;
	@%p190 bra 	$L__BB1_141;
	setp.num.f64 	%p191, %fd128, %fd128;
	@%p191 bra 	$L__BB1_139;
	mov.f64 	%fd570, 0d4000000000000000;
	add.rn.f64 	%fd672, %fd128, %fd570;
	bra.uni 	$L__BB1_141;
$L__BB1_139:
	setp.neu.f64 	%p192, %fd129, 0d7FF0000000000000;
	@%p192 bra 	$L__BB1_141;
	selp.b32 	%r234, %r29, %r28, %p3;
	selp.b32 	%r235, %r234, %r28, %p188;
	mov.b32 	%r236, 0;
	mov.b64 	%fd672, {%r236, %r235};
$L__BB1_141:
	setp.eq.f64 	%p194, %fd128, 0d3FF0000000000000;
	selp.f64 	%fd571, 0d3FF0000000000000, %fd672, %p194;
	add.f64 	%fd572, %fd571, 0d3FF0000000000000;
	div.rn.f64 	%fd573, %fd571, %fd572;
	fma.rn.f64 	%fd675, %fd78, %fd573, %fd150;
	bra.uni 	$L__BB1_150;
$L__BB1_142:
	mov.f64 	%fd628, 0dBC91A62633145C07;
	add.rn.f64 	%fd629, %fd137, %fd628;
	neg.f64 	%fd630, %fd629;
	mov.f64 	%fd631, 0d3FF921FB54442D18;
	add.rn.f64 	%fd673, %fd631, %fd630;
	bra.uni 	$L__BB1_144;
$L__BB1_143:
	mov.f64 	%fd574, 0d3FF0000000000000;
	sub.f64 	%fd575, %fd574, %fd136;
	{
	.reg .b32 %temp; 
	mov.b64 	{%r238, %temp}, %fd575;
	}
	{
	.reg .b32 %temp; 
	mov.b64 	{%temp, %r239}, %fd575;
	}
	add.s32 	%r240, %r239, -1048576;
	mov.b64 	%fd576, {%r238, %r240};
	rsqrt.approx.ftz.f64 	%fd577, %fd576;
	{
	.reg .b32 %temp; 
	mov.b64 	{%r241, %temp}, %fd577;
	}
	{
	.reg .b32 %temp; 
	mov.b64 	{%temp, %r242}, %fd577;
	}
	add.s32 	%r243, %r242, -1048576;
	mov.b64 	%fd578, {%r241, %r243};
	mul.f64 	%fd579, %fd576, %fd577;
	neg.f64 	%fd580, %fd579;
	fma.rn.f64 	%fd581, %fd579, %fd580, %fd576;
	fma.rn.f64 	%fd582, %fd581, %fd578, %fd579;
	neg.f64 	%fd583, %fd582;
	fma.rn.f64 	%fd584, %fd577, %fd583, 0d3FF0000000000000;
	fma.rn.f64 	%fd585, %fd584, %fd578, %fd578;
	fma.rn.f64 	%fd586, %fd582, %fd583, %fd576;
	fma.rn.f64 	%fd587, %fd586, %fd585, %fd582;
	{
	.reg .b32 %temp; 
	mov.b64 	{%r244, %temp}, %fd587;
	}
	{
	.reg .b32 %temp; 
	mov.b64 	{%temp, %r245}, %fd587;
	}
	add.s32 	%r246, %r245, 1048576;
	mov.b64 	%fd588, {%r244, %r246};
	fma.rn.f64 	%fd589, %fd575, 0d3EC715B371155F70, 0dBEBAC2FE66FAAC4B;
	fma.rn.f64 	%fd590, %fd589, %fd575, 0d3ED9A9B88EFCD9B8;
	fma.rn.f64 	%fd591, %fd590, %fd575, 0d3EDD0F40A8A0C4C3;
	fma.rn.f64 	%fd592, %fd591, %fd575, 0d3EF46D4CFA9E0E1F;
	fma.rn.f64 	%fd593, %fd592, %fd575, 0d3F079C168D1E2422;
	fma.rn.f64 	%fd594, %fd593, %fd575, 0d3F1C9A88C3BCA540;
	fma.rn.f64 	%fd595, %fd594, %fd575, 0d3F31C4E64BD476DF;
	fma.rn.f64 	%fd596, %fd595, %fd575, 0d3F46E8BA60009C8F;
	fma.rn.f64 	%fd597, %fd596, %fd575, 0d3F5F1C71C62B05A2;
	fma.rn.f64 	%fd598, %fd597, %fd575, 0d3F76DB6DB6DC9F2C;
	fma.rn.f64 	%fd599, %fd598, %fd575, 0d3F9333333333329C;
	fma.rn.f64 	%fd600, %fd599, %fd575, 0d3FB5555555555555;
	setp.lt.s32 	%p199, %r239, 1;
	mov.f64 	%fd601, 0d0000000000000000;
	mul.rn.f64 	%fd602, %fd136, %fd601;
	mul.f64 	%fd603, %fd575, %fd600;
	fma.rn.f64 	%fd604, %fd603, %fd588, %fd588;
	selp.f64 	%fd605, %fd602, %fd604, %p199;
	setp.lt.s32 	%p200, %r239, 0;
	mov.f64 	%fd606, 0d7FF0000000000000;
	mul.rn.f64 	%fd607, %fd605, %fd606;
	selp.f64 	%fd608, %fd607, %fd605, %p200;
	setp.lt.s32 	%p201, %r49, 0;
	mov.f64 	%fd609, 0dBCA1A62633145C07;
	add.rn.f64 	%fd610, %fd608, %fd609;
	neg.f64 	%fd611, %fd610;
	mov.f64 	%fd612, 0d400921FB54442D18;
	add.rn.f64 	%fd613, %fd612, %fd611;
	selp.f64 	%fd673, %fd613, %fd608, %p201;
$L__BB1_144:
	mul.f64 	%fd142, %fd673, 0d3FE45F306DC9C883;
	{ // callseq 32, 0
	.param .b64 param0;
	st.param.f64 	[param0], %fd136;
	.param .b64 param1;
	st.param.f64 	[param1], 0d4000000000000000;
	.param .b64 retval0;
	call.uni (retval0), 
	__internal_accurate_pow, 
	(
	param0, 
	param1
	);
	ld.param.f64 	%fd635, [retval0];
	} // callseq 32
	setp.lt.s32 	%p206, %r49, 0;
	neg.f64 	%fd637, %fd635;
	selp.f64 	%fd638, %fd637, %fd635, %p122;
	selp.f64 	%fd639, %fd638, %fd635, %p206;
	setp.eq.f64 	%p207, %fd135, 0d0000000000000000;
	selp.b32 	%r247, %r49, 0, %p122;
	or.b32  	%r248, %r247, 2146435072;
	selp.b32 	%r249, %r248, %r247, %p121;
	mov.b32 	%r250, 0;
	mov.b64 	%fd640, {%r250, %r249};
	selp.f64 	%fd674, %fd640, %fd639, %p207;
	add.f64 	%fd641, %fd135, 0d4000000000000000;
	{
	.reg .b32 %temp; 
	mov.b64 	{%temp, %r251}, %fd641;
	}
	and.b32  	%r252, %r251, 2146435072;
	setp.ne.s32 	%p208, %r252, 2146435072;
	@%p208 bra 	$L__BB1_149;
	setp.num.f64 	%p209, %fd135, %fd135;
	@%p209 bra 	$L__BB1_147;
	mov.f64 	%fd642, 0d4000000000000000;
	add.rn.f64 	%fd674, %fd135, %fd642;
	bra.uni 	$L__BB1_149;
$L__BB1_147:
	setp.neu.f64 	%p210, %fd136, 0d7FF0000000000000;
	@%p210 bra 	$L__BB1_149;
	selp.b32 	%r253, %r29, %r28, %p3;
	selp.b32 	%r254, %r253, %r28, %p206;
	mov.b32 	%r255, 0;
	mov.b64 	%fd674, {%r255, %r254};
$L__BB1_149:
	setp.eq.f64 	%p212, %fd135, 0d3FF0000000000000;
	mov.f64 	%fd643, 0d3FF0000000000000;
	sub.f64 	%fd644, %fd643, %fd674;
	sqrt.rn.f64 	%fd645, %fd644;
	selp.f64 	%fd646, 0d0000000000000000, %fd645, %p212;
	mul.f64 	%fd647, %fd135, 0d3FE45F306DC9C883;
	sub.f64 	%fd648, %fd643, %fd142;
	fma.rn.f64 	%fd649, %fd647, %fd646, %fd648;
	fma.rn.f64 	%fd675, %fd78, %fd649, %fd150;
$L__BB1_150:
	fma.rn.f64 	%fd664, %fd95, %fd675, %fd664;
	st.global.f64 	[%rd34], %fd664;
	add.s64 	%rd134, %rd134, -1;
	add.s64 	%rd133, %rd133, 8;
	add.s64 	%rd132, %rd132, 32;
	setp.ne.s64 	%p213, %rd134, 0;
	@%p213 bra 	$L__BB1_86;
	shl.b64 	%rd117, %rd131, 5;
	add.s64 	%rd118, %rd1, %rd117;
	ld.global.f64 	%fd650, [%rd118+16];
	ld.global.f64 	%fd651, [%rd31+16];
	fma.rn.f64 	%fd652, %fd664, %fd650, %fd651;
	st.global.f64 	[%rd31+16], %fd652;
	add.s64 	%rd131, %rd131, 1;
	setp.ne.s64 	%p214, %rd131, %rd4;
	@%p214 bra 	$L__BB1_85;
$L__BB1_152:
	st.local.u32 	[%rd2], %r1;
	mov.u64 	%rd119, $str$5;
	cvta.global.u64 	%rd120, %rd119;
	add.u64 	%rd121, %SP, 0;
	{ // callseq 33, 0
	.param .b64 param0;
	st.param.b64 	[param0], %rd120;
	.param .b64 param1;
	st.param.b64 	[param1], %rd121;
	.param .b32 retval0;
	call.uni (retval0), 
	vprintf, 
	(
	param0, 
	param1
	);
	ld.param.b32 	%r256, [retval0];
	} // callseq 33
$L__BB1_153:
	ret;

}
.func  (.param .align 16 .b8 func_retval0[16]) __internal_trig_reduction_slowpathd(
	.param .b64 __internal_trig_reduction_slowpathd_param_0
)
{
	.local .align 8 .b8 	__local_depot2[40];
	.reg .b64 	%SP;
	.reg .b64 	%SPL;
	.reg .pred 	%p<10>;
	.reg .b32 	%r<47>;
	.reg .b64 	%rd<74>;
	.reg .b64 	%fd<5>;

	mov.u64 	%SPL, __local_depot2;
	ld.param.f64 	%fd4, [__internal_trig_reduction_slowpathd_param_0];
	add.u64 	%rd1, %SPL, 0;
	{
	.reg .b32 %temp; 
	mov.b64 	{%temp, %r1}, %fd4;
	}
	shr.u32 	%r2, %r1, 20;
	and.b32  	%r3, %r2, 2047;
	setp.eq.s32 	%p1, %r3, 2047;
	mov.b32 	%r46, 0;
	@%p1 bra 	$L__BB2_9;
	add.s32 	%r20, %r3, -1024;
	mov.b64 	%rd20, %fd4;
	shl.b64 	%rd2, %rd20, 11;
	shr.u32 	%r4, %r20, 6;
	sub.s32 	%r45, 15, %r4;
	sub.s32 	%r21, 19, %r4;
	setp.lt.u32 	%p2, %r20, 128;
	selp.b32 	%r6, 18, %r21, %p2;
	setp.ge.s32 	%p3, %r45, %r6;
	mov.b64 	%rd70, 0;
	@%p3 bra 	$L__BB2_4;
	add.s32 	%r23, %r6, %r4;
	neg.s32 	%r43, %r23;
	or.b64  	%rd3, %rd2, -9223372036854775808;
	mov.b64 	%rd70, 0;
	mov.b32 	%r42, 0;
	mov.u64 	%rd25, __cudart_i2opi_d;
	mov.u32 	%r44, %r45;
$L__BB2_3:
	.pragma "nounroll";
	mul.wide.s32 	%rd22, %r42, 8;
	add.s64 	%rd23, %rd1, %rd22;
	mul.wide.s32 	%rd24, %r44, 8;
	add.s64 	%rd26, %rd25, %rd24;
	ld.global.nc.u64 	%rd27, [%rd26];
	{
	.reg .u32 %r0, %r1, %r2, %r3, %alo, %ahi, %blo, %bhi, %clo, %chi;
	mov.b64 	{%alo,%ahi}, %rd27;
	mov.b64 	{%blo,%bhi}, %rd3;
	mov.b64 	{%clo,%chi}, %rd70;
	mad.lo.cc.u32 	%r0, %alo, %blo, %clo;
	madc.hi.cc.u32 	%r1, %alo, %blo, %chi;
	madc.hi.u32 	%r2, %alo, %bhi, 0;
	mad.lo.cc.u32 	%r1, %alo, %bhi, %r1;
	madc.hi.cc.u32 	%r2, %ahi, %blo, %r2;
	madc.hi.u32 	%r3, %ahi, %bhi, 0;
	mad.lo.cc.u32 	%r1, %ahi, %blo, %r1;
	madc.lo.cc.u32 	%r2, %ahi, %bhi, %r2;
	addc.u32 	%r3, %r3, 0;
	mov.b64 	%rd28, {%r0,%r1};
	mov.b64 	%rd70, {%r2,%r3};
	}
	st.local.u64 	[%rd23], %rd28;
	add.s32 	%r44, %r44, 1;
	add.s32 	%r43, %r43, 1;
	add.s32 	%r42, %r42, 1;
	setp.ne.s32 	%p4, %r43, -15;
	mov.u32 	%r45, %r6;
	@%p4 bra 	$L__BB2_3;
$L__BB2_4:
	cvt.s64.s32 	%rd29, %r45;
	cvt.u64.u32 	%rd30, %r4;
	add.s64 	%rd31, %rd30, %rd29;
	shl.b64 	%rd32, %rd31, 3;
	add.s64 	%rd33, %rd1, %rd32;
	st.local.u64 	[%rd33+-120], %rd70;
	and.b32  	%r15, %r2, 63;
	ld.local.u64 	%rd72, [%rd1+16];
	ld.local.u64 	%rd71, [%rd1+24];
	setp.eq.s32 	%p5, %r15, 0;
	@%p5 bra 	$L__BB2_6;
	shl.b64 	%rd34, %rd71, %r15;
	shr.u64 	%rd35, %rd72, 1;
	xor.b32  	%r24, %r15, 63;
	shr.u64 	%rd36, %rd35, %r24;
	or.b64  	%rd71, %rd34, %rd36;
	ld.local.u64 	%rd37, [%rd1+8];
	shl.b64 	%rd38, %rd72, %r15;
	shr.u64 	%rd39, %rd37, 1;
	shr.u64 	%rd40, %rd39, %r24;
	or.b64  	%rd72, %rd38, %rd40;
$L__BB2_6:
	and.b32  	%r25, %r1, -2147483648;
	shr.u64 	%rd41, %rd71, 62;
	cvt.u32.u64 	%r26, %rd41;
	mov.b64 	{%r27, %r28}, %rd71;
	mov.b64 	{%r29, %r30}, %rd72;
	shf.l.wrap.b32 	%r31, %r30, %r27, 2;
	shf.l.wrap.b32 	%r32, %r27, %r28, 2;
	mov.b64 	%rd42, {%r31, %r32};
	shl.b64 	%rd43, %rd72, 2;
	shr.u64 	%rd44, %rd42, 63;
	cvt.u32.u64 	%r33, %rd44;
	add.s32 	%r34, %r33, %r26;
	setp.eq.s32 	%p6, %r25, 0;
	neg.s32 	%r35, %r34;
	selp.b32 	%r46, %r34, %r35, %p6;
	setp.gt.s64 	%p7, %rd42, -1;
	mov.b64 	%rd45, 0;
	{
	.reg .u32 %r0, %r1, %r2, %r3, %a0, %a1, %a2, %a3, %b0, %b1, %b2, %b3;
	mov.b64 	{%a0,%a1}, %rd45;
	mov.b64 	{%a2,%a3}, %rd45;
	mov.b64 	{%b0,%b1}, %rd43;
	mov.b64 	{%b2,%b3}, %rd42;
	sub.cc.u32 	%r0, %a0, %b0;
	subc.cc.u32 	%r1, %a1, %b1;
	subc.cc.u32 	%r2, %a2, %b2;
	subc.u32 	%r3, %a3, %b3;
	mov.b64 	%rd46, {%r0,%r1};
	mov.b64 	%rd47, {%r2,%r3};
	}
	xor.b32  	%r36, %r25, -2147483648;
	selp.b64 	%rd73, %rd42, %rd47, %p7;
	selp.b64 	%rd14, %rd43, %rd46, %p7;
	selp.b32 	%r17, %r25, %r36, %p7;
	clz.b64 	%r37, %rd73;
	cvt.u64.u32 	%rd15, %r37;
	setp.eq.s32 	%p8, %r37, 0;
	@%p8 bra 	$L__BB2_8;
	cvt.u32.u64 	%r38, %rd15;
	and.b32  	%r39, %r38, 63;
	shl.b64 	%rd48, %rd73, %r39;
	shr.u64 	%rd49, %rd14, 1;
	not.b32 	%r40, %r38;
	and.b32  	%r41, %r40, 63;
	shr.u64 	%rd50, %rd49, %r41;
	or.b64  	%rd73, %rd48, %rd50;
$L__BB2_8:
	mov.b64 	%rd51, -3958705157555305931;
	{
	.reg .u32 %r0, %r1, %r2, %r3, %alo, %ahi, %blo, %bhi;
	mov.b64 	{%alo,%ahi}, %rd73;
	mov.b64 	{%blo,%bhi}, %rd51;
	mul.lo.u32 	%r0, %alo, %blo;
	mul.hi.u32 	%r1, %alo, %blo;
	mad.lo.cc.u32 	%r1, %alo, %bhi, %r1;
	madc.hi.u32 	%r2, %alo, %bhi, 0;
	mad.lo.cc.u32 	%r1, %ahi, %blo, %r1;
	madc.hi.cc.u32 	%r2, %ahi, %blo, %r2;
	madc.hi.u32 	%r3, %ahi, %bhi, 0;
	mad.lo.cc.u32 	%r2, %ahi, %bhi, %r2;
	addc.u32 	%r3, %r3, 0;
	mov.b64 	%rd52, {%r0,%r1};
	mov.b64 	%rd53, {%r2,%r3};
	}
	setp.gt.s64 	%p9, %rd53, 0;
	{
	.reg .u32 %r0, %r1, %r2, %r3, %a0, %a1, %a2, %a3, %b0, %b1, %b2, %b3;
	mov.b64 	{%a0,%a1}, %rd52;
	mov.b64 	{%a2,%a3}, %rd53;
	mov.b64 	{%b0,%b1}, %rd52;
	mov.b64 	{%b2,%b3}, %rd53;
	add.cc.u32 	%r0, %a0, %b0;
	addc.cc.u32 	%r1, %a1, %b1;
	addc.cc.u32 	%r2, %a2, %b2;
	addc.u32 	%r3, %a3, %b3;
	mov.b64 	%rd54, {%r0,%r1};
	mov.b64 	%rd55, {%r2,%r3};
	}
	selp.b64 	%rd56, %rd55, %rd53, %p9;
	selp.s64 	%rd57, -1, 0, %p9;
	sub.s64 	%rd58, %rd57, %rd15;
	cvt.u64.u32 	%rd59, %r17;
	shl.b64 	%rd60, %rd59, 32;
	add.s64 	%rd61, %rd56, 1;
	shr.u64 	%rd62, %rd61, 10;
	add.s64 	%rd63, %rd62, 1;
	shr.u64 	%rd64, %rd63, 1;
	shl.b64 	%rd65, %rd58, 52;
	add.s64 	%rd66, %rd65, %rd64;
	add.s64 	%rd67, %rd66, 4602678819172646912;
	or.b64  	%rd68, %rd67, %rd60;
	mov.b64 	%fd4, %rd68;
$L__BB2_9:
	st.param.f64 	[func_retval0], %fd4;
	st.param.b32 	[func_retval0+8], %r46;
	ret;

}
.func  (.param .b64 func_retval0) __internal_accurate_pow(
	.param .b64 __internal_accurate_pow_param_0,
	.param .b64 __internal_accurate_pow_param_1
)
{
	.reg .pred 	%p<8>;
	.reg .b32 	%r<49>;
	.reg .b32 	%f<3>;
	.reg .b64 	%fd<109>;

	ld.param.f64 	%fd10, [__internal_accurate_pow_param_0];
	ld.param.f64 	%fd11, [__internal_accurate_pow_param_1];
	{
	.reg .b32 %temp; 
	mov.b64 	{%temp, %r46}, %fd10;
	}
	{
	.reg .b32 %temp; 
	mov.b64 	{%r45, %temp}, %fd10;
	}
	shr.u32 	%r47, %r46, 20;
	setp.gt.u32 	%p1, %r46, 1048575;
	@%p1 bra 	$L__BB3_2;
	mul.f64 	%fd12, %fd10, 0d4350000000000000;
	{
	.reg .b32 %temp; 
	mov.b64 	{%temp, %r46}, %fd12;
	}
	{
	.reg .b32 %temp; 
	mov.b64 	{%r45, %temp}, %fd12;
	}
	shr.u32 	%r16, %r46, 20;
	add.s32 	%r47, %r16, -54;
$L__BB3_2:
	add.s32 	%r48, %r47, -1023;
	and.b32  	%r17, %r46, -2146435073;
	or.b32  	%r18, %r17, 1072693248;
	mov.b64 	%fd107, {%r45, %r18};
	setp.lt.u32 	%p2, %r18, 1073127583;
	@%p2 bra 	$L__BB3_4;
	{
	.reg .b32 %temp; 
	mov.b64 	{%r19, %temp}, %fd107;
	}
	{
	.reg .b32 %temp; 
	mov.b64 	{%temp, %r20}, %fd107;
	}
	add.s32 	%r21, %r20, -1048576;
	mov.b64 	%fd107, {%r19, %r21};
	add.s32 	%r48, %r47, -1022;
$L__BB3_4:
	add.f64 	%fd13, %fd107, 0dBFF0000000000000;
	add.f64 	%fd14, %fd107, 0d3FF0000000000000;
	rcp.approx.ftz.f64 	%fd15, %fd14;
	neg.f64 	%fd16, %fd14;
	fma.rn.f64 	%fd17, %fd16, %fd15, 0d3FF0000000000000;
	fma.rn.f64 	%fd18, %fd17, %fd17, %fd17;
	fma.rn.f64 	%fd19, %fd18, %fd15, %fd15;
	mul.f64 	%fd20, %fd13, %fd19;
	fma.rn.f64 	%fd21, %fd13, %fd19, %fd20;
	mul.f64 	%fd22, %fd21, %fd21;
	fma.rn.f64 	%fd23, %fd22, 0d3EB0F5FF7D2CAFE2, 0d3ED0F5D241AD3B5A;
	fma.rn.f64 	%fd24, %fd23, %fd22, 0d3EF3B20A75488A3F;
	fma.rn.f64 	%fd25, %fd24, %fd22, 0d3F1745CDE4FAECD5;
	fma.rn.f64 	%fd26, %fd25, %fd22, 0d3F3C71C7258A578B;
	fma.rn.f64 	%fd27, %fd26, %fd22, 0d3F6249249242B910;
	fma.rn.f64 	%fd28, %fd27, %fd22, 0d3F89999999999DFB;
	sub.f64 	%fd29, %fd13, %fd21;
	add.f64 	%fd30, %fd29, %fd29;
	neg.f64 	%fd31, %fd21;
	fma.rn.f64 	%fd32, %fd31, %fd13, %fd30;
	mul.f64 	%fd33, %fd19, %fd32;
	fma.rn.f64 	%fd34, %fd22, %fd28, 0d3FB5555555555555;
	mov.f64 	%fd35, 0d3FB5555555555555;
	sub.f64 	%fd36, %fd35, %fd34;
	fma.rn.f64 	%fd37, %fd22, %fd28, %fd36;
	add.f64 	%fd38, %fd37, 0dBC46A4CB00B9E7B0;
	add.f64 	%fd39, %fd34, %fd38;
	sub.f64 	%fd40, %fd34, %fd39;
	add.f64 	%fd41, %fd38, %fd40;
	mul.rn.f64 	%fd42, %fd21, %fd21;
	neg.f64 	%fd43, %fd42;
	fma.rn.f64 	%fd44, %fd21, %fd21, %fd43;
	{
	.reg .b32 %temp; 
	mov.b64 	{%r22, %temp}, %fd33;
	}
	{
	.reg .b32 %temp; 
	mov.b64 	{%temp, %r23}, %fd33;
	}
	add.s32 	%r24, %r23, 1048576;
	mov.b64 	%fd45, {%r22, %r24};
	fma.rn.f64 	%fd46, %fd21, %fd45, %fd44;
	mul.rn.f64 	%fd47, %fd42, %fd21;
	neg.f64 	%fd48, %fd47;
	fma.rn.f64 	%fd49, %fd42, %fd21, %fd48;
	fma.rn.f64 	%fd50, %fd42, %fd33, %fd49;
	fma.rn.f64 	%fd51, %fd46, %fd21, %fd50;
	mul.rn.f64 	%fd52, %fd39, %fd47;
	neg.f64 	%fd53, %fd52;
	fma.rn.f64 	%fd54, %fd39, %fd47, %fd53;
	fma.rn.f64 	%fd55, %fd39, %fd51, %fd54;
	fma.rn.f64 	%fd56, %fd41, %fd47, %fd55;
	add.f64 	%fd57, %fd52, %fd56;
	sub.f64 	%fd58, %fd52, %fd57;
	add.f64 	%fd59, %fd56, %fd58;
	add.f64 	%fd60, %fd21, %fd57;
	sub.f64 	%fd61, %fd21, %fd60;
	add.f64 	%fd62, %fd57, %fd61;
	add.f64 	%fd63, %fd59, %fd62;
	add.f64 	%fd64, %fd33, %fd63;
	add.f64 	%fd65, %fd60, %fd64;
	sub.f64 	%fd66, %fd60, %fd65;
	add.f64 	%fd67, %fd64, %fd66;
	xor.b32  	%r25, %r48, -2147483648;
	mov.b32 	%r26, 1127219200;
	mov.b64 	%fd68, {%r25, %r26};
	mov.b32 	%r27, -2147483648;
	mov.b64 	%fd69, {%r27, %r26};
	sub.f64 	%fd70, %fd68, %fd69;
	fma.rn.f64 	%fd71, %fd70, 0d3FE62E42FEFA39EF, %fd65;
	fma.rn.f64 	%fd72, %fd70, 0dBFE62E42FEFA39EF, %fd71;
	sub.f64 	%fd73, %fd72, %fd65;
	sub.f64 	%fd74, %fd67, %fd73;
	fma.rn.f64 	%fd75, %fd70, 0d3C7ABC9E3B39803F, %fd74;
	add.f64 	%fd76, %fd71, %fd75;
	sub.f64 	%fd77, %fd71, %fd76;
	add.f64 	%fd78, %fd75, %fd77;
	{
	.reg .b32 %temp; 
	mov.b64 	{%temp, %r28}, %fd11;
	}
	{
	.reg .b32 %temp; 
	mov.b64 	{%r29, %temp}, %fd11;
	}
	shl.b32 	%r30, %r28, 1;
	setp.gt.u32 	%p3, %r30, -33554433;
	and.b32  	%r31, %r28, -15728641;
	selp.b32 	%r32, %r31, %r28, %p3;
	mov.b64 	%fd79, {%r29, %r32};
	mul.rn.f64 	%fd80, %fd76, %fd79;
	neg.f64 	%fd81, %fd80;
	fma.rn.f64 	%fd82, %fd76, %fd79, %fd81;
	fma.rn.f64 	%fd83, %fd78, %fd79, %fd82;
	add.f64 	%fd4, %fd80, %fd83;
	sub.f64 	%fd84, %fd80, %fd4;
	add.f64 	%fd5, %fd83, %fd84;
	fma.rn.f64 	%fd85, %fd4, 0d3FF71547652B82FE, 0d4338000000000000;
	{
	.reg .b32 %temp; 
	mov.b64 	{%r13, %temp}, %fd85;
	}
	mov.f64 	%fd86, 0dC338000000000000;
	add.rn.f64 	%fd87, %fd85, %fd86;
	fma.rn.f64 	%fd88, %fd87, 0dBFE62E42FEFA39EF, %fd4;
	fma.rn.f64 	%fd89, %fd87, 0dBC7ABC9E3B39803F, %fd88;
	fma.rn.f64 	%fd90, %fd89, 0d3E5ADE1569CE2BDF, 0d3E928AF3FCA213EA;
	fma.rn.f64 	%fd91, %fd90, %fd89, 0d3EC71DEE62401315;
	fma.rn.f64 	%fd92, %fd91, %fd89, 0d3EFA01997C89EB71;
	fma.rn.f64 	%fd93, %fd92, %fd89, 0d3F2A01A014761F65;
	fma.rn.f64 	%fd94, %fd93, %fd89, 0d3F56C16C1852B7AF;
	fma.rn.f64 	%fd95, %fd94, %fd89, 0d3F81111111122322;
	fma.rn.f64 	%fd96, %fd95, %fd89, 0d3FA55555555502A1;
	fma.rn.f64 	%fd97, %fd96, %fd89, 0d3FC5555555555511;
	fma.rn.f64 	%fd98, %fd97, %fd89, 0d3FE000000000000B;
	fma.rn.f64 	%fd99, %fd98, %fd89, 0d3FF0000000000000;
	fma.rn.f64 	%fd100, %fd99, %fd89, 0d3FF0000000000000;
	{
	.reg .b32 %temp; 
	mov.b64 	{%r14, %temp}, %fd100;
	}
	{
	.reg .b32 %temp; 
	mov.b64 	{%temp, %r15}, %fd100;
	}
	shl.b32 	%r33, %r13, 20;
	add.s32 	%r34, %r33, %r15;
	mov.b64 	%fd108, {%r14, %r34};
	{
	.reg .b32 %temp; 
	mov.b64 	{%temp, %r35}, %fd4;
	}
	mov.b32 	%f2, %r35;
	abs.f32 	%f1, %f2;
	setp.lt.f32 	%p4, %f1, 0f4086232B;
	@%p4 bra 	$L__BB3_7;
	setp.lt.f64 	%p5, %fd4, 0d0000000000000000;
	add.f64 	%fd101, %fd4, 0d7FF0000000000000;
	selp.f64 	%fd108, 0d0000000000000000, %fd101, %p5;
	setp.geu.f32 	%p6, %f1, 0f40874800;
	@%p6 bra 	$L__BB3_7;
	shr.u32 	%r36, %r13, 31;
	add.s32 	%r37, %r13, %r36;
	shr.s32 	%r38, %r37, 1;
	shl.b32 	%r39, %r38, 20;
	add.s32 	%r40, %r15, %r39;
	mov.b64 	%fd102, {%r14, %r40};
	sub.s32 	%r41, %r13, %r38;
	shl.b32 	%r42, %r41, 20;
	add.s32 	%r43, %r42, 1072693248;
	mov.b32 	%r44, 0;
	mov.b64 	%fd103, {%r44, %r43};
	mul.f64 	%fd108, %fd103, %fd102;
$L__BB3_7:
	abs.f64 	%fd104, %fd108;
	setp.eq.f64 	%p7, %fd104, 0d7FF0000000000000;
	fma.rn.f64 	%fd105, %fd108, %fd5, %fd108;
	selp.f64 	%fd106, %fd108, %fd105, %p7;
	st.param.f64 	[func_retval0], %fd106;
	ret;

}


// ===== COMPILED SASS (sm_100) =====

	.target	sm_100

	.elftype	@"ET_EXEC"


//--------------------- .note.nv.tkinfo           --------------------------
	.section	.note.nv.tkinfo,"",@"SHT_NOTE"
	.sectionflags	@"SHF_NOTE_NV_TKINFO"
	.tkinfo
        /*0018*/ 	.word	0x00000002
        /*0030*/ 	.string	""
        /*0030*/ 	.string	"ptxas"
        /*0030*/ 	.string	"Cuda compilation tools, release 13.0, V13.0.88"
        /*0030*/ 	.string	"Build cuda_13.0.r13.0/compiler.36424714_0"
        /*0030*/ 	.string	"-arch sm_100 -m 64 "



//--------------------- .note.nv.cuinfo           --------------------------
	.section	.note.nv.cuinfo,"",@"SHT_NOTE"
	.sectionflags	@"SHF_NOTE_NV_CUINFO"
        /*0018*/ 	.short	0x0002
        /*001a*/ 	.short	0x0064
        /*001c*/ 	.short	0x0082
	.zero		2


//--------------------- .nv.info                  --------------------------
	.section	.nv.info,"",@"SHT_CUDA_INFO"
	.align	4


	//----- nvinfo : EIATTR_REGCOUNT
	.align		4
        /*0000*/ 	.byte	0x04, 0x2f
        /*0002*/ 	.short	(.L_11 - .L_10)
	.align		4
.L_10:
        /*0004*/ 	.word	index@(_Z24Naive_Kriging_Kernel_SOAPdS_S_iS_S_S_i14VariogramModeld)
        /*0008*/ 	.word	0x00000040


	//----- nvinfo : EIATTR_FRAME_SIZE
	.align		4
.L_11:
        /*000c*/ 	.byte	0x04, 0x11
        /*000e*/ 	.short	(.L_13 - .L_12)
	.align		4
.L_12:
        /*0010*/ 	.word	index@($_Z24Naive_Kriging_Kernel_SOAPdS_S_iS_S_S_i14VariogramModeld$__internal_trig_reduction_slowpathd)
        /*0014*/ 	.word	0x00601030


	//----- nvinfo : EIATTR_FRAME_SIZE
	.align		4
.L_13:
        /*0018*/ 	.byte	0x04, 0x11
        /*001a*/ 	.short	(.L_15 - .L_14)
	.align		4
.L_14:
        /*001c*/ 	.word	index@($_Z24Naive_Kriging_Kernel_SOAPdS_S_iS_S_S_i14VariogramModeld$__internal_accurate_pow)
        /*0020*/ 	.word	0x00601030


	//----- nvinfo : EIATTR_FRAME_SIZE
	.align		4
.L_15:
        /*0024*/ 	.byte	0x04, 0x11
        /*0026*/ 	.short	(.L_17 - .L_16)
	.align		4
.L_16:
        /*0028*/ 	.word	index@($__internal_3_$__cuda_sm20_dsqrt_rn_f64_mediumpath_v1)
        /*002c*/ 	.word	0x00601030


	//----- nvinfo : EIATTR_FRAME_SIZE
	.align		4
.L_17:
        /*0030*/ 	.byte	0x04, 0x11
        /*0032*/ 	.short	(.L_19 - .L_18)
	.align		4
.L_18:
        /*0034*/ 	.word	index@($__internal_2_$__cuda_sm20_div_rn_f64_full)
        /*0038*/ 	.word	0x00601030


	//----- nvinfo : EIATTR_FRAME_SIZE
	.align		4
.L_19:
        /*003c*/ 	.byte	0x04, 0x11
        /*003e*/ 	.short	(.L_21 - .L_20)
	.align		4
.L_20:
        /*0040*/ 	.word	index@(_Z24Naive_Kriging_Kernel_SOAPdS_S_iS_S_S_i14VariogramModeld)
        /*0044*/ 	.word	0x00601030


	//----- nvinfo : EIATTR_REGCOUNT
	.align		4
.L_21:
        /*0048*/ 	.byte	0x04, 0x2f
        /*004a*/ 	.short	(.L_23 - .L_22)
	.align		4
.L_22:
        /*004c*/ 	.word	index@(_Z25Naive_Kriging_Kernel_AOASP5PointiS0_i14VariogramModeldPA512_d)
        /*0050*/ 	.word	0x00000038


	//----- nvinfo : EIATTR_FRAME_SIZE
	.align		4
.L_23:
        /*0054*/ 	.byte	0x04, 0x11
        /*0056*/ 	.short	(.L_25 - .L_24)
	.align		4
.L_24:
        /*0058*/ 	.word	index@($_Z25Naive_Kriging_Kernel_AOASP5PointiS0_i14VariogramModeldPA512_d$__internal_trig_reduction_slowpathd)
        /*005c*/ 	.word	0x00000030


	//----- nvinfo : EIATTR_FRAME_SIZE
	.align		4
.L_25:
        /*0060*/ 	.byte	0x04, 0x11
        /*0062*/ 	.short	(.L_27 - .L_26)
	.align		4
.L_26:
        /*0064*/ 	.word	index@($_Z25Naive_Kriging_Kernel_AOASP5PointiS0_i14VariogramModeldPA512_d$__internal_accurate_pow)
        /*0068*/ 	.word	0x00000030


	//----- nvinfo : EIATTR_FRAME_SIZE
	.align		4
.L_27:
        /*006c*/ 	.byte	0x04, 0x11
        /*006e*/ 	.short	(.L_29 - .L_28)
	.align		4
.L_28:
        /*0070*/ 	.word	index@($__internal_1_$__cuda_sm20_dsqrt_rn_f64_mediumpath_v1)
        /*0074*/ 	.word	0x00000030


	//----- nvinfo : EIATTR_FRAME_SIZE
	.align		4
.L_29:
        /*0078*/ 	.byte	0x04, 0x11
        /*007a*/ 	.short	(.L_31 - .L_30)
	.align		4
.L_30:
        /*007c*/ 	.word	index@($__internal_0_$__cuda_sm20_div_rn_f64_full)
        /*0080*/ 	.word	0x00000030


	//----- nvinfo : EIATTR_FRAME_SIZE
	.align		4
.L_31:
        /*0084*/ 	.byte	0x04, 0x11
        /*0086*/ 	.short	(.L_33 - .L_32)
	.align		4
.L_32:
        /*0088*/ 	.word	index@(_Z25Naive_Kriging_Kernel_AOASP5PointiS0_i14VariogramModeldPA512_d)
        /*008c*/ 	.word	0x00000030


	//----- nvinfo : EIATTR_MIN_STACK_SIZE
	.align		4
.L_33:
        /*0090*/ 	.byte	0x04, 0x12
        /*0092*/ 	.short	(.L_35 - .L_34)
	.align		4
.L_34:
        /*0094*/ 	.word	index@(_Z25Naive_Kriging_Kernel_AOASP5PointiS0_i14VariogramModeldPA512_d)
        /*0098*/ 	.word	0x00000030


	//----- nvinfo : EIATTR_MIN_STACK_SIZE
	.align		4
.L_35:
        /*009c*/ 	.byte	0x04, 0x12
        /*009e*/ 	.short	(.L_37 - .L_36)
	.align		4
.L_36:
        /*00a0*/ 	.word	index@(_Z24Naive_Kriging_Kernel_SOAPdS_S_iS_S_S_i14VariogramModeld)
        /*00a4*/ 	.word	0x00601030
.L_37:


//--------------------- .nv.compat                --------------------------
	.section	.nv.compat,"",@"SHT_CUDA_COMPAT_INFO"
	.align	4
        /*0000*/ 	.byte	0x02, 0x09, 0x00, 0x00, 0x02, 0x02, 0x01, 0x00, 0x02, 0x05, 0x05, 0x00, 0x03, 0x07, 0x01, 0x01
        /*0010*/ 	.byte	0x02, 0x03, 0x00, 0x00, 0x02, 0x06, 0x01, 0x00, 0x04, 0x0b, 0x08, 0x00, 0x01, 0x00, 0x00, 0x00
        /*0020*/ 	.byte	0x00, 0x00, 0x00, 0x00


//--------------------- .nv.info._Z25Naive_Kriging_Kernel_AOASP5PointiS0_i14VariogramModeldPA512_d --------------------------
	.section	.nv.info._Z25Naive_Kriging_Kernel_AOASP5PointiS0_i14VariogramModeldPA512_d,"",@"SHT_CUDA_INFO"
	.sectionflags	@""
	.align	4


	//----- nvinfo : EIATTR_CUDA_API_VERSION
	.align		4
        /*0000*/ 	.byte	0x04, 0x37
        /*0002*/ 	.short	(.L_39 - .L_38)
.L_38:
        /*0004*/ 	.word	0x00000082


	//----- nvinfo : EIATTR_KPARAM_INFO
	.align		4
.L_39:
        /*0008*/ 	.byte	0x04, 0x17
        /*000a*/ 	.short	(.L_41 - .L_40)
.L_40:
        /*000c*/ 	.word	0x00000000
        /*0010*/ 	.short	0x0006
        /*0012*/ 	.short	0x0048
        /*0014*/ 	.byte	0x00, 0xf5, 0x21, 0x00


	//----- nvinfo : EIATTR_KPARAM_INFO
	.align		4
.L_41:
        /*0018*/ 	.byte	0x04, 0x17
        /*001a*/ 	.short	(.L_43 - .L_42)
.L_42:
        /*001c*/ 	.word	0x00000000
        /*0020*/ 	.short	0x0005
        /*0022*/ 	.short	0x0040
        /*0024*/ 	.byte	0x00, 0xf0, 0x21, 0x00


	//----- nvinfo : EIATTR_KPARAM_INFO
	.align		4
.L_43:
        /*0028*/ 	.byte	0x04, 0x17
        /*002a*/ 	.short	(.L_45 - .L_44)
.L_44:
        /*002c*/ 	.word	0x00000000
        /*0030*/ 	.short	0x0004
        /*0032*/ 	.short	0x0020
        /*0034*/ 	.byte	0x00, 0xf0, 0x81, 0x00


	//----- nvinfo : EIATTR_KPARAM_INFO
	.align		4
.L_45:
        /*0038*/ 	.byte	0x04, 0x17
        /*003a*/ 	.short	(.L_47 - .L_46)
.L_46:
        /*003c*/ 	.word	0x00000000
        /*0040*/ 	.short	0x0003
        /*0042*/ 	.short	0x0018
        /*0044*/ 	.byte	0x00, 0xf0, 0x11, 0x00


	//----- nvinfo : EIATTR_KPARAM_INFO
	.align		4
.L_47:
        /*0048*/ 	.byte	0x04, 0x17
        /*004a*/ 	.short	(.L_49 - .L_48)
.L_48:
        /*004c*/ 	.word	0x00000000
        /*0050*/ 	.short	0x0002
        /*0052*/ 	.short	0x0010
        /*0054*/ 	.byte	0x00, 0xf5, 0x21, 0x00


	//----- nvinfo : EIATTR_KPARAM_INFO
	.align		4
.L_49:
        /*0058*/ 	.byte	0x04, 0x17
        /*005a*/ 	.short	(.L_51 - .L_50)
.L_50:
        /*005c*/ 	.word	0x00000000
        /*0060*/ 	.short	0x0001
        /*0062*/ 	.short	0x0008
        /*0064*/ 	.byte	0x00, 0xf0, 0x11, 0x00


	//----- nvinfo : EIATTR_KPARAM_INFO
	.align		4
.L_51:
        /*0068*/ 	.byte	0x04, 0x17
        /*006a*/ 	.short	(.L_53 - .L_52)
.L_52:
        /*006c*/ 	.word	0x00000000
        /*0070*/ 	.short	0x0000
        /*0072*/ 	.short	0x0000
        /*0074*/ 	.byte	0x00, 0xf5, 0x21, 0x00


	//----- nvinfo : EIATTR_SPARSE_MMA_MASK
	.align		4
.L_53:
        /*0078*/ 	.byte	0x03, 0x50
        /*007a*/ 	.short	0x0000


	//----- nvinfo : EIATTR_MAXREG_COUNT
	.align		4
        /*007c*/ 	.byte	0x03, 0x1b
        /*007e*/ 	.short	0x00ff


	//----- nvinfo : EIATTR_NUM_BARRIERS
	.align		4
        /*0080*/ 	.byte	0x02, 0x4c
        /*0082*/ 	.byte	0x01
	.zero		1


	//----- nvinfo : EIATTR_EXTERNS
	.align		4
        /*0084*/ 	.byte	0x04, 0x0f
        /*0086*/ 	.short	(.L_55 - .L_54)


	//   ....[0]....
	.align		4
.L_54:
        /*0088*/ 	.word	index@(vprintf)


	//----- nvinfo : EIATTR_MERCURY_ISA_VERSION
	.align		4
.L_55:
        /*008c*/ 	.byte	0x03, 0x5f
        /*008e*/ 	.short	0x0101


	//----- nvinfo : EIATTR_VRC_CTA_INIT_COUNT
	.align		4
        /*0090*/ 	.byte	0x02, 0x4a
	.zero		1
	.zero		1


	//----- nvinfo : EIATTR_SYSCALL_OFFSETS
	.align		4
        /*0094*/ 	.byte	0x04, 0x46
        /*0096*/ 	.short	(.L_57 - .L_56)


	//   ....[0]....
.L_56:
        /*0098*/ 	.word	0x000001b0


	//   ....[1]....
        /*009c*/ 	.word	0x00003710


	//   ....[2]....
        /*00a0*/ 	.word	0x00006860


	//   ....[3]....
        /*00a4*/ 	.word	0x00006910


	//   ....[4]....
        /*00a8*/ 	.word	0x00006a00


	//   ....[5]....
        /*00ac*/ 	.word	0x0000a080


	//----- nvinfo : EIATTR_EXIT_INSTR_OFFSETS
	.align		4
.L_57:
        /*00b0*/ 	.byte	0x04, 0x1c
        /*00b2*/ 	.short	(.L_59 - .L_58)


	//   ....[0]....
.L_58:
        /*00b4*/ 	.word	0x000000c0


	//   ....[1]....
        /*00b8*/ 	.word	0x0000a090


	//----- nvinfo : EIATTR_INDIRECT_BRANCH_TARGETS
	.align		4
.L_59:
        /*00bc*/ 	.byte	0x04, 0x34
        /*00be*/ 	.short	(.L_61 - .L_60)


	//   ....[0]....
.L_60:
        /*00c0*/ 	.word	.L_x_436@srel
        /*00c4*/ 	.short	0x0
        /*00c6*/ 	.short	0x0
        /*00c8*/ 	.word	0x4
        /*00cc*/ 	.word	.L_x_437@srel
        /*00d0*/ 	.word	.L_x_438@srel
        /*00d4*/ 	.word	.L_x_439@srel
        /*00d8*/ 	.word	.L_x_13@srel


	//   ....[1]....
        /* <DEDUP_REMOVED lines=8> */


	//   ....[2]....
        /* <DEDUP_REMOVED lines=8> */


	//   ....[3]....
        /* <DEDUP_REMOVED lines=8> */


	//----- nvinfo : EIATTR_CRS_STACK_SIZE
	.align		4
.L_61:
        /*0130*/ 	.byte	0x04, 0x1e
        /*0132*/ 	.short	(.L_63 - .L_62)
.L_62:
        /*0134*/ 	.word	0x00000000


	//----- nvinfo : EIATTR_CBANK_PARAM_SIZE
	.align		4
.L_63:
        /*0138*/ 	.byte	0x03, 0x19
        /*013a*/ 	.short	0x0050


	//----- nvinfo : EIATTR_PARAM_CBANK
	.align		4
        /*013c*/ 	.byte	0x04, 0x0a
        /*013e*/ 	.short	(.L_65 - .L_64)
	.align		4
.L_64:
        /*0140*/ 	.word	index@(.nv.constant0._Z25Naive_Kriging_Kernel_AOASP5PointiS0_i14VariogramModeldPA512_d)
        /*0144*/ 	.short	0x0380
        /*0146*/ 	.short	0x0050


	//----- nvinfo : EIATTR_SW_WAR
	.align		4
.L_65:
        /*0148*/ 	.byte	0x04, 0x36
        /*014a*/ 	.short	(.L_67 - .L_66)
.L_66:
        /*014c*/ 	.word	0x00000008
.L_67:


//--------------------- .nv.info._Z24Naive_Kriging_Kernel_SOAPdS_S_iS_S_S_i14VariogramModeld --------------------------
	.section	.nv.info._Z24Naive_Kriging_Kernel_SOAPdS_S_iS_S_S_i14VariogramModeld,"",@"SHT_CUDA_INFO"
	.sectionflags	@""
	.align	4


	//----- nvinfo : EIATTR_CUDA_API_VERSION
	.align		4
        /*0000*/ 	.byte	0x04, 0x37
        /*0002*/ 	.short	(.L_69 - .L_68)
.L_68:
        /*0004*/ 	.word	0x00000082


	//----- nvinfo : EIATTR_KPARAM_INFO
	.align		4
.L_69:
        /*0008*/ 	.byte	0x04, 0x17
        /*000a*/ 	.short	(.L_71 - .L_70)
.L_70:
        /*000c*/ 	.word	0x00000000
        /*0010*/ 	.short	0x0009
        /*0012*/ 	.short	0x0060
        /*0014*/ 	.byte	0x00, 0xf0, 0x21, 0x00


	//----- nvinfo : EIATTR_KPARAM_INFO
	.align		4
.L_71:
        /*0018*/ 	.byte	0x04, 0x17
        /*001a*/ 	.short	(.L_73 - .L_72)
.L_72:
        /*001c*/ 	.word	0x00000000
        /*0020*/ 	.short	0x0008
        /*0022*/ 	.short	0x0040
        /*0024*/ 	.byte	0x00, 0xf0, 0x81, 0x00


	//----- nvinfo : EIATTR_KPARAM_INFO
	.align		4
.L_73:
        /*0028*/ 	.byte	0x04, 0x17
        /*002a*/ 	.short	(.L_75 - .L_74)
.L_74:
        /*002c*/ 	.word	0x00000000
        /*0030*/ 	.short	0x0007
        /*0032*/ 	.short	0x0038
        /*0034*/ 	.byte	0x00, 0xf0, 0x11, 0x00


	//----- nvinfo : EIATTR_KPARAM_INFO
	.align		4
.L_75:
        /*0038*/ 	.byte	0x04, 0x17
        /*003a*/ 	.short	(.L_77 - .L_76)
.L_76:
        /*003c*/ 	.word	0x00000000
        /*0040*/ 	.short	0x0006
        /*0042*/ 	.short	0x0030
        /*0044*/ 	.byte	0x00, 0xf5, 0x21, 0x00


	//----- nvinfo : EIATTR_KPARAM_INFO
	.align		4
.L_77:
        /*0048*/ 	.byte	0x04, 0x17
        /*004a*/ 	.short	(.L_79 - .L_78)
.L_78:
        /*004c*/ 	.word	0x00000000
        /*0050*/ 	.short	0x0005
        /*0052*/ 	.short	0x0028
        /*0054*/ 	.byte	0x00, 0xf5, 0x21, 0x00


	//----- nvinfo : EIATTR_KPARAM_INFO
	.align		4
.L_79:
        /*0058*/ 	.byte	0x04, 0x17
        /*005a*/ 	.short	(.L_81 - .L_80)
.L_80:
        /*005c*/ 	.word	0x00000000
        /*0060*/ 	.short	0x0004
        /*0062*/ 	.short	0x0020
        /*0064*/ 	.byte	0x00, 0xf5, 0x21, 0x00


	//----- nvinfo : EIATTR_KPARAM_INFO
	.align		4
.L_81:
        /*0068*/ 	.byte	0x04, 0x17
        /*006a*/ 	.short	(.L_83 - .L_82)
.L_82:
        /*006c*/ 	.word	0x00000000
        /*0070*/ 	.short	0x0003
        /*0072*/ 	.short	0x0018
        /*0074*/ 	.byte	0x00, 0xf0, 0x11, 0x00


	//----- nvinfo : EIATTR_KPARAM_INFO
	.align		4
.L_83:
        /*0078*/ 	.byte	0x04, 0x17
        /*007a*/ 	.short	(.L_85 - .L_84)
.L_84:
        /*007c*/ 	.word	0x00000000
        /*0080*/ 	.short	0x0002
        /*0082*/ 	.short	0x0010
        /*0084*/ 	.byte	0x00, 0xf5, 0x21, 0x00


	//----- nvinfo : EIATTR_KPARAM_INFO
	.align		4
.L_85:
        /*0088*/ 	.byte	0x04, 0x17
        /*008a*/ 	.short	(.L_87 - .L_86)
.L_86:
        /*008c*/ 	.word	0x00000000
        /*0090*/ 	.short	0x0001
        /*0092*/ 	.short	0x0008
        /*0094*/ 	.byte	0x00, 0xf5, 0x21, 0x00


	//----- nvinfo : EIATTR_KPARAM_INFO
	.align		4
.L_87:
        /*0098*/ 	.byte	0x04, 0x17
        /*009a*/ 	.short	(.L_89 - .L_88)
.L_88:
        /*009c*/ 	.word	0x00000000
        /*00a0*/ 	.short	0x0000
        /*00a2*/ 	.short	0x0000
        /*00a4*/ 	.byte	0x00, 0xf5, 0x21, 0x00


	//----- nvinfo : EIATTR_SPARSE_MMA_MASK
	.align		4
.L_89:
        /*00a8*/ 	.byte	0x03, 0x50
        /*00aa*/ 	.short	0x0000


	//----- nvinfo : EIATTR_MAXREG_COUNT
	.align		4
        /*00ac*/ 	.byte	0x03, 0x1b
        /*00ae*/ 	.short	0x00ff


	//----- nvinfo : EIATTR_MERCURY_ISA_VERSION
	.align		4
        /*00b0*/ 	.byte	0x03, 0x5f
        /*00b2*/ 	.short	0x0101


	//----- nvinfo : EIATTR_VRC_CTA_INIT_COUNT
	.align		4
        /*00b4*/ 	.byte	0x02, 0x4a
	.zero		1
	.zero		1


	//----- nvinfo : EIATTR_EXIT_INSTR_OFFSETS
	.align		4
        /*00b8*/ 	.byte	0x04, 0x1c
        /*00ba*/ 	.short	(.L_91 - .L_90)


	//   ....[0]....
.L_90:
        /*00bc*/ 	.word	0x0000afb0


	//   ....[1]....
        /*00c0*/ 	.word	0x0000ead0


	//   ....[2]....
        /*00c4*/ 	.word	0x0000f040


	//   ....[3]....
        /*00c8*/ 	.word	0x0000f330


	//   ....[4]....
        /*00cc*/ 	.word	0x0000f530


	//   ....[5]....
        /*00d0*/ 	.word	0x0000f6b0


	//----- nvinfo : EIATTR_INDIRECT_BRANCH_TARGETS
	.align		4
.L_91:
        /*00d4*/ 	.byte	0x04, 0x34
        /*00d6*/ 	.short	(.L_93 - .L_92)


	//   ....[0]....
.L_92:
        /* <DEDUP_REMOVED lines=8> */


	//   ....[1]....
        /* <DEDUP_REMOVED lines=8> */


	//   ....[2]....
        /* <DEDUP_REMOVED lines=8> */


	//   ....[3]....
        /* <DEDUP_REMOVED lines=8> */


	//----- nvinfo : EIATTR_CRS_STACK_SIZE
	.align		4
.L_93:
        /*0148*/ 	.byte	0x04, 0x1e
        /*014a*/ 	.short	(.L_95 - .L_94)
.L_94:
        /*014c*/ 	.word	0x00000000


	//----- nvinfo : EIATTR_CBANK_PARAM_SIZE
	.align		4
.L_95:
        /*0150*/ 	.byte	0x03, 0x19
        /*0152*/ 	.short	0x0068


	//----- nvinfo : EIATTR_PARAM_CBANK
	.align		4
        /*0154*/ 	.byte	0x04, 0x0a
        /*0156*/ 	.short	(.L_97 - .L_96)
	.align		4
.L_96:
        /*0158*/ 	.word	index@(.nv.constant0._Z24Naive_Kriging_Kernel_SOAPdS_S_iS_S_S_i14VariogramModeld)
        /*015c*/ 	.short	0x0380
        /*015e*/ 	.short	0x0068


	//----- nvinfo : EIATTR_SW_WAR
	.align		4
.L_97:
        /*0160*/ 	.byte	0x04, 0x36
        /*0162*/ 	.short	(.L_99 - .L_98)
.L_98:
        /*0164*/ 	.word	0x00000008
.L_99:


//--------------------- .nv.callgraph             --------------------------
	.section	.nv.callgraph,"",@"SHT_CUDA_CALLGRAPH"
	.align	4
	.sectionentsize	8
	.align		4
        /*0000*/ 	.word	0x00000000
	.align		4
        /*0004*/ 	.word	0xffffffff
	.align		4
        /*0008*/ 	.word	index@(_Z25Naive_Kriging_Kernel_AOASP5PointiS0_i14VariogramModeldPA512_d)
	.align		4
        /*000c*/ 	.word	index@(vprintf)
	.align		4
        /*0010*/ 	.word	0x00000000
	.align		4
        /*0014*/ 	.word	0xfffffffe
	.align		4
        /*0018*/ 	.word	0x00000000
	.align		4
        /*001c*/ 	.word	0xfffffffd
	.align		4
        /*0020*/ 	.word	0x00000000
	.align		4
        /*0024*/ 	.word	0xfffffffc


//--------------------- .nv.constant4             --------------------------
	.section	.nv.constant4,"a",@progbits
	.align	8
	.align		8
.nv.constant4:
        /*0000*/ 	.dword	vprintf
	.align		8
        /*0008*/ 	.dword	A_semivariance_matrix
	.align		8
        /*0010*/ 	.dword	inversed_A
	.align		8
        /*0018*/ 	.dword	$str
	.align		8
        /*0020*/ 	.dword	$str$1
	.align		8
        /*0028*/ 	.dword	$str$2
	.align		8
        /*0030*/ 	.dword	$str$3
	.align		8
        /*0038*/ 	.dword	$str$4
	.align		8
        /*0040*/ 	.dword	$str$5
	.align		8
        /*0048*/ 	.dword	__cudart_i2opi_d
	.align		8
        /*0050*/ 	.dword	__cudart_sin_cos_coeffs


//--------------------- .nv.constant2._Z25Naive_Kriging_Kernel_AOASP5PointiS0_i14VariogramModeldPA512_d --------------------------
	.section	.nv.constant2._Z25Naive_Kriging_Kernel_AOASP5PointiS0_i14VariogramModeldPA512_d,"a",@progbits
	.sectionflags	@""
	.align	4
.nv.constant2._Z25Naive_Kriging_Kernel_AOASP5PointiS0_i14VariogramModeldPA512_d:
        /*0000*/ 	.byte	0x00, 0x11, 0x00, 0x00, 0x10, 0x15, 0x00, 0x00, 0xc0, 0x09, 0x00, 0x00, 0x40, 0x34, 0x00, 0x00
        /*0010*/ 	.byte	0xc0, 0x28, 0x00, 0x00, 0x80, 0x2f, 0x00, 0x00, 0x10, 0x1b, 0x00, 0x00, 0x40, 0x34, 0x00, 0x00
        /*0020*/ 	.byte	0x60, 0x7a, 0x00, 0x00, 0x70, 0x7e, 0x00, 0x00, 0x20, 0x73, 0x00, 0x00, 0x20, 0x9e, 0x00, 0x00
        /*0030*/ 	.byte	0x40, 0x92, 0x00, 0x00, 0x40, 0x99, 0x00, 0x00, 0x90, 0x84, 0x00, 0x00, 0x20, 0x9e, 0x00, 0x00


//--------------------- .nv.constant2._Z24Naive_Kriging_Kernel_SOAPdS_S_iS_S_S_i14VariogramModeld --------------------------
	.section	.nv.constant2._Z24Naive_Kriging_Kernel_SOAPdS_S_iS_S_S_i14VariogramModeld,"a",@progbits
	.sectionflags	@""
	.align	4
.nv.constant2._Z24Naive_Kriging_Kernel_SOAPdS_S_iS_S_S_i14VariogramModeld:
        /*0000*/ 	.byte	0xa0, 0x0f, 0x00, 0x00, 0xb0, 0x13, 0x00, 0x00, 0x50, 0x08, 0x00, 0x00, 0x10, 0x33, 0x00, 0x00
        /*0010*/ 	.byte	0x70, 0x27, 0x00, 0x00, 0x50, 0x2e, 0x00, 0x00, 0xc0, 0x19, 0x00, 0x00, 0x10, 0x33, 0x00, 0x00
        /*0020*/ 	.byte	0xc0, 0xbe, 0x00, 0x00, 0xc0, 0xc2, 0x00, 0x00, 0x80, 0xb7, 0x00, 0x00, 0x20, 0xe2, 0x00, 0x00
        /*0030*/ 	.byte	0x80, 0xd6, 0x00, 0x00, 0x60, 0xdd, 0x00, 0x00, 0xc0, 0xc8, 0x00, 0x00, 0x20, 0xe2, 0x00, 0x00


//--------------------- .text._Z25Naive_Kriging_Kernel_AOASP5PointiS0_i14VariogramModeldPA512_d --------------------------
	.section	.text._Z25Naive_Kriging_Kernel_AOASP5PointiS0_i14VariogramModeldPA512_d,"ax",@progbits
	.align	128
        .global         _Z25Naive_Kriging_Kernel_AOASP5PointiS0_i14VariogramModeldPA512_d
        .type           _Z25Naive_Kriging_Kernel_AOASP5PointiS0_i14VariogramModeldPA512_d,@function
        .size           _Z25Naive_Kriging_Kernel_AOASP5PointiS0_i14VariogramModeldPA512_d,(.L_x_479 - _Z25Naive_Kriging_Kernel_AOASP5PointiS0_i14VariogramModeldPA512_d)
        .other          _Z25Naive_Kriging_Kernel_AOASP5PointiS0_i14VariogramModeldPA512_d,@"STO_CUDA_ENTRY STV_DEFAULT"
_Z25Naive_Kriging_Kernel_AOASP5PointiS0_i14VariogramModeldPA512_d:
.text._Z25Naive_Kriging_Kernel_AOASP5PointiS0_i14VariogramModeldPA512_d:
[----:B------:R-:W0:Y:S01]  /*0000*/  LDC R1, c[0x0][0x37c] ;  /* 0x0000df00ff017b82 */ /* 0x000e220000000800 */
[----:B------:R-:W1:Y:S01]  /*0010*/  S2R R2, SR_CTAID.X ;  /* 0x0000000000027919 */ /* 0x000e620000002500 */
[----:B------:R-:W2:Y:S01]  /*0020*/  LDCU UR5, c[0x0][0x2fc] ;  /* 0x00005f80ff0577ac */ /* 0x000ea20008000800 */
[----:B0-----:R-:W-:Y:S01]  /*0030*/  VIADD R1, R1, 0xffffffd0 ;  /* 0xffffffd001017836 */ /* 0x001fe20000000000 */
[----:B------:R-:W1:Y:S01]  /*0040*/  S2R R3, SR_TID.X ;  /* 0x0000000000037919 */ /* 0x000e620000002100 */
[----:B------:R-:W1:Y:S01]  /*0050*/  LDCU UR6, c[0x0][0x360] ;  /* 0x00006c00ff0677ac */ /* 0x000e620008000800 */
[----:B------:R-:W0:Y:S01]  /*0060*/  LDCU UR7, c[0x0][0x388] ;  /* 0x00007100ff0777ac */ /* 0x000e220008000800 */
[----:B------:R-:W3:Y:S02]  /*0070*/  LDCU UR4, c[0x0][0x2f8] ;  /* 0x00005f00ff0477ac */ /* 0x000ee40008000800 */
[----:B---3--:R-:W-:Y:S01]  /*0080*/  IADD3 R16, P1, PT, R1, UR4, RZ ;  /* 0x0000000401107c10 */ /* 0x008fe2000ff3e0ff */
[----:B-1----:R-:W-:-:S04]  /*0090*/  IMAD R2, R2, UR6, R3 ;  /* 0x0000000602027c24 */ /* 0x002fc8000f8e0203 */
[----:B--2---:R-:W-:Y:S01]  /*00a0*/  IMAD.X R17, RZ, RZ, UR5, P1 ;  /* 0x00000005ff117e24 */ /* 0x004fe200088e06ff */
[----:B0-----:R-:W-:-:S13]  /*00b0*/  ISETP.GE.AND P0, PT, R2, UR7, PT ;  /* 0x0000000702007c0c */ /* 0x001fda000bf06270 */
[----:B------:R-:W-:Y:S05]  /*00c0*/  @P0 EXIT ;  /* 0x000000000000094d */ /* 0x000fea0003800000 */
[----:B------:R-:W-:Y:S01]  /*00d0*/  MOV R0, 0x0 ;  /* 0x0000000000007802 */ /* 0x000fe20000000f00 */
[----:B------:R0:W-:Y:S01]  /*00e0*/  STL [R1], R2 ;  /* 0x0000000201007387 */ /* 0x0001e20000100800 */
[----:B------:R-:W1:Y:S01]  /*00f0*/  LDCU.64 UR4, c[0x4][0x18] ;  /* 0x01000300ff0477ac */ /* 0x000e620008000a00 */
[----:B------:R-:W-:Y:S01]  /*0100*/  IMAD.MOV.U32 R6, RZ, RZ, R16 ;  /* 0x000000ffff067224 */ /* 0x000fe200078e0010 */
[----:B------:R0:W2:Y:S01]  /*0110*/  LDC.64 R8, c[0x4][R0] ;  /* 0x0100000000087b82 */ /* 0x0000a20000000a00 */
[----:B------:R-:W-:Y:S01]  /*0120*/  IMAD.MOV.U32 R7, RZ, RZ, R17 ;  /* 0x000000ffff077224 */ /* 0x000fe200078e0011 */
[----:B------:R-:W3:Y:S01]  /*0130*/  LDCU UR46, c[0x0][0x3bc] ;  /* 0x00007780ff2e77ac */ /* 0x000ee20008000800 */
[----:B------:R-:W4:Y:S01]  /*0140*/  LDCU.64 UR40, c[0x0][0x3a8] ;  /* 0x00007500ff2877ac */ /* 0x000f220008000a00 */
[----:B------:R-:W0:Y:S01]  /*0150*/  LDCU.64 UR42, c[0x0][0x3b0] ;  /* 0x00007600ff2a77ac */ /* 0x000e220008000a00 */
[----:B------:R-:W0:Y:S01]  /*0160*/  LDCU UR47, c[0x0][0x388] ;  /* 0x00007100ff2f77ac */ /* 0x000e220008000800 */
[----:B-1----:R-:W-:-:S02]  /*0170*/  IMAD.U32 R4, RZ, RZ, UR4 ;  /* 0x00000004ff047e24 */ /* 0x002fc4000f8e00ff */
[----:B------:R-:W-:Y:S01]  /*0180*/  IMAD.U32 R5, RZ, RZ, UR5 ;  /* 0x00000005ff057e24 */ /* 0x000fe2000f8e00ff */
[----:B------:R-:W1:Y:S06]  /*0190*/  LDCU.64 UR44, c[0x4][0x50] ;  /* 0x01000a00ff2c77ac */ /* 0x000e6c0008000a00 */
[----:B------:R-:W-:-:S07]  /*01a0*/  LEPC R20, `(.L_x_0) ;  /* 0x000000001014794e */ /* 0x000fce0000000000 */
[----:B01234-:R-:W-:Y:S05]  /*01b0*/  CALL.ABS.NOINC R8 ;  /* 0x0000000008007343 */ /* 0x01ffea0003c00000 */
.L_x_0:
[----:B------:R-:W0:Y:S01]  /*01c0*/  LDC R19, c[0x0][0x388] ;  /* 0x0000e200ff137b82 */ /* 0x000e220000000800 */
[----:B------:R-:W-:Y:S01]  /*01d0*/  BSSY.RECONVERGENT B0, `(.L_x_1) ;  /* 0x0000340000007945 */ /* 0x000fe20003800200 */
[----:B------:R-:W-:Y:S01]  /*01e0*/  SHF.R.S32.HI R25, RZ, 0x1f, R2 ;  /* 0x0000001fff197819 */ /* 0x000fe20000011402 */
[----:B------:R-:W-:-:S05]  /*01f0*/  IMAD.MOV.U32 R18, RZ, RZ, RZ ;  /* 0x000000ffff127224 */ /* 0x000fca00078e00ff */
[----:B------:R-:W1:Y:S01]  /*0200*/  LDC.64 R22, c[0x0][0x358] ;  /* 0x0000d600ff167b82 */ /* 0x000e620000000a00 */
[----:B0-----:R-:W-:Y:S02]  /*0210*/  ISETP.GE.U32.AND P0, PT, R2, R19, PT ;  /* 0x000000130200720c */ /* 0x001fe40003f06070 */
[----:B------:R-:W-:-:S11]  /*0220*/  SHF.R.S32.HI R19, RZ, 0x1f, R19 ;  /* 0x0000001fff137819 */ /* 0x000fd60000011413 */
[----:B-1----:R-:W-:Y:S05]  /*0230*/  @P0 BRA `(.L_x_2) ;  /* 0x0000003000e40947 */ /* 0x002fea0003800000 */
[----:B------:R-:W0:Y:S01]  /*0240*/  LDC.64 R4, c[0x4][0x8] ;  /* 0x01000200ff047b82 */ /* 0x000e220000000a00 */
[----:B------:R-:W1:Y:S01]  /*0250*/  LDCU.64 UR4, c[0x0][0x380] ;  /* 0x00007000ff0477ac */ /* 0x000e620008000a00 */
[----:B------:R-:W-:Y:S02]  /*0260*/  IMAD R29, R25, 0x1008, RZ ;  /* 0x00001008191d7824 */ /* 0x000fe400078e02ff */
[----:B------:R-:W-:Y:S01]  /*0270*/  IMAD.MOV.U32 R27, RZ, RZ, RZ ;  /* 0x000000ffff1b7224 */ /* 0x000fe200078e00ff */
[----:B------:R-:W2:Y:S01]  /*0280*/  LDCU.64 UR6, c[0x0][0x3b0] ;  /* 0x00007600ff0677ac */ /* 0x000ea20008000a00 */
[----:B------:R-:W-:Y:S02]  /*0290*/  IMAD.MOV.U32 R0, RZ, RZ, RZ ;  /* 0x000000ffff007224 */ /* 0x000fe400078e00ff */
[----:B------:R-:W2:Y:S01]  /*02a0*/  LDC.64 R12, c[0x0][0x3a8] ;  /* 0x0000ea00ff0c7b82 */ /* 0x000ea20000000a00 */
[----:B-1----:R-:W-:-:S04]  /*02b0*/  LEA R14, P0, R2, UR4, 0x5 ;  /* 0x00000004020e7c11 */ /* 0x002fc8000f8028ff */
[----:B------:R-:W-:Y:S01]  /*02c0*/  IADD3 R10, P1, PT, R14, 0x8, RZ ;  /* 0x000000080e0a7810 */ /* 0x000fe20007f3e0ff */
[C---:B0-----:R-:W-:Y:S01]  /*02d0*/  IMAD.WIDE.U32 R4, R2.reuse, 0x1008, R4 ;  /* 0x0000100802047825 */ /* 0x041fe200078e0004 */
[----:B------:R-:W-:-:S03]  /*02e0*/  LEA.HI.X R15, R2, UR5, R25, 0x5, P0 ;  /* 0x00000005020f7c11 */ /* 0x000fc600080f2c19 */
[----:B------:R-:W-:Y:S02]  /*02f0*/  IMAD.IADD R29, R5, 0x1, R29 ;  /* 0x00000001051d7824 */ /* 0x000fe400078e021d */
[----:B------:R-:W-:Y:S01]  /*0300*/  IMAD.MOV.U32 R24, RZ, RZ, R4 ;  /* 0x000000ffff187224 */ /* 0x000fe200078e0004 */
[----:B--2---:R-:W-:Y:S01]  /*0310*/  DADD R12, -R12, UR6 ;  /* 0x000000060c0c7e29 */ /* 0x004fe20008000100 */
[----:B------:R-:W-:Y:S02]  /*0320*/  IMAD.X R11, RZ, RZ, R15, P1 ;  /* 0x000000ffff0b7224 */ /* 0x000fe400008e060f */
[----:B------:R-:W-:-:S08]  /*0330*/  IMAD.MOV.U32 R5, RZ, RZ, R29 ;  /* 0x000000ffff057224 */ /* 0x000fd000078e001d */
.L_x_53:
[C---:B------:R-:W-:Y:S02]  /*0340*/  R2UR UR4, R22.reuse ;  /* 0x00000000160472ca */ /* 0x040fe400000e0000 */
[C---:B------:R-:W-:Y:S02]  /*0350*/  R2UR UR5, R23.reuse ;  /* 0x00000000170572ca */ /* 0x040fe400000e0000 */
[----:B------:R-:W-:Y:S02]  /*0360*/  R2UR UR6, R22 ;  /* 0x00000000160672ca */ /* 0x000fe400000e0000 */
[----:B------:R-:W-:-:S09]  /*0370*/  R2UR UR7, R23 ;  /* 0x00000000170772ca */ /* 0x000fd200000e0000 */
[----:B------:R-:W2:Y:S04]  /*0380*/  LDG.E.64 R20, desc[UR4][R14.64] ;  /* 0x000000040e147981 */ /* 0x000ea8000c1e1b00 */
[----:B------:R-:W2:Y:S01]  /*0390*/  LDG.E.64 R6, desc[UR6][R10.64+-0x8] ;  /* 0xfffff8060a067981 */ /* 0x000ea2000c1e1b00 */
[----:B------:R-:W-:Y:S01]  /*03a0*/  BSSY.RECONVERGENT B1, `(.L_x_3) ;  /* 0x0000007000017945 */ /* 0x000fe20003800200 */
[----:B------:R-:W-:Y:S01]  /*03b0*/  IMAD.MOV.U32 R3, RZ, RZ, 0x40000000 ;  /* 0x40000000ff037424 */ /* 0x000fe200078e00ff */
[----:B--2---:R-:W-:-:S08]  /*03c0*/  DADD R20, R20, -R6 ;  /* 0x0000000014147229 */ /* 0x004fd00000000806 */
[----:B------:R-:W-:-:S10]  /*03d0*/  DADD R6, -RZ, |R20| ;  /* 0x00000000ff067229 */ /* 0x000fd40000000514 */
[----:B------:R-:W-:Y:S01]  /*03e0*/  IMAD.MOV.U32 R32, RZ, RZ, R6 ;  /* 0x000000ffff207224 */ /* 0x000fe200078e0006 */
[----:B------:R-:W-:-:S07]  /*03f0*/  MOV R6, 0x410 ;  /* 0x0000041000067802 */ /* 0x000fce0000000f00 */
[----:B------:R-:W-:Y:S05]  /*0400*/  CALL.REL.NOINC `($_Z25Naive_Kriging_Kernel_AOASP5PointiS0_i14VariogramModeldPA512_d$__internal_accurate_pow) ;  /* 0x000000a400407944 */ /* 0x000fea0003c00000 */
[----:B------:R-:W-:Y:S05]  /*0410*/  BSYNC.RECONVERGENT B1 ;  /* 0x0000000000017941 */ /* 0x000fea0003800200 */
.L_x_3:
[C---:B------:R-:W-:Y:S01]  /*0420*/  DADD R6, R20.reuse, 2 ;  /* 0x4000000014067429 */ /* 0x040fe20000000000 */
[----:B------:R-:W-:Y:S01]  /*0430*/  BSSY.RECONVERGENT B1, `(.L_x_4) ;  /* 0x000000d000017945 */ /* 0x000fe20003800200 */
[----:B------:R-:W-:-:S06]  /*0440*/  DSETP.NEU.AND P0, PT, R20, RZ, PT ;  /* 0x000000ff1400722a */ /* 0x000fcc0003f0d000 */
[----:B------:R-:W-:Y:S02]  /*0450*/  FSEL R38, R38, RZ, P0 ;  /* 0x000000ff26267208 */ /* 0x000fe40000000000 */
[----:B------:R-:W-:Y:S02]  /*0460*/  LOP3.LUT R6, R7, 0x7ff00000, RZ, 0xc0, !PT ;  /* 0x7ff0000007067812 */ /* 0x000fe400078ec0ff */
[----:B------:R-:W-:Y:S02]  /*0470*/  FSEL R39, R39, RZ, P0 ;  /* 0x000000ff27277208 */ /* 0x000fe40000000000 */
[----:B------:R-:W-:-:S13]  /*0480*/  ISETP.NE.AND P1, PT, R6, 0x7ff00000, PT ;  /* 0x7ff000000600780c */ /* 0x000fda0003f25270 */
[----:B------:R-:W-:Y:S05]  /*0490*/  @P1 BRA `(.L_x_5) ;  /* 0x0000000000181947 */ /* 0x000fea0003800000 */
[----:B------:R-:W-:-:S14]  /*04a0*/  DSETP.NAN.AND P0, PT, R20, R20, PT ;  /* 0x000000141400722a */ /* 0x000fdc0003f08000 */
[----:B------:R-:W-:Y:S01]  /*04b0*/  @P0 DADD R38, R20, 2 ;  /* 0x4000000014260429 */ /* 0x000fe20000000000 */
[----:B------:R-:W-:Y:S10]  /*04c0*/  @P0 BRA `(.L_x_5) ;  /* 0x00000000000c0947 */ /* 0x000ff40003800000 */
[----:B------:R-:W-:-:S14]  /*04d0*/  DSETP.NEU.AND P0, PT, |R20|, +INF , PT ;  /* 0x7ff000001400742a */ /* 0x000fdc0003f0d200 */
[----:B------:R-:W-:Y:S02]  /*04e0*/  @!P0 IMAD.MOV.U32 R38, RZ, RZ, 0x0 ;  /* 0x00000000ff268424 */ /* 0x000fe400078e00ff */
[----:B------:R-:W-:-:S07]  /*04f0*/  @!P0 IMAD.MOV.U32 R39, RZ, RZ, 0x7ff00000 ;  /* 0x7ff00000ff278424 */ /* 0x000fce00078e00ff */
.L_x_5:
[----:B------:R-:W-:Y:S05]  /*0500*/  BSYNC.RECONVERGENT B1 ;  /* 0x0000000000017941 */ /* 0x000fea0003800200 */
.L_x_4:
[C---:B------:R-:W-:Y:S02]  /*0510*/  R2UR UR4, R22.reuse ;  /* 0x00000000160472ca */ /* 0x040fe400000e0000 */
[C---:B------:R-:W-:Y:S02]  /*0520*/  R2UR UR5, R23.reuse ;  /* 0x00000000170572ca */ /* 0x040fe400000e0000 */
[----:B------:R-:W-:Y:S02]  /*0530*/  R2UR UR6, R22 ;  /* 0x00000000160672ca */ /* 0x000fe400000e0000 */
[----:B------:R-:W-:-:S09]  /*0540*/  R2UR UR7, R23 ;  /* 0x00000000170772ca */ /* 0x000fd200000e0000 */
[----:B------:R-:W2:Y:S04]  /*0550*/  LDG.E.64 R8, desc[UR4][R14.64+0x8] ;  /* 0x000008040e087981 */ /* 0x000ea8000c1e1b00 */
[----:B------:R-:W2:Y:S01]  /*0560*/  LDG.E.64 R6, desc[UR6][R10.64] ;  /* 0x000000060a067981 */ /* 0x000ea2000c1e1b00 */
[----:B------:R-:W-:Y:S01]  /*0570*/  DSETP.NEU.AND P0, PT, R20, 1, PT ;  /* 0x3ff000001400742a */ /* 0x000fe20003f0d000 */
[----:B------:R-:W-:Y:S01]  /*0580*/  BSSY.RECONVERGENT B1, `(.L_x_6) ;  /* 0x0000009000017945 */ /* 0x000fe20003800200 */
[----:B------:R-:W-:-:S04]  /*0590*/  IMAD.MOV.U32 R3, RZ, RZ, 0x40000000 ;  /* 0x40000000ff037424 */ /* 0x000fc800078e00ff */
[----:B------:R-:W-:Y:S02]  /*05a0*/  FSEL R20, R38, RZ, P0 ;  /* 0x000000ff26147208 */ /* 0x000fe40000000000 */
[----:B------:R-:W-:Y:S01]  /*05b0*/  FSEL R21, R39, 1.875, P0 ;  /* 0x3ff0000027157808 */ /* 0x000fe20000000000 */
[----:B--2---:R-:W-:-:S08]  /*05c0*/  DADD R8, R8, -R6 ;  /* 0x0000000008087229 */ /* 0x004fd00000000806 */
[----:B------:R-:W-:-:S10]  /*05d0*/  DADD R6, -RZ, |R8| ;  /* 0x00000000ff067229 */ /* 0x000fd40000000508 */
[----:B------:R-:W-:Y:S01]  /*05e0*/  IMAD.MOV.U32 R32, RZ, RZ, R6 ;  /* 0x000000ffff207224 */ /* 0x000fe200078e0006 */
[----:B------:R-:W-:-:S07]  /*05f0*/  MOV R6, 0x610 ;  /* 0x0000061000067802 */ /* 0x000fce0000000f00 */
[----:B------:R-:W-:Y:S05]  /*0600*/  CALL.REL.NOINC `($_Z25Naive_Kriging_Kernel_AOASP5PointiS0_i14VariogramModeldPA512_d$__internal_accurate_pow) ;  /* 0x000000a000c07944 */ /* 0x000fea0003c00000 */
[----:B------:R-:W-:Y:S05]  /*0610*/  BSYNC.RECONVERGENT B1 ;  /* 0x0000000000017941 */ /* 0x000fea0003800200 */
.L_x_6:
[C---:B------:R-:W-:Y:S01]  /*0620*/  DADD R6, R8.reuse, 2 ;  /* 0x4000000008067429 */ /* 0x040fe20000000000 */
[----:B------:R-:W-:Y:S01]  /*0630*/  BSSY.RECONVERGENT B1, `(.L_x_7) ;  /* 0x000000e000017945 */ /* 0x000fe20003800200 */
[C---:B------:R-:W-:Y:S02]  /*0640*/  DSETP.NEU.AND P0, PT, R8.reuse, RZ, PT ;  /* 0x000000ff0800722a */ /* 0x040fe40003f0d000 */
[----:B------:R-:W-:-:S04]  /*0650*/  DSETP.NEU.AND P2, PT, R8, 1, PT ;  /* 0x3ff000000800742a */ /* 0x000fc80003f4d000 */
        /* <DEDUP_REMOVED lines=11> */
.L_x_8:
[----:B------:R-:W-:Y:S05]  /*0710*/  BSYNC.RECONVERGENT B1 ;  /* 0x0000000000017941 */ /* 0x000fea0003800200 */
.L_x_7:
[----:B------:R-:W-:Y:S01]  /*0720*/  FSEL R6, R38, RZ, P2 ;  /* 0x000000ff26067208 */ /* 0x000fe20001000000 */
[----:B------:R-:W-:Y:S01]  /*0730*/  IMAD.MOV.U32 R30, RZ, RZ, 0x0 ;  /* 0x00000000ff1e7424 */ /* 0x000fe200078e00ff */
[----:B------:R-:W-:Y:S01]  /*0740*/  FSEL R7, R39, 1.875, P2 ;  /* 0x3ff0000027077808 */ /* 0x000fe20001000000 */
[----:B------:R-:W-:Y:S01]  /*0750*/  IMAD.MOV.U32 R31, RZ, RZ, 0x3fd80000 ;  /* 0x3fd80000ff1f7424 */ /* 0x000fe200078e00ff */
[----:B------:R-:W-:Y:S04]  /*0760*/  BSSY.RECONVERGENT B1, `(.L_x_9) ;  /* 0x000001a000017945 */ /* 0x000fe80003800200 */
[----:B------:R-:W-:-:S06]  /*0770*/  DADD R20, R20, R6 ;  /* 0x0000000014147229 */ /* 0x000fcc0000000006 */
[----:B------:R-:W0:Y:S04]  /*0780*/  MUFU.RSQ64H R9, R21 ;  /* 0x0000001500097308 */ /* 0x000e280000001c00 */
[----:B------:R-:W-:-:S05]  /*0790*/  VIADD R8, R21, 0xfcb00000 ;  /* 0xfcb0000015087836 */ /* 0x000fca0000000000 */
[----:B------:R-:W-:Y:S01]  /*07a0*/  ISETP.GE.U32.AND P0, PT, R8, 0x7ca00000, PT ;  /* 0x7ca000000800780c */ /* 0x000fe20003f06070 */
[----:B0-----:R-:W-:-:S08]  /*07b0*/  DMUL R6, R8, R8 ;  /* 0x0000000808067228 */ /* 0x001fd00000000000 */
[----:B------:R-:W-:-:S08]  /*07c0*/  DFMA R6, R20, -R6, 1 ;  /* 0x3ff000001406742b */ /* 0x000fd00000000806 */
[----:B------:R-:W-:Y:S02]  /*07d0*/  DFMA R30, R6, R30, 0.5 ;  /* 0x3fe00000061e742b */ /* 0x000fe4000000001e */
[----:B------:R-:W-:-:S08]  /*07e0*/  DMUL R6, R8, R6 ;  /* 0x0000000608067228 */ /* 0x000fd00000000000 */
[----:B------:R-:W-:-:S08]  /*07f0*/  DFMA R30, R30, R6, R8 ;  /* 0x000000061e1e722b */ /* 0x000fd00000000008 */
[----:B------:R-:W-:Y:S02]  /*0800*/  DMUL R32, R20, R30 ;  /* 0x0000001e14207228 */ /* 0x000fe40000000000 */
[----:B------:R-:W-:Y:S02]  /*0810*/  VIADD R7, R31, 0xfff00000 ;  /* 0xfff000001f077836 */ /* 0x000fe40000000000 */
[----:B------:R-:W-:-:S04]  /*0820*/  IMAD.MOV.U32 R6, RZ, RZ, R30 ;  /* 0x000000ffff067224 */ /* 0x000fc800078e001e */
[----:B------:R-:W-:-:S08]  /*0830*/  DFMA R36, R32, -R32, R20 ;  /* 0x800000202024722b */ /* 0x000fd00000000014 */
[----:B------:R-:W-:Y:S01]  /*0840*/  DFMA R34, R36, R6, R32 ;  /* 0x000000062422722b */ /* 0x000fe20000000020 */
[----:B------:R-:W-:Y:S10]  /*0850*/  @!P0 BRA `(.L_x_10) ;  /* 0x0000000000288947 */ /* 0x000ff40003800000 */
[----:B------:R-:W-:Y:S01]  /*0860*/  IMAD.MOV.U32 R42, RZ, RZ, R32 ;  /* 0x000000ffff2a7224 */ /* 0x000fe200078e0020 */
[----:B------:R-:W-:Y:S01]  /*0870*/  MOV R32, 0x8e0 ;  /* 0x000008e000207802 */ /* 0x000fe20000000f00 */
[----:B------:R-:W-:Y:S02]  /*0880*/  IMAD.MOV.U32 R6, RZ, RZ, R30 ;  /* 0x000000ffff067224 */ /* 0x000fe400078e001e */
[----:B------:R-:W-:Y:S02]  /*0890*/  IMAD.MOV.U32 R43, RZ, RZ, R33 ;  /* 0x000000ffff2b7224 */ /* 0x000fe400078e0021 */
[----:B------:R-:W-:Y:S02]  /*08a0*/  IMAD.MOV.U32 R3, RZ, RZ, R8 ;  /* 0x000000ffff037224 */ /* 0x000fe400078e0008 */
[----:B------:R-:W-:Y:S02]  /*08b0*/  IMAD.MOV.U32 R38, RZ, RZ, R20 ;  /* 0x000000ffff267224 */ /* 0x000fe400078e0014 */
[----:B------:R-:W-:-:S07]  /*08c0*/  IMAD.MOV.U32 R39, RZ, RZ, R21 ;  /* 0x000000ffff277224 */ /* 0x000fce00078e0015 */
[----:B------:R-:W-:Y:S05]  /*08d0*/  CALL.REL.NOINC `($__internal_1_$__cuda_sm20_dsqrt_rn_f64_mediumpath_v1) ;  /* 0x0000009c00607944 */ /* 0x000fea0003c00000 */
[----:B------:R-:W-:Y:S02]  /*08e0*/  IMAD.MOV.U32 R34, RZ, RZ, R6 ;  /* 0x000000ffff227224 */ /* 0x000fe400078e0006 */
[----:B------:R-:W-:-:S07]  /*08f0*/  IMAD.MOV.U32 R35, RZ, RZ, R7 ;  /* 0x000000ffff237224 */ /* 0x000fce00078e0007 */
.L_x_10:
[----:B------:R-:W-:Y:S05]  /*0900*/  BSYNC.RECONVERGENT B1 ;  /* 0x0000000000017941 */ /* 0x000fea0003800200 */
.L_x_9:
[----:B------:R-:W0:Y:S01]  /*0910*/  LDC R3, c[0x0][0x3a0] ;  /* 0x0000e800ff037b82 */ /* 0x000e220000000800 */
[----:B------:R-:W-:Y:S01]  /*0920*/  BSSY.RECONVERGENT B1, `(.L_x_11) ;  /* 0x00002b2000017945 */ /* 0x000fe20003800200 */
[----:B------:R-:W-:Y:S02]  /*0930*/  CS2R R6, SRZ ;  /* 0x0000000000067805 */ /* 0x000fe4000001ff00 */
[----:B0-----:R-:W-:-:S13]  /*0940*/  ISETP.GT.AND P0, PT, R3, 0x4, PT ;  /* 0x000000040300780c */ /* 0x001fda0003f04270 */
[----:B------:R-:W-:Y:S05]  /*0950*/  @P0 BRA `(.L_x_12) ;  /* 0x0000001000540947 */ /* 0x000fea0003800000 */
[----:B------:R-:W-:-:S05]  /*0960*/  VIADD R3, R3, 0xfffffffe ;  /* 0xfffffffe03037836 */ /* 0x000fca0000000000 */
[----:B------:R-:W-:-:S05]  /*0970*/  VIMNMX.U32 R3, PT, PT, R3, 0x3, PT ;  /* 0x0000000303037848 */ /* 0x000fca0003fe0000 */
[----:B------:R-:W-:-:S04]  /*0980*/  IMAD.SHL.U32 R3, R3, 0x4, RZ ;  /* 0x0000000403037824 */ /* 0x000fc800078e00ff */
[----:B------:R-:W0:Y:S02]  /*0990*/  LDC R8, c[0x2][R3] ;  /* 0x0080000003087b82 */ /* 0x000e240000000800 */
[----:B0-----:R-:W-:-:S04]  /*09a0*/  SHF.R.S32.HI R9, RZ, 0x1f, R8 ;  /* 0x0000001fff097819 */ /* 0x001fc80000011408 */
.L_x_436:
[----:B------:R-:W-:Y:S05]  /*09b0*/  BRX R8 -0x9c0                                                                                                             (*"BRANCH_TARGETS .L_x_437,.L_x_438,.L_x_439,.L_x_13"*) ;  /* 0xfffffff408907949 */ /* 0x000fea000383ffff */
.L_x_439:
[----:B------:R-:W0:Y:S01]  /*09c0*/  LDCU.64 UR4, c[0x0][0x3b0] ;  /* 0x00007600ff0477ac */ /* 0x000e220008000a00 */
[----:B------:R-:W-:Y:S01]  /*09d0*/  DSETP.NEU.AND P0, PT, R20, RZ, PT ;  /* 0x000000ff1400722a */ /* 0x000fe20003f0d000 */
[----:B0-----:R-:W-:Y:S02]  /*09e0*/  IMAD.U32 R6, RZ, RZ, UR4 ;  /* 0x00000004ff067e24 */ /* 0x001fe4000f8e00ff */
[----:B------:R-:W-:-:S11]  /*09f0*/  IMAD.U32 R7, RZ, RZ, UR5 ;  /* 0x00000005ff077e24 */ /* 0x000fd6000f8e00ff */
[----:B------:R-:W-:Y:S05]  /*0a00*/  @!P0 BRA `(.L_x_13) ;  /* 0x00000028008c8947 */ /* 0x000fea0003800000 */
[----:B------:R-:W0:Y:S01]  /*0a10*/  LDC.64 R20, c[0x0][0x3b8] ;  /* 0x0000ee00ff147b82 */ /* 0x000e220000000a00 */
[----:B------:R-:W0:Y:S01]  /*0a20*/  MUFU.RCP64H R7, UR46 ;  /* 0x0000002e00077d08 */ /* 0x000e220008001800 */
[----:B------:R-:W-:Y:S01]  /*0a30*/  IMAD.MOV.U32 R6, RZ, RZ, 0x1 ;  /* 0x00000001ff067424 */ /* 0x000fe200078e00ff */
[----:B------:R-:W-:Y:S01]  /*0a40*/  FSETP.GEU.AND P1, PT, |R35|, 6.5827683646048100446e-37, PT ;  /* 0x036000002300780b */ /* 0x000fe20003f2e200 */
[----:B------:R-:W-:Y:S04]  /*0a50*/  BSSY.RECONVERGENT B3, `(.L_x_14) ;  /* 0x0000013000037945 */ /* 0x000fe80003800200 */
[----:B0-----:R-:W-:-:S08]  /*0a60*/  DFMA R8, R6, -R20, 1 ;  /* 0x3ff000000608742b */ /* 0x001fd00000000814 */
[----:B------:R-:W-:-:S08]  /*0a70*/  DFMA R8, R8, R8, R8 ;  /* 0x000000080808722b */ /* 0x000fd00000000008 */
[----:B------:R-:W-:-:S08]  /*0a80*/  DFMA R8, R6, R8, R6 ;  /* 0x000000080608722b */ /* 0x000fd00000000006 */
[----:B------:R-:W-:-:S08]  /*0a90*/  DFMA R6, R8, -R20, 1 ;  /* 0x3ff000000806742b */ /* 0x000fd00000000814 */
[----:B------:R-:W-:-:S08]  /*0aa0*/  DFMA R6, R8, R6, R8 ;  /* 0x000000060806722b */ /* 0x000fd00000000008 */
[----:B------:R-:W-:-:S08]  /*0ab0*/  DMUL R8, R6, R34 ;  /* 0x0000002206087228 */ /* 0x000fd00000000000 */
[----:B------:R-:W-:-:S08]  /*0ac0*/  DFMA R20, R8, -R20, R34 ;  /* 0x800000140814722b */ /* 0x000fd00000000022 */
[----:B------:R-:W-:-:S10]  /*0ad0*/  DFMA R8, R6, R20, R8 ;  /* 0x000000140608722b */ /* 0x000fd40000000008 */
[----:B------:R-:W-:-:S05]  /*0ae0*/  FFMA R3, RZ, UR46, R9 ;  /* 0x0000002eff037c23 */ /* 0x000fca0008000009 */
[----:B------:R-:W-:-:S13]  /*0af0*/  FSETP.GT.AND P0, PT, |R3|, 1.469367938527859385e-39, PT ;  /* 0x001000000300780b */ /* 0x000fda0003f04200 */
[----:B------:R-:W-:Y:S05]  /*0b00*/  @P0 BRA P1, `(.L_x_15) ;  /* 0x00000000001c0947 */ /* 0x000fea0000800000 */
[----:B------:R-:W0:Y:S01]  /*0b10*/  LDCU.64 UR4, c[0x0][0x3b8] ;  /* 0x00007700ff0477ac */ /* 0x000e220008000a00 */
[----:B------:R-:W-:Y:S01]  /*0b20*/  MOV R46, 0xb60 ;  /* 0x00000b60002e7802 */ /* 0x000fe20000000f00 */
[----:B0-----:R-:W-:Y:S02]  /*0b30*/  IMAD.U32 R32, RZ, RZ, UR4 ;  /* 0x00000004ff207e24 */ /* 0x001fe4000f8e00ff */
[----:B------:R-:W-:-:S07]  /*0b40*/  IMAD.U32 R33, RZ, RZ, UR5 ;  /* 0x00000005ff217e24 */ /* 0x000fce000f8e00ff */
[----:B------:R-:W-:Y:S05]  /*0b50*/  CALL.REL.NOINC `($__internal_0_$__cuda_sm20_div_rn_f64_full) ;  /* 0x0000009400507944 */ /* 0x000fea0003c00000 */
[----:B------:R-:W-:Y:S02]  /*0b60*/  IMAD.MOV.U32 R8, RZ, RZ, R6 ;  /* 0x000000ffff087224 */ /* 0x000fe400078e0006 */
[----:B------:R-:W-:-:S07]  /*0b70*/  IMAD.MOV.U32 R9, RZ, RZ, R7 ;  /* 0x000000ffff097224 */ /* 0x000fce00078e0007 */
.L_x_15:
[----:B------:R-:W-:Y:S05]  /*0b80*/  BSYNC.RECONVERGENT B3 ;  /* 0x0000000000037941 */ /* 0x000fea0003800200 */
.L_x_14:
[----:B------:R-:W-:Y:S01]  /*0b90*/  DADD R6, -RZ, |R8| ;  /* 0x00000000ff067229 */ /* 0x000fe20000000508 */
[----:B------:R-:W-:Y:S01]  /*0ba0*/  BSSY.RECONVERGENT B2, `(.L_x_16) ;  /* 0x0000005000027945 */ /* 0x000fe20003800200 */
[----:B------:R-:W-:-:S08]  /*0bb0*/  IMAD.MOV.U32 R3, RZ, RZ, 0x40000000 ;  /* 0x40000000ff037424 */ /* 0x000fd000078e00ff */
[----:B------:R-:W-:Y:S01]  /*0bc0*/  IMAD.MOV.U32 R32, RZ, RZ, R6 ;  /* 0x000000ffff207224 */ /* 0x000fe200078e0006 */
[----:B------:R-:W-:-:S07]  /*0bd0*/  MOV R6, 0xbf0 ;  /* 0x00000bf000067802 */ /* 0x000fce0000000f00 */
[----:B------:R-:W-:Y:S05]  /*0be0*/  CALL.REL.NOINC `($_Z25Naive_Kriging_Kernel_AOASP5PointiS0_i14VariogramModeldPA512_d$__internal_accurate_pow) ;  /* 0x0000009c00487944 */ /* 0x000fea0003c00000 */
[----:B------:R-:W-:Y:S05]  /*0bf0*/  BSYNC.RECONVERGENT B2 ;  /* 0x0000000000027941 */ /* 0x000fea0003800200 */
.L_x_16:
        /* <DEDUP_REMOVED lines=14> */
.L_x_18:
[----:B------:R-:W-:Y:S05]  /*0ce0*/  BSYNC.RECONVERGENT B2 ;  /* 0x0000000000027941 */ /* 0x000fea0003800200 */
.L_x_17:
[----:B------:R-:W-:Y:S01]  /*0cf0*/  DADD R38, -RZ, -R38 ;  /* 0x00000000ff267229 */ /* 0x000fe20000000926 */
[----:B------:R-:W-:Y:S01]  /*0d00*/  IMAD.MOV.U32 R6, RZ, RZ, 0x652b82fe ;  /* 0x652b82feff067424 */ /* 0x000fe200078e00ff */
[----:B------:R-:W-:Y:S01]  /*0d10*/  DSETP.NEU.AND P0, PT, R8, 1, PT ;  /* 0x3ff000000800742a */ /* 0x000fe20003f0d000 */
[----:B------:R-:W-:Y:S01]  /*0d20*/  IMAD.MOV.U32 R7, RZ, RZ, 0x3ff71547 ;  /* 0x3ff71547ff077424 */ /* 0x000fe200078e00ff */
[----:B------:R-:W-:Y:S01]  /*0d30*/  UMOV UR4, 0xfefa39ef ;  /* 0xfefa39ef00047882 */ /* 0x000fe20000000000 */
[----:B------:R-:W-:Y:S01]  /*0d40*/  UMOV UR5, 0x3fe62e42 ;  /* 0x3fe62e4200057882 */ /* 0x000fe20000000000 */
[----:B------:R-:W-:Y:S04]  /*0d50*/  BSSY.RECONVERGENT B2, `(.L_x_19) ;  /* 0x0000038000027945 */ /* 0x000fe80003800200 */
[----:B------:R-:W-:-:S02]  /*0d60*/  FSEL R20, R38, RZ, P0 ;  /* 0x000000ff26147208 */ /* 0x000fc40000000000 */
[----:B------:R-:W-:-:S04]  /*0d70*/  FSEL R21, R39, -1.875, P0 ;  /* 0xbff0000027157808 */ /* 0x000fc80000000000 */
[----:B------:R-:W-:Y:S02]  /*0d80*/  FSETP.GEU.AND P0, PT, |R21|, 4.1917929649353027344, PT ;  /* 0x4086232b1500780b */ /* 0x000fe40003f0e200 */
[----:B------:R-:W-:-:S08]  /*0d90*/  DFMA R30, R20, R6, 6.75539944105574400000e+15 ;  /* 0x43380000141e742b */ /* 0x000fd00000000006 */
[----:B------:R-:W-:-:S08]  /*0da0*/  DADD R6, R30, -6.75539944105574400000e+15 ;  /* 0xc33800001e067429 */ /* 0x000fd00000000000 */
[----:B------:R-:W-:Y:S01]  /*0db0*/  DFMA R8, R6, -UR4, R20 ;  /* 0x8000000406087c2b */ /* 0x000fe20008000014 */
[----:B------:R-:W-:Y:S01]  /*0dc0*/  UMOV UR4, 0x3b39803f ;  /* 0x3b39803f00047882 */ /* 0x000fe20000000000 */
[----:B------:R-:W-:-:S06]  /*0dd0*/  UMOV UR5, 0x3c7abc9e ;  /* 0x3c7abc9e00057882 */ /* 0x000fcc0000000000 */
[----:B------:R-:W-:Y:S01]  /*0de0*/  DFMA R8, R6, -UR4, R8 ;  /* 0x8000000406087c2b */ /* 0x000fe20008000008 */
[----:B------:R-:W-:Y:S01]  /*0df0*/  UMOV UR4, 0x69ce2bdf ;  /* 0x69ce2bdf00047882 */ /* 0x000fe20000000000 */
[----:B------:R-:W-:Y:S01]  /*0e00*/  IMAD.MOV.U32 R6, RZ, RZ, -0x35dec16 ;  /* 0xfca213eaff067424 */ /* 0x000fe200078e00ff */
[----:B------:R-:W-:Y:S01]  /*0e10*/  UMOV UR5, 0x3e5ade15 ;  /* 0x3e5ade1500057882 */ /* 0x000fe20000000000 */
[----:B------:R-:W-:-:S06]  /*0e20*/  IMAD.MOV.U32 R7, RZ, RZ, 0x3e928af3 ;  /* 0x3e928af3ff077424 */ /* 0x000fcc00078e00ff */
[----:B------:R-:W-:Y:S01]  /*0e30*/  DFMA R6, R8, UR4, R6 ;  /* 0x0000000408067c2b */ /* 0x000fe20008000006 */
[----:B------:R-:W-:Y:S01]  /*0e40*/  UMOV UR4, 0x62401315 ;  /* 0x6240131500047882 */ /* 0x000fe20000000000 */
[----:B------:R-:W-:-:S06]  /*0e50*/  UMOV UR5, 0x3ec71dee ;  /* 0x3ec71dee00057882 */ /* 0x000fcc0000000000 */
[----:B------:R-:W-:Y:S01]  /*0e60*/  DFMA R6, R8, R6, UR4 ;  /* 0x0000000408067e2b */ /* 0x000fe20008000006 */
        /* <DEDUP_REMOVED lines=20> */
[----:B------:R-:W-:-:S08]  /*0fb0*/  DFMA R6, R8, R6, UR4 ;  /* 0x0000000408067e2b */ /* 0x000fd00008000006 */
[----:B------:R-:W-:-:S08]  /*0fc0*/  DFMA R6, R8, R6, 1 ;  /* 0x3ff000000806742b */ /* 0x000fd00000000006 */
[----:B------:R-:W-:-:S10]  /*0fd0*/  DFMA R8, R8, R6, 1 ;  /* 0x3ff000000808742b */ /* 0x000fd40000000006 */
[----:B------:R-:W-:Y:S02]  /*0fe0*/  IMAD R7, R30, 0x100000, R9 ;  /* 0x001000001e077824 */ /* 0x000fe400078e0209 */
[----:B------:R-:W-:Y:S01]  /*0ff0*/  IMAD.MOV.U32 R6, RZ, RZ, R8 ;  /* 0x000000ffff067224 */ /* 0x000fe200078e0008 */
[----:B------:R-:W-:Y:S06]  /*1000*/  @!P0 BRA `(.L_x_20) ;  /* 0x0000000000308947 */ /* 0x000fec0003800000 */
[----:B------:R-:W-:Y:S01]  /*1010*/  FSETP.GEU.AND P1, PT, |R21|, 4.2275390625, PT ;  /* 0x408748001500780b */ /* 0x000fe20003f2e200 */
[C---:B------:R-:W-:Y:S02]  /*1020*/  DADD R6, R20.reuse, +INF ;  /* 0x7ff0000014067429 */ /* 0x040fe40000000000 */
[----:B------:R-:W-:-:S08]  /*1030*/  DSETP.GEU.AND P0, PT, R20, RZ, PT ;  /* 0x000000ff1400722a */ /* 0x000fd00003f0e000 */
[----:B------:R-:W-:Y:S02]  /*1040*/  FSEL R6, R6, RZ, P0 ;  /* 0x000000ff06067208 */ /* 0x000fe40000000000 */
[----:B------:R-:W-:Y:S02]  /*1050*/  @!P1 LEA.HI R3, R30, R30, RZ, 0x1 ;  /* 0x0000001e1e039211 */ /* 0x000fe400078f08ff */
[----:B------:R-:W-:Y:S02]  /*1060*/  FSEL R7, R7, RZ, P0 ;  /* 0x000000ff07077208 */ /* 0x000fe40000000000 */
[----:B------:R-:W-:-:S05]  /*1070*/  @!P1 SHF.R.S32.HI R3, RZ, 0x1, R3 ;  /* 0x00000001ff039819 */ /* 0x000fca0000011403 */
[----:B------:R-:W-:Y:S02]  /*1080*/  @!P1 IMAD.IADD R20, R30, 0x1, -R3 ;  /* 0x000000011e149824 */ /* 0x000fe400078e0a03 */
[----:B------:R-:W-:-:S03]  /*1090*/  @!P1 IMAD R9, R3, 0x100000, R9 ;  /* 0x0010000003099824 */ /* 0x000fc600078e0209 */
[----:B------:R-:W-:Y:S01]  /*10a0*/  @!P1 LEA R21, R20, 0x3ff00000, 0x14 ;  /* 0x3ff0000014159811 */ /* 0x000fe200078ea0ff */
[----:B------:R-:W-:-:S06]  /*10b0*/  @!P1 IMAD.MOV.U32 R20, RZ, RZ, RZ ;  /* 0x000000ffff149224 */ /* 0x000fcc00078e00ff */
[----:B------:R-:W-:-:S11]  /*10c0*/  @!P1 DMUL R6, R8, R20 ;  /* 0x0000001408069228 */ /* 0x000fd60000000000 */
.L_x_20:
[----:B------:R-:W-:Y:S05]  /*10d0*/  BSYNC.RECONVERGENT B2 ;  /* 0x0000000000027941 */ /* 0x000fea0003800200 */
.L_x_19:
[----:B------:R-:W-:Y:S01]  /*10e0*/  DMUL R6, R12, R6 ;  /* 0x000000060c067228 */ /* 0x000fe20000000000 */
[----:B------:R-:W-:Y:S10]  /*10f0*/  BRA `(.L_x_13) ;  /* 0x0000002000d07947 */ /* 0x000ff40003800000 */
.L_x_437:
[----:B------:R-:W0:Y:S01]  /*1100*/  LDC.64 R8, c[0x0][0x3b8] ;  /* 0x0000ee00ff087b82 */ /* 0x000e220000000a00 */
[----:B------:R-:W1:Y:S02]  /*1110*/  LDCU.64 UR4, c[0x0][0x3b0] ;  /* 0x00007600ff0477ac */ /* 0x000e640008000a00 */
[----:B-1----:R-:W-:Y:S02]  /*1120*/  IMAD.U32 R6, RZ, RZ, UR4 ;  /* 0x00000004ff067e24 */ /* 0x002fe4000f8e00ff */
[----:B------:R-:W-:Y:S01]  /*1130*/  IMAD.U32 R7, RZ, RZ, UR5 ;  /* 0x00000005ff077e24 */ /* 0x000fe2000f8e00ff */
[----:B0-----:R-:W-:-:S06]  /*1140*/  DSETP.GEU.AND P0, PT, R34, R8, PT ;  /* 0x000000082200722a */ /* 0x001fcc0003f0e000 */
[----:B------:R-:W-:-:S14]  /*1150*/  DSETP.EQ.OR P0, PT, R20, RZ, P0 ;  /* 0x000000ff1400722a */ /* 0x000fdc0000702400 */
[----:B------:R-:W-:Y:S05]  /*1160*/  @P0 BRA `(.L_x_13) ;  /* 0x0000002000b40947 */ /* 0x000fea0003800000 */
        /* <DEDUP_REMOVED lines=22> */
.L_x_22:
[----:B------:R-:W-:Y:S05]  /*12d0*/  BSYNC.RECONVERGENT B3 ;  /* 0x0000000000037941 */ /* 0x000fea0003800200 */
.L_x_21:
[----:B------:R-:W-:Y:S01]  /*12e0*/  DADD R6, -RZ, |R8| ;  /* 0x00000000ff067229 */ /* 0x000fe20000000508 */
[----:B------:R-:W-:Y:S01]  /*12f0*/  BSSY.RECONVERGENT B2, `(.L_x_23) ;  /* 0x0000005000027945 */ /* 0x000fe20003800200 */
[----:B------:R-:W-:-:S08]  /*1300*/  IMAD.MOV.U32 R3, RZ, RZ, 0x40080000 ;  /* 0x40080000ff037424 */ /* 0x000fd000078e00ff */
[----:B------:R-:W-:Y:S01]  /*1310*/  IMAD.MOV.U32 R32, RZ, RZ, R6 ;  /* 0x000000ffff207224 */ /* 0x000fe200078e0006 */
[----:B------:R-:W-:-:S07]  /*1320*/  MOV R6, 0x1340 ;  /* 0x0000134000067802 */ /* 0x000fce0000000f00 */
[----:B------:R-:W-:Y:S05]  /*1330*/  CALL.REL.NOINC `($_Z25Naive_Kriging_Kernel_AOASP5PointiS0_i14VariogramModeldPA512_d$__internal_accurate_pow) ;  /* 0x0000009400747944 */ /* 0x000fea0003c00000 */
[----:B------:R-:W-:Y:S05]  /*1340*/  BSYNC.RECONVERGENT B2 ;  /* 0x0000000000027941 */ /* 0x000fea0003800200 */
.L_x_23:
[C---:B------:R-:W-:Y:S01]  /*1350*/  DADD R6, R8.reuse, 3 ;  /* 0x4008000008067429 */ /* 0x040fe20000000000 */
[----:B------:R-:W-:Y:S01]  /*1360*/  ISETP.GE.AND P2, PT, R9, RZ, PT ;  /* 0x000000ff0900720c */ /* 0x000fe20003f46270 */
[----:B------:R-:W-:Y:S01]  /*1370*/  DADD R20, -RZ, -R38 ;  /* 0x00000000ff147229 */ /* 0x000fe20000000926 */
[----:B------:R-:W-:Y:S01]  /*1380*/  BSSY.RECONVERGENT B2, `(.L_x_24) ;  /* 0x0000010000027945 */ /* 0x000fe20003800200 */
[----:B------:R-:W-:-:S06]  /*1390*/  DSETP.NEU.AND P0, PT, R8, RZ, PT ;  /* 0x000000ff0800722a */ /* 0x000fcc0003f0d000 */
[----:B------:R-:W-:Y:S02]  /*13a0*/  LOP3.LUT R6, R7, 0x7ff00000, RZ, 0xc0, !PT ;  /* 0x7ff0000007067812 */ /* 0x000fe400078ec0ff */
[----:B------:R-:W-:Y:S02]  /*13b0*/  FSEL R7, R20, R38, !P2 ;  /* 0x0000002614077208 */ /* 0x000fe40005000000 */
[----:B------:R-:W-:Y:S02]  /*13c0*/  ISETP.NE.AND P1, PT, R6, 0x7ff00000, PT ;  /* 0x7ff000000600780c */ /* 0x000fe40003f25270 */
[----:B------:R-:W-:Y:S02]  /*13d0*/  FSEL R21, R21, R39, !P2 ;  /* 0x0000002715157208 */ /* 0x000fe40005000000 */
[----:B------:R-:W-:Y:S02]  /*13e0*/  FSEL R6, R7, RZ, P0 ;  /* 0x000000ff07067208 */ /* 0x000fe40000000000 */
[----:B------:R-:W-:-:S07]  /*13f0*/  FSEL R7, R9, R21, !P0 ;  /* 0x0000001509077208 */ /* 0x000fce0004000000 */
[----:B------:R-:W-:Y:S05]  /*1400*/  @P1 BRA `(.L_x_25) ;  /* 0x00000000001c1947 */ /* 0x000fea0003800000 */
[----:B------:R-:W-:-:S14]  /*1410*/  DSETP.NAN.AND P0, PT, R8, R8, PT ;  /* 0x000000080800722a */ /* 0x000fdc0003f08000 */
[----:B------:R-:W-:Y:S01]  /*1420*/  @P0 DADD R6, R8, 3 ;  /* 0x4008000008060429 */ /* 0x000fe20000000000 */
[----:B------:R-:W-:Y:S10]  /*1430*/  @P0 BRA `(.L_x_25) ;  /* 0x0000000000100947 */ /* 0x000ff40003800000 */
[----:B------:R-:W-:-:S14]  /*1440*/  DSETP.NEU.AND P0, PT, |R8|, +INF , PT ;  /* 0x7ff000000800742a */ /* 0x000fdc0003f0d200 */
[----:B------:R-:W-:Y:S02]  /*1450*/  @!P0 IMAD.MOV.U32 R3, RZ, RZ, -0x100000 ;  /* 0xfff00000ff038424 */ /* 0x000fe400078e00ff */
[----:B------:R-:W-:-:S03]  /*1460*/  @!P0 IMAD.MOV.U32 R6, RZ, RZ, RZ ;  /* 0x000000ffff068224 */ /* 0x000fc600078e00ff */
[----:B------:R-:W-:-:S07]  /*1470*/  @!P0 SEL R7, R3, 0x7ff00000, !P2 ;  /* 0x7ff0000003078807 */ /* 0x000fce0005000000 */
.L_x_25:
[----:B------:R-:W-:Y:S05]  /*1480*/  BSYNC.RECONVERGENT B2 ;  /* 0x0000000000027941 */ /* 0x000fea0003800200 */
.L_x_24:
[----:B------:R-:W-:Y:S02]  /*1490*/  DMUL R6, R6, 0.5 ;  /* 0x3fe0000006067828 */ /* 0x000fe40000000000 */
[----:B------:R-:W-:-:S08]  /*14a0*/  DSETP.NEU.AND P0, PT, R8, 1, PT ;  /* 0x3ff000000800742a */ /* 0x000fd00003f0d000 */
[----:B------:R-:W-:Y:S02]  /*14b0*/  FSEL R6, R6, RZ, P0 ;  /* 0x000000ff06067208 */ /* 0x000fe40000000000 */
[----:B------:R-:W-:-:S06]  /*14c0*/  FSEL R7, R7, 1.75, P0 ;  /* 0x3fe0000007077808 */ /* 0x000fcc0000000000 */
[----:B------:R-:W-:-:S08]  /*14d0*/  DFMA R8, R8, -1.5, R6 ;  /* 0xbff800000808782b */ /* 0x000fd00000000006 */
[----:B------:R-:W-:-:S08]  /*14e0*/  DADD R8, R8, 1 ;  /* 0x3ff0000008087429 */ /* 0x000fd00000000000 */
[----:B------:R-:W-:Y:S01]  /*14f0*/  DMUL R6, R8, UR42 ;  /* 0x0000002a08067c28 */ /* 0x000fe20008000000 */
[----:B------:R-:W-:Y:S10]  /*1500*/  BRA `(.L_x_13) ;  /* 0x0000001c00cc7947 */ /* 0x000ff40003800000 */
.L_x_438:
        /* <DEDUP_REMOVED lines=8> */
[----:B------:R-:W-:Y:S05]  /*1590*/  BSSY.RECONVERGENT B3, `(.L_x_26) ;  /* 0x0000013000037945 */ /* 0x000fea0003800200 */
[----:B0-----:R-:W-:-:S08]  /*15a0*/  DFMA R20, R6, -R8, 1 ;  /* 0x3ff000000614742b */ /* 0x001fd00000000808 */
[----:B------:R-:W-:-:S08]  /*15b0*/  DFMA R20, R20, R20, R20 ;  /* 0x000000141414722b */ /* 0x000fd00000000014 */
[----:B------:R-:W-:-:S08]  /*15c0*/  DFMA R20, R6, R20, R6 ;  /* 0x000000140614722b */ /* 0x000fd00000000006 */
[----:B------:R-:W-:-:S08]  /*15d0*/  DFMA R6, R20, -R8, 1 ;  /* 0x3ff000001406742b */ /* 0x000fd00000000808 */
[----:B------:R-:W-:-:S08]  /*15e0*/  DFMA R20, R20, R6, R20 ;  /* 0x000000061414722b */ /* 0x000fd00000000014 */
[----:B------:R-:W-:-:S08]  /*15f0*/  DMUL R6, R20, -R34 ;  /* 0x8000002214067228 */ /* 0x000fd00000000000 */
[--C-:B------:R-:W-:Y:S02]  /*1600*/  DFMA R8, R6, -R8, -R34.reuse ;  /* 0x800000080608722b */ /* 0x100fe40000000822 */
[----:B------:R-:W-:-:S06]  /*1610*/  DADD R34, -RZ, -R34 ;  /* 0x00000000ff227229 */ /* 0x000fcc0000000922 */
[----:B------:R-:W-:-:S04]  /*1620*/  DFMA R6, R20, R8, R6 ;  /* 0x000000081406722b */ /* 0x000fc80000000006 */
[----:B------:R-:W-:-:S06]  /*1630*/  FSETP.GEU.AND P1, PT, |R35|, 6.5827683646048100446e-37, PT ;  /* 0x036000002300780b */ /* 0x000fcc0003f2e200 */
        /* <DEDUP_REMOVED lines=8> */
.L_x_27:
[----:B------:R-:W-:Y:S05]  /*16c0*/  BSYNC.RECONVERGENT B3 ;  /* 0x0000000000037941 */ /* 0x000fea0003800200 */
.L_x_26:
[----:B------:R-:W-:Y:S01]  /*16d0*/  IMAD.MOV.U32 R30, RZ, RZ, 0x652b82fe ;  /* 0x652b82feff1e7424 */ /* 0x000fe200078e00ff */
[----:B------:R-:W-:Y:S01]  /*16e0*/  UMOV UR4, 0xfefa39ef ;  /* 0xfefa39ef00047882 */ /* 0x000fe20000000000 */
[----:B------:R-:W-:Y:S01]  /*16f0*/  IMAD.MOV.U32 R31, RZ, RZ, 0x3ff71547 ;  /* 0x3ff71547ff1f7424 */ /* 0x000fe200078e00ff */
[----:B------:R-:W-:Y:S01]  /*1700*/  UMOV UR5, 0x3fe62e42 ;  /* 0x3fe62e4200057882 */ /* 0x000fe20000000000 */
[----:B------:R-:W-:Y:S01]  /*1710*/  FSETP.GEU.AND P0, PT, |R7|, 4.1917929649353027344, PT ;  /* 0x4086232b0700780b */ /* 0x000fe20003f0e200 */
[----:B------:R-:W-:Y:S03]  /*1720*/  BSSY.RECONVERGENT B2, `(.L_x_28) ;  /* 0x0000036000027945 */ /* 0x000fe60003800200 */
        /* <DEDUP_REMOVED lines=44> */
[----:B------:R-:W-:Y:S01]  /*19f0*/  @!P1 LEA.HI R3, R30, R30, RZ, 0x1 ;  /* 0x0000001e1e039211 */ /* 0x000fe200078f08ff */
[----:B------:R-:W-:Y:S01]  /*1a00*/  @!P1 IMAD.MOV.U32 R6, RZ, RZ, R20 ;  /* 0x000000ffff069224 */ /* 0x000fe200078e0014 */
[----:B------:R-:W-:Y:S01]  /*1a10*/  FSEL R9, R9, RZ, P0 ;  /* 0x000000ff09097208 */ /* 0x000fe20000000000 */
[----:B------:R-:W-:Y:S01]  /*1a20*/  @!P1 IMAD.MOV.U32 R20, RZ, RZ, RZ ;  /* 0x000000ffff149224 */ /* 0x000fe200078e00ff */
[----:B------:R-:W-:-:S05]  /*1a30*/  @!P1 SHF.R.S32.HI R3, RZ, 0x1, R3 ;  /* 0x00000001ff039819 */ /* 0x000fca0000011403 */
[----:B------:R-:W-:Y:S02]  /*1a40*/  @!P1 IMAD.IADD R30, R30, 0x1, -R3 ;  /* 0x000000011e1e9824 */ /* 0x000fe400078e0a03 */
[----:B------:R-:W-:-:S03]  /*1a50*/  @!P1 IMAD R7, R3, 0x100000, R21 ;  /* 0x0010000003079824 */ /* 0x000fc600078e0215 */
[----:B------:R-:W-:-:S06]  /*1a60*/  @!P1 LEA R21, R30, 0x3ff00000, 0x14 ;  /* 0x3ff000001e159811 */ /* 0x000fcc00078ea0ff */
[----:B------:R-:W-:-:S11]  /*1a70*/  @!P1 DMUL R8, R6, R20 ;  /* 0x0000001406089228 */ /* 0x000fd60000000000 */
.L_x_29:
[----:B------:R-:W-:Y:S05]  /*1a80*/  BSYNC.RECONVERGENT B2 ;  /* 0x0000000000027941 */ /* 0x000fea0003800200 */
.L_x_28:
[----:B------:R-:W-:Y:S01]  /*1a90*/  DMUL R6, R12, R8 ;  /* 0x000000080c067228 */ /* 0x000fe20000000000 */
[----:B------:R-:W-:Y:S10]  /*1aa0*/  BRA `(.L_x_13) ;  /* 0x0000001800647947 */ /* 0x000ff40003800000 */
.L_x_12:
[----:B------:R-:W-:-:S05]  /*1ab0*/  IMAD.MOV.U32 R8, RZ, RZ, -0x5 ;  /* 0xfffffffbff087424 */ /* 0x000fca00078e00ff */
[----:B------:R-:W-:-:S05]  /*1ac0*/  VIADDMNMX.U32 R3, R3, R8, 0x3, PT ;  /* 0x0000000303037446 */ /* 0x000fca0003800008 */
[----:B------:R-:W-:-:S04]  /*1ad0*/  IMAD.SHL.U32 R3, R3, 0x4, RZ ;  /* 0x0000000403037824 */ /* 0x000fc800078e00ff */
[----:B------:R-:W0:Y:S02]  /*1ae0*/  LDC R8, c[0x2][R3+0x10] ;  /* 0x0080040003087b82 */ /* 0x000e240000000800 */
[----:B0-----:R-:W-:-:S04]  /*1af0*/  SHF.R.S32.HI R9, RZ, 0x1f, R8 ;  /* 0x0000001fff097819 */ /* 0x001fc80000011408 */
.L_x_441:
[----:B------:R-:W-:Y:S05]  /*1b00*/  BRX R8 -0x1b10                                                                                                            (*"BRANCH_TARGETS .L_x_442,.L_x_443,.L_x_444,.L_x_13"*) ;  /* 0xffffffe4083c7949 */ /* 0x000fea000383ffff */
.L_x_444:
[----:B------:R-:W0:Y:S01]  /*1b10*/  LDC.64 R8, c[0x0][0x3b8] ;  /* 0x0000ee00ff087b82 */ /* 0x000e220000000a00 */
[----:B------:R-:W1:Y:S02]  /*1b20*/  LDCU.64 UR4, c[0x0][0x3b0] ;  /* 0x00007600ff0477ac */ /* 0x000e640008000a00 */
[----:B-1----:R-:W-:Y:S02]  /*1b30*/  IMAD.U32 R6, RZ, RZ, UR4 ;  /* 0x00000004ff067e24 */ /* 0x002fe4000f8e00ff */
[----:B------:R-:W-:Y:S01]  /*1b40*/  IMAD.U32 R7, RZ, RZ, UR5 ;  /* 0x00000005ff077e24 */ /* 0x000fe2000f8e00ff */
[----:B0-----:R-:W-:-:S06]  /*1b50*/  DSETP.GT.AND P0, PT, R34, R8, PT ;  /* 0x000000082200722a */ /* 0x001fcc0003f04000 */
        /* <DEDUP_REMOVED lines=24> */
.L_x_31:
[----:B------:R-:W-:Y:S05]  /*1ce0*/  BSYNC.RECONVERGENT B3 ;  /* 0x0000000000037941 */ /* 0x000fea0003800200 */
.L_x_30:
[----:B------:R-:W-:Y:S01]  /*1cf0*/  DADD R6, -RZ, |R20| ;  /* 0x00000000ff067229 */ /* 0x000fe20000000514 */
[----:B------:R-:W-:Y:S09]  /*1d00*/  BSSY.RECONVERGENT B2, `(.L_x_32) ;  /* 0x0000080000027945 */ /* 0x000ff20003800200 */
[----:B------:R-:W-:-:S13]  /*1d10*/  ISETP.GT.AND P0, PT, R7, 0x3fe26665, PT ;  /* 0x3fe266650700780c */ /* 0x000fda0003f04270 */
[----:B------:R-:W-:Y:S05]  /*1d20*/  @P0 BRA `(.L_x_33) ;  /* 0x0000000000d40947 */ /* 0x000fea0003800000 */
[----:B------:R-:W-:Y:S01]  /*1d30*/  DMUL R8, R20, R20 ;  /* 0x0000001414087228 */ /* 0x000fe20000000000 */
[----:B------:R-:W-:Y:S01]  /*1d40*/  IMAD.MOV.U32 R30, RZ, RZ, 0x180754af ;  /* 0x180754afff1e7424 */ /* 0x000fe200078e00ff */
[----:B------:R-:W-:Y:S01]  /*1d50*/  UMOV UR4, 0xdc1895e9 ;  /* 0xdc1895e900047882 */ /* 0x000fe20000000000 */
[----:B------:R-:W-:Y:S01]  /*1d60*/  IMAD.MOV.U32 R31, RZ, RZ, 0x3fb3823b ;  /* 0x3fb3823bff1f7424 */ /* 0x000fe200078e00ff */
[----:B------:R-:W-:Y:S01]  /*1d70*/  UMOV UR5, 0x3fb0066b ;  /* 0x3fb0066b00057882 */ /* 0x000fe20000000000 */
[----:B------:R-:W-:-:S04]  /*1d80*/  ISETP.GT.AND P0, PT, R21, -0x1, PT ;  /* 0xffffffff1500780c */ /* 0x000fc80003f04270 */
[----:B------:R-:W-:Y:S01]  /*1d90*/  DFMA R30, R8, UR4, -R30 ;  /* 0x00000004081e7c2b */ /* 0x000fe2000800081e */
[----:B------:R-:W-:Y:S01]  /*1da0*/  UMOV UR4, 0xcc2f79ae ;  /* 0xcc2f79ae00047882 */ /* 0x000fe20000000000 */
[----:B------:R-:W-:-:S06]  /*1db0*/  UMOV UR5, 0x3fb11e52 ;  /* 0x3fb11e5200057882 */ /* 0x000fcc0000000000 */
[----:B------:R-:W-:Y:S01]  /*1dc0*/  DFMA R30, R8, R30, UR4 ;  /* 0x00000004081e7e2b */ /* 0x000fe2000800001e */
[----:B------:R-:W-:Y:S01]  /*1dd0*/  UMOV UR4, 0x3526861b ;  /* 0x3526861b00047882 */ /* 0x000fe20000000000 */
[----:B------:R-:W-:-:S06]  /*1de0*/  UMOV UR5, 0x3f924eaf ;  /* 0x3f924eaf00057882 */ /* 0x000fcc0000000000 */
[----:B------:R-:W-:Y:S01]  /*1df0*/  DFMA R30, R8, R30, -UR4 ;  /* 0x80000004081e7e2b */ /* 0x000fe2000800001e */
        /* <DEDUP_REMOVED lines=29> */
[----:B------:R-:W-:Y:S01]  /*1fd0*/  DMUL R30, R8, R30 ;  /* 0x0000001e081e7228 */ /* 0x000fe20000000000 */
[----:B------:R-:W-:Y:S02]  /*1fe0*/  @!P0 IMAD.MOV.U32 R8, RZ, RZ, 0x33145c07 ;  /* 0x33145c07ff088424 */ /* 0x000fe400078e00ff */
[----:B------:R-:W-:-:S05]  /*1ff0*/  @!P0 IMAD.MOV.U32 R9, RZ, RZ, 0x3c91a626 ;  /* 0x3c91a626ff098424 */ /* 0x000fca00078e00ff */
[----:B------:R-:W-:Y:S01]  /*2000*/  DFMA R32, R30, |R20|, |R20| ;  /* 0x400000141e20722b */ /* 0x000fe20000000414 */
[----:B------:R-:W-:Y:S02]  /*2010*/  @P0 IMAD.MOV.U32 R30, RZ, RZ, 0x33145c07 ;  /* 0x33145c07ff1e0424 */ /* 0x000fe400078e00ff */
[----:B------:R-:W-:-:S05]  /*2020*/  @P0 IMAD.MOV.U32 R31, RZ, RZ, 0x3c91a626 ;  /* 0x3c91a626ff1f0424 */ /* 0x000fca00078e00ff */
[C---:B------:R-:W-:Y:S02]  /*2030*/  @!P0 DADD R8, R32.reuse, R8 ;  /* 0x0000000020088229 */ /* 0x040fe40000000008 */
[----:B------:R-:W-:-:S06]  /*2040*/  @P0 DADD R30, R32, -R30 ;  /* 0x00000000201e0229 */ /* 0x000fcc000000081e */
[----:B------:R-:W-:Y:S02]  /*2050*/  @!P0 DADD R8, R8, UR4 ;  /* 0x0000000408088e29 */ /* 0x000fe40008000000 */
[----:B------:R-:W-:Y:S01]  /*2060*/  @P0 DADD R8, -R30, UR4 ;  /* 0x000000041e080e29 */ /* 0x000fe20008000100 */
[----:B------:R-:W-:Y:S10]  /*2070*/  BRA `(.L_x_34) ;  /* 0x0000000400207947 */ /* 0x000ff40003800000 */
.L_x_33:
[----:B------:R-:W-:Y:S01]  /*2080*/  DADD R8, -|R20|, 1 ;  /* 0x3ff0000014087429 */ /* 0x000fe20000000300 */
[----:B------:R-:W-:Y:S01]  /*2090*/  IMAD.MOV.U32 R30, RZ, RZ, 0x66faac4b ;  /* 0x66faac4bff1e7424 */ /* 0x000fe200078e00ff */
[----:B------:R-:W-:Y:S01]  /*20a0*/  UMOV UR4, 0x71155f70 ;  /* 0x71155f7000047882 */ /* 0x000fe20000000000 */
[----:B------:R-:W-:Y:S01]  /*20b0*/  IMAD.MOV.U32 R31, RZ, RZ, 0x3ebac2fe ;  /* 0x3ebac2feff1f7424 */ /* 0x000fe200078e00ff */
[----:B------:R-:W-:-:S05]  /*20c0*/  UMOV UR5, 0x3ec715b3 ;  /* 0x3ec715b300057882 */ /* 0x000fca0000000000 */
[----:B------:R-:W-:Y:S01]  /*20d0*/  DFMA R30, R8, UR4, -R30 ;  /* 0x00000004081e7c2b */ /* 0x000fe2000800081e */
[----:B------:R-:W-:Y:S01]  /*20e0*/  UMOV UR4, 0x8efcd9b8 ;  /* 0x8efcd9b800047882 */ /* 0x000fe20000000000 */
[----:B------:R-:W-:Y:S01]  /*20f0*/  UMOV UR5, 0x3ed9a9b8 ;  /* 0x3ed9a9b800057882 */ /* 0x000fe20000000000 */
[----:B------:R-:W-:-:S05]  /*2100*/  ISETP.GE.AND P0, PT, R9, 0x1, PT ;  /* 0x000000010900780c */ /* 0x000fca0003f06270 */
[----:B------:R-:W-:Y:S01]  /*2110*/  DFMA R30, R8, R30, UR4 ;  /* 0x00000004081e7e2b */ /* 0x000fe2000800001e */
[----:B------:R-:W-:Y:S01]  /*2120*/  UMOV UR4, 0xa8a0c4c3 ;  /* 0xa8a0c4c300047882 */ /* 0x000fe20000000000 */
[----:B------:R-:W-:-:S06]  /*2130*/  UMOV UR5, 0x3edd0f40 ;  /* 0x3edd0f4000057882 */ /* 0x000fcc0000000000 */
[----:B------:R-:W-:Y:S01]  /*2140*/  DFMA R32, R8, R30, UR4 ;  /* 0x0000000408207e2b */ /* 0x000fe2000800001e */
[----:B------:R-:W-:Y:S01]  /*2150*/  UMOV UR4, 0xfa9e0e1f ;  /* 0xfa9e0e1f00047882 */ /* 0x000fe20000000000 */
[----:B------:R-:W-:Y:S01]  /*2160*/  UMOV UR5, 0x3ef46d4c ;  /* 0x3ef46d4c00057882 */ /* 0x000fe20000000000 */
[----:B------:R-:W-:Y:S02]  /*2170*/  VIADD R31, R9, 0xfff00000 ;  /* 0xfff00000091f7836 */ /* 0x000fe40000000000 */
[----:B------:R-:W-:-:S03]  /*2180*/  IMAD.MOV.U32 R30, RZ, RZ, R8 ;  /* 0x000000ffff1e7224 */ /* 0x000fc600078e0008 */
[----:B------:R-:W-:Y:S01]  /*2190*/  DFMA R34, R8, R32, UR4 ;  /* 0x0000000408227e2b */ /* 0x000fe20008000020 */
[----:B------:R-:W-:Y:S01]  /*21a0*/  UMOV UR4, 0x8d1e2422 ;  /* 0x8d1e242200047882 */ /* 0x000fe20000000000 */
[----:B------:R-:W-:Y:S01]  /*21b0*/  UMOV UR5, 0x3f079c16 ;  /* 0x3f079c1600057882 */ /* 0x000fe20000000000 */
[----:B------:R-:W0:Y:S01]  /*21c0*/  MUFU.RSQ64H R33, R31 ;  /* 0x0000001f00217308 */ /* 0x000e220000001c00 */
[----:B------:R-:W-:-:S04]  /*21d0*/  IMAD.MOV.U32 R32, RZ, RZ, RZ ;  /* 0x000000ffff207224 */ /* 0x000fc800078e00ff */
[----:B------:R-:W-:Y:S01]  /*21e0*/  DFMA R34, R8, R34, UR4 ;  /* 0x0000000408227e2b */ /* 0x000fe20008000022 */
[----:B------:R-:W-:Y:S01]  /*21f0*/  UMOV UR4, 0xc3bca540 ;  /* 0xc3bca54000047882 */ /* 0x000fe20000000000 */
[----:B------:R-:W-:-:S06]  /*2200*/  UMOV UR5, 0x3f1c9a88 ;  /* 0x3f1c9a8800057882 */ /* 0x000fcc0000000000 */
[----:B------:R-:W-:Y:S01]  /*2210*/  DFMA R34, R8, R34, UR4 ;  /* 0x0000000408227e2b */ /* 0x000fe20008000022 */
[----:B------:R-:W-:Y:S01]  /*2220*/  UMOV UR4, 0x4bd476df ;  /* 0x4bd476df00047882 */ /* 0x000fe20000000000 */
[----:B------:R-:W-:Y:S01]  /*2230*/  UMOV UR5, 0x3f31c4e6 ;  /* 0x3f31c4e600057882 */ /* 0x000fe20000000000 */
[----:B0-----:R-:W-:-:S05]  /*2240*/  DMUL R36, R30, R32 ;  /* 0x000000201e247228 */ /* 0x001fca0000000000 */
[----:B------:R-:W-:Y:S01]  /*2250*/  DFMA R40, R8, R34, UR4 ;  /* 0x0000000408287e2b */ /* 0x000fe20008000022 */
[----:B------:R-:W-:Y:S01]  /*2260*/  UMOV UR4, 0x60009c8f ;  /* 0x60009c8f00047882 */ /* 0x000fe20000000000 */
[----:B------:R-:W-:Y:S01]  /*2270*/  UMOV UR5, 0x3f46e8ba ;  /* 0x3f46e8ba00057882 */ /* 0x000fe20000000000 */
[----:B------:R-:W-:Y:S01]  /*2280*/  VIADD R35, R33, 0xfff00000 ;  /* 0xfff0000021237836 */ /* 0x000fe20000000000 */
[----:B------:R-:W-:Y:S01]  /*2290*/  DFMA R38, R36, -R36, R30 ;  /* 0x800000242426722b */ /* 0x000fe2000000001e */
[----:B------:R-:W-:-:S03]  /*22a0*/  IMAD.MOV.U32 R34, RZ, RZ, RZ ;  /* 0x000000ffff227224 */ /* 0x000fc600078e00ff */
[----:B------:R-:W-:Y:S01]  /*22b0*/  DFMA R40, R8, R40, UR4 ;  /* 0x0000000408287e2b */ /* 0x000fe20008000028 */
[----:B------:R-:W-:Y:S01]  /*22c0*/  UMOV UR4, 0xc62b05a2 ;  /* 0xc62b05a200047882 */ /* 0x000fe20000000000 */
[----:B------:R-:W-:Y:S02]  /*22d0*/  UMOV UR5, 0x3f5f1c71 ;  /* 0x3f5f1c7100057882 */ /* 0x000fe40000000000 */
[----:B------:R-:W-:-:S04]  /*22e0*/  DFMA R38, R34, R38, R36 ;  /* 0x000000262226722b */ /* 0x000fc80000000024 */
[----:B------:R-:W-:Y:S01]  /*22f0*/  DFMA R40, R8, R40, UR4 ;  /* 0x0000000408287e2b */ /* 0x000fe20008000028 */
[----:B------:R-:W-:Y:S01]  /*2300*/  UMOV UR4, 0xb6dc9f2c ;  /* 0xb6dc9f2c00047882 */ /* 0x000fe20000000000 */
[----:B------:R-:W-:Y:S02]  /*2310*/  UMOV UR5, 0x3f76db6d ;  /* 0x3f76db6d00057882 */ /* 0x000fe40000000000 */
[-C--:B------:R-:W-:Y:S02]  /*2320*/  DFMA R32, R32, -R38.reuse, 1 ;  /* 0x3ff000002020742b */ /* 0x080fe40000000826 */
[----:B------:R-:W-:Y:S02]  /*2330*/  DFMA R30, R38, -R38, R30 ;  /* 0x80000026261e722b */ /* 0x000fe4000000001e */
[----:B------:R-:W-:Y:S01]  /*2340*/  DFMA R40, R8, R40, UR4 ;  /* 0x0000000408287e2b */ /* 0x000fe20008000028 */
[----:B------:R-:W-:Y:S01]  /*2350*/  UMOV UR4, 0x3333329c ;  /* 0x3333329c00047882 */ /* 0x000fe20000000000 */
[----:B------:R-:W-:-:S02]  /*2360*/  UMOV UR5, 0x3f933333 ;  /* 0x3f93333300057882 */ /* 0x000fc40000000000 */
[----:B------:R-:W-:-:S04]  /*2370*/  DFMA R32, R34, R32, R34 ;  /* 0x000000202220722b */ /* 0x000fc80000000022 */
[----:B------:R-:W-:Y:S01]  /*2380*/  DFMA R40, R8, R40, UR4 ;  /* 0x0000000408287e2b */ /* 0x000fe20008000028 */
[----:B------:R-:W-:Y:S01]  /*2390*/  UMOV UR4, 0x55555555 ;  /* 0x5555555500047882 */ /* 0x000fe20000000000 */
[----:B------:R-:W-:Y:S02]  /*23a0*/  UMOV UR5, 0x3fb55555 ;  /* 0x3fb5555500057882 */ /* 0x000fe40000000000 */
[----:B------:R-:W-:Y:S02]  /*23b0*/  DFMA R30, R32, R30, R38 ;  /* 0x0000001e201e722b */ /* 0x000fe40000000026 */
[----:B------:R-:W-:Y:S02]  /*23c0*/  DMUL R32, RZ, |R20| ;  /* 0x40000014ff207228 */ /* 0x000fe40000000000 */
[----:B------:R-:W-:Y:S01]  /*23d0*/  DFMA R40, R8, R40, UR4 ;  /* 0x0000000408287e2b */ /* 0x000fe20008000028 */
[----:B------:R-:W-:Y:S01]  /*23e0*/  UMOV UR4, 0x33145c07 ;  /* 0x33145c0700047882 */ /* 0x000fe20000000000 */
[----:B------:R-:W-:-:S04]  /*23f0*/  UMOV UR5, 0x3ca1a626 ;  /* 0x3ca1a62600057882 */ /* 0x000fc80000000000 */
[----:B------:R-:W-:Y:S02]  /*2400*/  VIADD R31, R31, 0x100000 ;  /* 0x001000001f1f7836 */ /* 0x000fe40000000000 */
[----:B------:R-:W-:-:S08]  /*2410*/  DMUL R40, R8, R40 ;  /* 0x0000002808287228 */ /* 0x000fd00000000000 */
[----:B------:R-:W-:-:S10]  /*2420*/  DFMA R40, R30, R40, R30 ;  /* 0x000000281e28722b */ /* 0x000fd4000000001e */
[----:B------:R-:W-:Y:S02]  /*2430*/  FSEL R32, R32, R40, !P0 ;  /* 0x0000002820207208 */ /* 0x000fe40004000000 */
[----:B------:R-:W-:Y:S02]  /*2440*/  FSEL R33, R33, R41, !P0 ;  /* 0x0000002921217208 */ /* 0x000fe40004000000 */
[----:B------:R-:W-:-:S04]  /*2450*/  ISETP.GE.AND P0, PT, R9, RZ, PT ;  /* 0x000000ff0900720c */ /* 0x000fc80003f06270 */
[----:B------:R-:W-:-:S10]  /*2460*/  DMUL R30, R32, +INF ;  /* 0x7ff00000201e7828 */ /* 0x000fd40000000000 */
[----:B------:R-:W-:Y:S02]  /*2470*/  FSEL R30, R30, R32, !P0 ;  /* 0x000000201e1e7208 */ /* 0x000fe40004000000 */
[----:B------:R-:W-:Y:S02]  /*2480*/  FSEL R31, R31, R33, !P0 ;  /* 0x000000211f1f7208 */ /* 0x000fe40004000000 */
[----:B------:R-:W-:-:S04]  /*2490*/  ISETP.GE.AND P0, PT, R21, RZ, PT ;  /* 0x000000ff1500720c */ /* 0x000fc80003f06270 */
[----:B------:R-:W-:Y:S01]  /*24a0*/  DADD R8, R30, -UR4 ;  /* 0x800000041e087e29 */ /* 0x000fe20008000000 */
[----:B------:R-:W-:Y:S01]  /*24b0*/  UMOV UR4, 0x54442d18 ;  /* 0x54442d1800047882 */ /* 0x000fe20000000000 */
[----:B------:R-:W-:-:S06]  /*24c0*/  UMOV UR5, 0x400921fb ;  /* 0x400921fb00057882 */ /* 0x000fcc0000000000 */
[----:B------:R-:W-:-:S10]  /*24d0*/  DADD R8, -R8, UR4 ;  /* 0x0000000408087e29 */ /* 0x000fd40008000100 */
[----:B------:R-:W-:Y:S02]  /*24e0*/  FSEL R8, R8, R30, !P0 ;  /* 0x0000001e08087208 */ /* 0x000fe40004000000 */
[----:B------:R-:W-:-:S07]  /*24f0*/  FSEL R9, R9, R31, !P0 ;  /* 0x0000001f09097208 */ /* 0x000fce0004000000 */
.L_x_34:
[----:B------:R-:W-:Y:S05]  /*2500*/  BSYNC.RECONVERGENT B2 ;  /* 0x0000000000027941 */ /* 0x000fea0003800200 */
.L_x_32:
[----:B------:R-:W-:Y:S01]  /*2510*/  BSSY.RECONVERGENT B2, `(.L_x_35) ;  /* 0x0000005000027945 */ /* 0x000fe20003800200 */
[----:B------:R-:W-:Y:S01]  /*2520*/  IMAD.MOV.U32 R32, RZ, RZ, R6 ;  /* 0x000000ffff207224 */ /* 0x000fe200078e0006 */
[----:B------:R-:W-:Y:S01]  /*2530*/  MOV R6, 0x2560 ;  /* 0x0000256000067802 */ /* 0x000fe20000000f00 */
[----:B------:R-:W-:-:S07]  /*2540*/  IMAD.MOV.U32 R3, RZ, RZ, 0x40000000 ;  /* 0x40000000ff037424 */ /* 0x000fce00078e00ff */
[----:B------:R-:W-:Y:S05]  /*2550*/  CALL.REL.NOINC `($_Z25Naive_Kriging_Kernel_AOASP5PointiS0_i14VariogramModeldPA512_d$__internal_accurate_pow) ;  /* 0x0000008000ec7944 */ /* 0x000fea0003c00000 */
[----:B------:R-:W-:Y:S05]  /*2560*/  BSYNC.RECONVERGENT B2 ;  /* 0x0000000000027941 */ /* 0x000fea0003800200 */
.L_x_35:
        /* <DEDUP_REMOVED lines=14> */
.L_x_37:
[----:B------:R-:W-:Y:S05]  /*2650*/  BSYNC.RECONVERGENT B2 ;  /* 0x0000000000027941 */ /* 0x000fea0003800200 */
.L_x_36:
[----:B------:R-:W-:Y:S01]  /*2660*/  DADD R38, -R38, 1 ;  /* 0x3ff0000026267429 */ /* 0x000fe20000000100 */
[----:B------:R-:W-:Y:S01]  /*2670*/  IMAD.MOV.U32 R32, RZ, RZ, 0x0 ;  /* 0x00000000ff207424 */ /* 0x000fe200078e00ff */
[----:B------:R-:W-:Y:S01]  /*2680*/  BSSY.RECONVERGENT B2, `(.L_x_38) ;  /* 0x0000018000027945 */ /* 0x000fe20003800200 */
[----:B------:R-:W-:Y:S01]  /*2690*/  IMAD.MOV.U32 R33, RZ, RZ, 0x3fd80000 ;  /* 0x3fd80000ff217424 */ /* 0x000fe200078e00ff */
[----:B------:R-:W-:Y:S02]  /*26a0*/  DSETP.NEU.AND P0, PT, R20, 1, PT ;  /* 0x3ff000001400742a */ /* 0x000fe40003f0d000 */
        /* <DEDUP_REMOVED lines=19> */
[----:B------:R-:W-:-:S07]  /*27e0*/  IMAD.MOV.U32 R7, RZ, RZ, R33 ;  /* 0x000000ffff077224 */ /* 0x000fce00078e0021 */
[----:B------:R-:W-:Y:S05]  /*27f0*/  CALL.REL.NOINC `($__internal_1_$__cuda_sm20_dsqrt_rn_f64_mediumpath_v1) ;  /* 0x0000007c00987944 */ /* 0x000fea0003c00000 */
.L_x_39:
[----:B------:R-:W-:Y:S05]  /*2800*/  BSYNC.RECONVERGENT B2 ;  /* 0x0000000000027941 */ /* 0x000fea0003800200 */
.L_x_38:
[----:B------:R-:W-:Y:S01]  /*2810*/  IMAD.MOV.U32 R30, RZ, RZ, 0x6dc9c883 ;  /* 0x6dc9c883ff1e7424 */ /* 0x000fe200078e00ff */
[----:B------:R-:W-:Y:S01]  /*2820*/  UMOV UR4, 0x6dc9c883 ;  /* 0x6dc9c88300047882 */ /* 0x000fe20000000000 */
[----:B------:R-:W-:Y:S01]  /*2830*/  IMAD.MOV.U32 R31, RZ, RZ, 0x3fe45f30 ;  /* 0x3fe45f30ff1f7424 */ /* 0x000fe200078e00ff */
[----:B------:R-:W-:Y:S01]  /*2840*/  UMOV UR5, 0x3fe45f30 ;  /* 0x3fe45f3000057882 */ /* 0x000fe20000000000 */
[----:B------:R-:W-:Y:S01]  /*2850*/  FSEL R6, R6, RZ, P0 ;  /* 0x000000ff06067208 */ /* 0x000fe20000000000 */
[----:B------:R-:W-:Y:S01]  /*2860*/  DMUL R20, R20, UR4 ;  /* 0x0000000414147c28 */ /* 0x000fe20008000000 */
[----:B------:R-:W-:Y:S02]  /*2870*/  FSEL R7, R7, RZ, P0 ;  /* 0x000000ff07077208 */ /* 0x000fe40000000000 */
[----:B------:R-:W-:-:S08]  /*2880*/  DFMA R8, R8, -R30, 1 ;  /* 0x3ff000000808742b */ /* 0x000fd0000000081e */
[----:B------:R-:W-:-:S08]  /*2890*/  DFMA R8, R20, R6, R8 ;  /* 0x000000061408722b */ /* 0x000fd00000000008 */
[----:B------:R-:W-:Y:S01]  /*28a0*/  DFMA R6, R12, R8, UR40 ;  /* 0x000000280c067e2b */ /* 0x000fe20008000008 */
[----:B------:R-:W-:Y:S10]  /*28b0*/  BRA `(.L_x_13) ;  /* 0x0000000800e07947 */ /* 0x000ff40003800000 */
.L_x_442:
        /* <DEDUP_REMOVED lines=28> */
.L_x_41:
[----:B------:R-:W-:Y:S05]  /*2a80*/  BSYNC.RECONVERGENT B3 ;  /* 0x0000000000037941 */ /* 0x000fea0003800200 */
.L_x_40:
[----:B------:R-:W-:Y:S01]  /*2a90*/  DSETP.NEU.AND P0, PT, |R8|, +INF , PT ;  /* 0x7ff000000800742a */ /* 0x000fe20003f0d200 */
[----:B------:R-:W-:-:S13]  /*2aa0*/  BSSY.RECONVERGENT B2, `(.L_x_42) ;  /* 0x0000018000027945 */ /* 0x000fda0003800200 */
[----:B------:R-:W-:Y:S01]  /*2ab0*/  @!P0 DMUL R6, RZ, R8 ;  /* 0x00000008ff068228 */ /* 0x000fe20000000000 */
[----:B------:R-:W-:Y:S01]  /*2ac0*/  @!P0 IMAD.MOV.U32 R3, RZ, RZ, RZ ;  /* 0x000000ffff038224 */ /* 0x000fe200078e00ff */
[----:B------:R-:W-:Y:S09]  /*2ad0*/  @!P0 BRA `(.L_x_43) ;  /* 0x0000000000508947 */ /* 0x000ff20003800000 */
[----:B------:R-:W-:Y:S01]  /*2ae0*/  UMOV UR4, 0x6dc9c883 ;  /* 0x6dc9c88300047882 */ /* 0x000fe20000000000 */
[----:B------:R-:W-:Y:S01]  /*2af0*/  UMOV UR5, 0x3fe45f30 ;  /* 0x3fe45f3000057882 */ /* 0x000fe20000000000 */
[C---:B------:R-:W-:Y:S02]  /*2b00*/  DSETP.GE.AND P0, PT, |R8|.reuse, 2.14748364800000000000e+09, PT ;  /* 0x41e000000800742a */ /* 0x040fe40003f06200 */
[----:B------:R-:W-:Y:S01]  /*2b10*/  DMUL R20, R8, UR4 ;  /* 0x0000000408147c28 */ /* 0x000fe20008000000 */
[----:B------:R-:W-:Y:S01]  /*2b20*/  UMOV UR4, 0x54442d18 ;  /* 0x54442d1800047882 */ /* 0x000fe20000000000 */
[----:B------:R-:W-:-:S04]  /*2b30*/  UMOV UR5, 0x3ff921fb ;  /* 0x3ff921fb00057882 */ /* 0x000fc80000000000 */
[----:B------:R-:W0:Y:S08]  /*2b40*/  F2I.F64 R3, R20 ;  /* 0x0000001400037311 */ /* 0x000e300000301100 */
[----:B0-----:R-:W0:Y:S02]  /*2b50*/  I2F.F64 R6, R3 ;  /* 0x0000000300067312 */ /* 0x001e240000201c00 */
[----:B0-----:R-:W-:Y:S01]  /*2b60*/  DFMA R30, R6, -UR4, R8 ;  /* 0x80000004061e7c2b */ /* 0x001fe20008000008 */
[----:B------:R-:W-:Y:S01]  /*2b70*/  UMOV UR4, 0x33145c00 ;  /* 0x33145c0000047882 */ /* 0x000fe20000000000 */
[----:B------:R-:W-:-:S06]  /*2b80*/  UMOV UR5, 0x3c91a626 ;  /* 0x3c91a62600057882 */ /* 0x000fcc0000000000 */
[----:B------:R-:W-:Y:S01]  /*2b90*/  DFMA R30, R6, -UR4, R30 ;  /* 0x80000004061e7c2b */ /* 0x000fe2000800001e */
[----:B------:R-:W-:Y:S01]  /*2ba0*/  UMOV UR4, 0x252049c0 ;  /* 0x252049c000047882 */ /* 0x000fe20000000000 */
[----:B------:R-:W-:-:S06]  /*2bb0*/  UMOV UR5, 0x397b839a ;  /* 0x397b839a00057882 */ /* 0x000fcc0000000000 */
[----:B------:R-:W-:Y:S01]  /*2bc0*/  DFMA R6, R6, -UR4, R30 ;  /* 0x8000000406067c2b */ /* 0x000fe2000800001e */
[----:B------:R-:W-:Y:S10]  /*2bd0*/  @!P0 BRA `(.L_x_43) ;  /* 0x0000000000108947 */ /* 0x000ff40003800000 */
[----:B------:R-:W-:Y:S01]  /*2be0*/  IMAD.MOV.U32 R3, RZ, RZ, R8 ;  /* 0x000000ffff037224 */ /* 0x000fe200078e0008 */
[----:B------:R-:W-:Y:S01]  /*2bf0*/  MOV R48, 0x2c20 ;  /* 0x00002c2000307802 */ /* 0x000fe20000000f00 */
[----:B------:R-:W-:-:S07]  /*2c00*/  IMAD.MOV.U32 R39, RZ, RZ, R9 ;  /* 0x000000ffff277224 */ /* 0x000fce00078e0009 */
[----:B------:R-:W-:Y:S05]  /*2c10*/  CALL.REL.NOINC `($_Z25Naive_Kriging_Kernel_AOASP5PointiS0_i14VariogramModeldPA512_d$__internal_trig_reduction_slowpathd) ;  /* 0x0000008400f47944 */ /* 0x000fea0003c00000 */
.L_x_43:
[----:B------:R-:W-:Y:S05]  /*2c20*/  BSYNC.RECONVERGENT B2 ;  /* 0x0000000000027941 */ /* 0x000fea0003800200 */
.L_x_42:
[----:B------:R-:W-:Y:S01]  /*2c30*/  IMAD.SHL.U32 R20, R3, 0x40, RZ ;  /* 0x0000004003147824 */ /* 0x000fe200078e00ff */
[----:B------:R-:W-:Y:S02]  /*2c40*/  R2UR UR4, R22 ;  /* 0x00000000160472ca */ /* 0x000fe400000e0000 */
[----:B------:R-:W-:Y:S02]  /*2c50*/  R2UR UR5, R23 ;  /* 0x00000000170572ca */ /* 0x000fe400000e0000 */
[----:B------:R-:W-:-:S04]  /*2c60*/  LOP3.LUT R20, R20, 0x40, RZ, 0xc0, !PT ;  /* 0x0000004014147812 */ /* 0x000fc800078ec0ff */
[----:B------:R-:W-:-:S05]  /*2c70*/  IADD3 R20, P0, PT, R20, UR44, RZ ;  /* 0x0000002c14147c10 */ /* 0x000fca000ff1e0ff */
[----:B------:R-:W-:-:S05]  /*2c80*/  IMAD.X R21, RZ, RZ, UR45, P0 ;  /* 0x0000002dff157e24 */ /* 0x000fca00080e06ff */
[----:B------:R-:W2:Y:S04]  /*2c90*/  LDG.E.128.CONSTANT R36, desc[UR4][R20.64] ;  /* 0x0000000414247981 */ /* 0x000ea8000c1e9d00 */
[----:B------:R-:W3:Y:S04]  /*2ca0*/  LDG.E.128.CONSTANT R32, desc[UR4][R20.64+0x10] ;  /* 0x0000100414207981 */ /* 0x000ee8000c1e9d00 */
[----:B------:R0:W4:Y:S01]  /*2cb0*/  LDG.E.128.CONSTANT R40, desc[UR4][R20.64+0x20] ;  /* 0x0000200414287981 */ /* 0x000122000c1e9d00 */
[----:B------:R-:W-:Y:S01]  /*2cc0*/  LOP3.LUT R26, R3, 0x1, RZ, 0xc0, !PT ;  /* 0x00000001031a7812 */ /* 0x000fe200078ec0ff */
[----:B------:R-:W-:Y:S01]  /*2cd0*/  IMAD.MOV.U32 R44, RZ, RZ, 0x20fd8164 ;  /* 0x20fd8164ff2c7424 */ /* 0x000fe200078e00ff */
[----:B------:R-:W-:Y:S01]  /*2ce0*/  DMUL R30, R6, R6 ;  /* 0x00000006061e7228 */ /* 0x000fe20000000000 */
[----:B------:R-:W-:Y:S01]  /*2cf0*/  BSSY.RECONVERGENT B3, `(.L_x_44) ;  /* 0x0000025000037945 */ /* 0x000fe20003800200 */
[----:B------:R-:W-:Y:S01]  /*2d00*/  ISETP.NE.U32.AND P0, PT, R26, 0x1, PT ;  /* 0x000000011a00780c */ /* 0x000fe20003f05070 */
[----:B------:R-:W-:-:S03]  /*2d10*/  IMAD.MOV.U32 R26, RZ, RZ, 0x3da8ff83 ;  /* 0x3da8ff83ff1a7424 */ /* 0x000fc600078e00ff */
[----:B------:R-:W-:Y:S01]  /*2d20*/  FSEL R44, R44, -8.06006814911005101289e+34, !P0 ;  /* 0xf9785eba2c2c7808 */ /* 0x000fe20004000000 */
[----:B0-----:R-:W0:Y:S01]  /*2d30*/  MUFU.RCP64H R21, R9 ;  /* 0x0000000900157308 */ /* 0x001e220000001800 */
[----:B------:R-:W-:Y:S01]  /*2d40*/  FSEL R45, -R26, 0.11223486810922622681, !P0 ;  /* 0x3de5db651a2d7808 */ /* 0x000fe20004000100 */
[----:B------:R-:W-:-:S05]  /*2d50*/  IMAD.MOV.U32 R20, RZ, RZ, 0x1 ;  /* 0x00000001ff147424 */ /* 0x000fca00078e00ff */
[----:B--2---:R-:W-:-:S08]  /*2d60*/  DFMA R36, R30, R44, R36 ;  /* 0x0000002c1e24722b */ /* 0x004fd00000000024 */
[----:B------:R-:W-:-:S08]  /*2d70*/  DFMA R36, R30, R36, R38 ;  /* 0x000000241e24722b */ /* 0x000fd00000000026 */
[----:B---3--:R-:W-:-:S08]  /*2d80*/  DFMA R32, R30, R36, R32 ;  /* 0x000000241e20722b */ /* 0x008fd00000000020 */
[----:B------:R-:W-:Y:S02]  /*2d90*/  DFMA R32, R30, R32, R34 ;  /* 0x000000201e20722b */ /* 0x000fe40000000022 */
[----:B0-----:R-:W-:-:S06]  /*2da0*/  DFMA R34, R20, -R8, 1 ;  /* 0x3ff000001422742b */ /* 0x001fcc0000000808 */
[----:B----4-:R-:W-:Y:S02]  /*2db0*/  DFMA R32, R30, R32, R40 ;  /* 0x000000201e20722b */ /* 0x010fe40000000028 */
[----:B------:R-:W-:-:S06]  /*2dc0*/  DFMA R34, R34, R34, R34 ;  /* 0x000000222222722b */ /* 0x000fcc0000000022 */
[----:B------:R-:W-:Y:S02]  /*2dd0*/  DFMA R32, R30, R32, R42 ;  /* 0x000000201e20722b */ /* 0x000fe4000000002a */
[----:B------:R-:W-:-:S06]  /*2de0*/  DFMA R34, R20, R34, R20 ;  /* 0x000000221422722b */ /* 0x000fcc0000000014 */
[----:B------:R-:W-:Y:S02]  /*2df0*/  DFMA R6, R32, R6, R6 ;  /* 0x000000062006722b */ /* 0x000fe40000000006 */
[----:B------:R-:W-:Y:S02]  /*2e00*/  DFMA R30, R30, R32, 1 ;  /* 0x3ff000001e1e742b */ /* 0x000fe40000000020 */
[----:B------:R-:W-:-:S08]  /*2e10*/  DFMA R20, R34, -R8, 1 ;  /* 0x3ff000002214742b */ /* 0x000fd00000000808 */
[----:B------:R-:W-:Y:S01]  /*2e20*/  FSEL R30, R30, R6, !P0 ;  /* 0x000000061e1e7208 */ /* 0x000fe20004000000 */
[----:B------:R-:W-:Y:S01]  /*2e30*/  DFMA R20, R34, R20, R34 ;  /* 0x000000142214722b */ /* 0x000fe20000000022 */
[----:B------:R-:W-:Y:S02]  /*2e40*/  FSEL R31, R31, R7, !P0 ;  /* 0x000000071f1f7208 */ /* 0x000fe40004000000 */
[----:B------:R-:W-:-:S04]  /*2e50*/  LOP3.LUT P0, RZ, R3, 0x2, RZ, 0xc0, !PT ;  /* 0x0000000203ff7812 */ /* 0x000fc8000780c0ff */
[----:B------:R-:W-:-:S10]  /*2e60*/  DADD R6, RZ, -R30 ;  /* 0x00000000ff067229 */ /* 0x000fd4000000081e */
[----:B------:R-:W-:Y:S02]  /*2e70*/  FSEL R34, R30, R6, !P0 ;  /* 0x000000061e227208 */ /* 0x000fe40004000000 */
[----:B------:R-:W-:-:S04]  /*2e80*/  FSEL R35, R31, R7, !P0 ;  /* 0x000000071f237208 */ /* 0x000fc80004000000 */
[----:B------:R-:W-:Y:S02]  /*2e90*/  FSETP.GEU.AND P1, PT, |R35|, 6.5827683646048100446e-37, PT ;  /* 0x036000002300780b */ /* 0x000fe40003f2e200 */
[----:B------:R-:W-:-:S08]  /*2ea0*/  DMUL R6, R20, R34 ;  /* 0x0000002214067228 */ /* 0x000fd00000000000 */
[----:B------:R-:W-:-:S08]  /*2eb0*/  DFMA R30, R6, -R8, R34 ;  /* 0x80000008061e722b */ /* 0x000fd00000000022 */
[----:B------:R-:W-:-:S10]  /*2ec0*/  DFMA R6, R20, R30, R6 ;  /* 0x0000001e1406722b */ /* 0x000fd40000000006 */
[----:B------:R-:W-:-:S05]  /*2ed0*/  FFMA R3, RZ, R9, R7 ;  /* 0x00000009ff037223 */ /* 0x000fca0000000007 */
[----:B------:R-:W-:-:S13]  /*2ee0*/  FSETP.GT.AND P0, PT, |R3|, 1.469367938527859385e-39, PT ;  /* 0x001000000300780b */ /* 0x000fda0003f04200 */
[----:B------:R-:W-:Y:S05]  /*2ef0*/  @P0 BRA P1, `(.L_x_45) ;  /* 0x0000000000100947 */ /* 0x000fea0000800000 */
[----:B------:R-:W-:Y:S01]  /*2f00*/  IMAD.MOV.U32 R32, RZ, RZ, R8 ;  /* 0x000000ffff207224 */ /* 0x000fe200078e0008 */
[----:B------:R-:W-:Y:S01]  /*2f10*/  MOV R46, 0x2f40 ;  /* 0x00002f40002e7802 */ /* 0x000fe20000000f00 */
[----:B------:R-:W-:-:S07]  /*2f20*/  IMAD.MOV.U32 R33, RZ, RZ, R9 ;  /* 0x000000ffff217224 */ /* 0x000fce00078e0009 */
[----:B------:R-:W-:Y:S05]  /*2f30*/  CALL.REL.NOINC `($__internal_0_$__cuda_sm20_div_rn_f64_full) ;  /* 0x0000007000587944 */ /* 0x000fea0003c00000 */
.L_x_45:
[----:B------:R-:W-:Y:S05]  /*2f40*/  BSYNC.RECONVERGENT B3 ;  /* 0x0000000000037941 */ /* 0x000fea0003800200 */
.L_x_44:
[----:B------:R-:W-:-:S08]  /*2f50*/  DADD R6, -R6, 1 ;  /* 0x3ff0000006067429 */ /* 0x000fd00000000100 */
[----:B------:R-:W-:Y:S01]  /*2f60*/  DFMA R6, R12, R6, UR40 ;  /* 0x000000280c067e2b */ /* 0x000fe20008000006 */
[----:B------:R-:W-:Y:S10]  /*2f70*/  BRA `(.L_x_13) ;  /* 0x0000000400307947 */ /* 0x000ff40003800000 */
.L_x_443:
        /* <DEDUP_REMOVED lines=28> */
.L_x_47:
[----:B------:R-:W-:Y:S05]  /*3140*/  BSYNC.RECONVERGENT B3 ;  /* 0x0000000000037941 */ /* 0x000fea0003800200 */
.L_x_46:
[----:B------:R-:W-:Y:S01]  /*3150*/  DADD R6, -RZ, |R8| ;  /* 0x00000000ff067229 */ /* 0x000fe20000000508 */
[----:B------:R-:W-:Y:S01]  /*3160*/  BSSY.RECONVERGENT B2, `(.L_x_48) ;  /* 0x0000005000027945 */ /* 0x000fe20003800200 */
[----:B------:R-:W-:-:S08]  /*3170*/  IMAD.MOV.U32 R3, RZ, RZ, 0x40000000 ;  /* 0x40000000ff037424 */ /* 0x000fd000078e00ff */
[----:B------:R-:W-:Y:S01]  /*3180*/  IMAD.MOV.U32 R32, RZ, RZ, R6 ;  /* 0x000000ffff207224 */ /* 0x000fe200078e0006 */
[----:B------:R-:W-:-:S07]  /*3190*/  MOV R6, 0x31b0 ;  /* 0x000031b000067802 */ /* 0x000fce0000000f00 */
[----:B------:R-:W-:Y:S05]  /*31a0*/  CALL.REL.NOINC `($_Z25Naive_Kriging_Kernel_AOASP5PointiS0_i14VariogramModeldPA512_d$__internal_accurate_pow) ;  /* 0x0000007400d87944 */ /* 0x000fea0003c00000 */
[----:B------:R-:W-:Y:S05]  /*31b0*/  BSYNC.RECONVERGENT B2 ;  /* 0x0000000000027941 */ /* 0x000fea0003800200 */
.L_x_48:
        /* <DEDUP_REMOVED lines=15> */
.L_x_50:
[----:B------:R-:W-:Y:S05]  /*32b0*/  BSYNC.RECONVERGENT B2 ;  /* 0x0000000000027941 */ /* 0x000fea0003800200 */
.L_x_49:
[----:B------:R-:W-:Y:S01]  /*32c0*/  FSEL R34, R38, RZ, P2 ;  /* 0x000000ff26227208 */ /* 0x000fe20001000000 */
[----:B------:R-:W-:Y:S01]  /*32d0*/  IMAD.MOV.U32 R6, RZ, RZ, 0x1 ;  /* 0x00000001ff067424 */ /* 0x000fe200078e00ff */
[----:B------:R-:W-:Y:S01]  /*32e0*/  FSEL R35, R39, 1.875, P2 ;  /* 0x3ff0000027237808 */ /* 0x000fe20001000000 */
[----:B------:R-:W-:Y:S03]  /*32f0*/  BSSY.RECONVERGENT B3, `(.L_x_51) ;  /* 0x0000013000037945 */ /* 0x000fe60003800200 */
[----:B------:R-:W-:Y:S02]  /*3300*/  FSETP.GEU.AND P1, PT, |R35|, 6.5827683646048100446e-37, PT ;  /* 0x036000002300780b */ /* 0x000fe40003f2e200 */
[----:B------:R-:W-:-:S06]  /*3310*/  DADD R30, R34, 1 ;  /* 0x3ff00000221e7429 */ /* 0x000fcc0000000000 */
[----:B------:R-:W0:Y:S02]  /*3320*/  MUFU.RCP64H R7, R31 ;  /* 0x0000001f00077308 */ /* 0x000e240000001800 */
[----:B0-----:R-:W-:-:S08]  /*3330*/  DFMA R8, -R30, R6, 1 ;  /* 0x3ff000001e08742b */ /* 0x001fd00000000106 */
[----:B------:R-:W-:-:S08]  /*3340*/  DFMA R8, R8, R8, R8 ;  /* 0x000000080808722b */ /* 0x000fd00000000008 */
[----:B------:R-:W-:-:S08]  /*3350*/  DFMA R8, R6, R8, R6 ;  /* 0x000000080608722b */ /* 0x000fd00000000006 */
[----:B------:R-:W-:-:S08]  /*3360*/  DFMA R6, -R30, R8, 1 ;  /* 0x3ff000001e06742b */ /* 0x000fd00000000108 */
[----:B------:R-:W-:-:S08]  /*3370*/  DFMA R6, R8, R6, R8 ;  /* 0x000000060806722b */ /* 0x000fd00000000008 */
[----:B------:R-:W-:-:S08]  /*3380*/  DMUL R8, R6, R34 ;  /* 0x0000002206087228 */ /* 0x000fd00000000000 */
[----:B------:R-:W-:-:S08]  /*3390*/  DFMA R20, -R30, R8, R34 ;  /* 0x000000081e14722b */ /* 0x000fd00000000122 */
        /* <DEDUP_REMOVED lines=8> */
.L_x_52:
[----:B------:R-:W-:Y:S05]  /*3420*/  BSYNC.RECONVERGENT B3 ;  /* 0x0000000000037941 */ /* 0x000fea0003800200 */
.L_x_51:
[----:B------:R-:W-:-:S11]  /*3430*/  DFMA R6, R12, R6, UR40 ;  /* 0x000000280c067e2b */ /* 0x000fd60008000006 */
.L_x_13:
[----:B------:R-:W-:Y:S05]  /*3440*/  BSYNC.RECONVERGENT B1 ;  /* 0x0000000000017941 */ /* 0x000fea0003800200 */
.L_x_11:
[----:B------:R-:W-:Y:S01]  /*3450*/  ISETP.NE.U32.AND P0, PT, R27, RZ, PT ;  /* 0x000000ff1b00720c */ /* 0x000fe20003f05070 */
[----:B------:R-:W-:Y:S01]  /*3460*/  IMAD.MOV.U32 R28, RZ, RZ, R24 ;  /* 0x000000ffff1c7224 */ /* 0x000fe200078e0018 */
[----:B------:R-:W-:Y:S02]  /*3470*/  R2UR UR4, R22 ;  /* 0x00000000160472ca */ /* 0x000fe400000e0000 */
[----:B------:R-:W-:Y:S02]  /*3480*/  ISETP.NE.AND.EX P0, PT, R0, RZ, PT, P0 ;  /* 0x000000ff0000720c */ /* 0x000fe40003f05300 */
[----:B------:R-:W-:Y:S02]  /*3490*/  R2UR UR5, R23 ;  /* 0x00000000170572ca */ /* 0x000fe400000e0000 */
[----:B------:R-:W-:Y:S02]  /*34a0*/  IADD3 R27, P1, PT, R27, 0x1, RZ ;  /* 0x000000011b1b7810 */ /* 0x000fe40007f3e0ff */
[----:B------:R-:W-:-:S02]  /*34b0*/  IADD3 R10, P3, PT, R10, 0x20, RZ ;  /* 0x000000200a0a7810 */ /* 0x000fc40007f7e0ff */
[----:B------:R-:W-:Y:S01]  /*34c0*/  IADD3 R3, P2, PT, R2, R27, RZ ;  /* 0x0000001b02037210 */ /* 0x000fe20007f5e0ff */
[----:B------:R-:W-:Y:S02]  /*34d0*/  IMAD.X R0, RZ, RZ, R0, P1 ;  /* 0x000000ffff007224 */ /* 0x000fe400008e0600 */
[----:B------:R-:W-:Y:S02]  /*34e0*/  IMAD.X R11, RZ, RZ, R11, P3 ;  /* 0x000000ffff0b7224 */ /* 0x000fe400018e060b */
[----:B------:R-:W-:Y:S01]  /*34f0*/  @P0 R2UR UR6, R22 ;  /* 0x00000000160602ca */ /* 0x000fe200000e0000 */
[----:B------:R-:W-:Y:S01]  /*3500*/  @P0 IMAD.MOV.U32 R8, RZ, RZ, R4 ;  /* 0x000000ffff080224 */ /* 0x000fe200078e0004 */
[----:B------:R-:W-:Y:S01]  /*3510*/  @P0 R2UR UR7, R23 ;  /* 0x00000000170702ca */ /* 0x000fe200000e0000 */
[----:B------:R-:W-:Y:S01]  /*3520*/  @P0 IMAD.MOV.U32 R9, RZ, RZ, R5 ;  /* 0x000000ffff090224 */ /* 0x000fe200078e0005 */
[----:B------:R0:W-:Y:S01]  /*3530*/  STG.E.64 desc[UR4][R28.64], R6 ;  /* 0x000000061c007986 */ /* 0x0001e2000c101b04 */
[----:B------:R-:W-:Y:S01]  /*3540*/  IMAD.X R20, R25, 0x1, R0, P2 ;  /* 0x0000000119147824 */ /* 0x000fe200010e0600 */
[----:B------:R-:W-:-:S02]  /*3550*/  IADD3 R24, P2, PT, R24, 0x8, RZ ;  /* 0x0000000818187810 */ /* 0x000fc40007f5e0ff */
[----:B------:R-:W-:-:S05]  /*3560*/  IADD3 R4, P1, PT, R4, 0x1000, RZ ;  /* 0x0000100004047810 */ /* 0x000fca0007f3e0ff */
[----:B------:R-:W-:Y:S02]  /*3570*/  IMAD.X R5, RZ, RZ, R5, P1 ;  /* 0x000000ffff057224 */ /* 0x000fe400008e0605 */
[----:B------:R1:W-:Y:S01]  /*3580*/  @P0 STG.E.64 desc[UR6][R8.64], R6 ;  /* 0x0000000608000986 */ /* 0x0003e2000c101b06 */
[----:B------:R-:W-:Y:S01]  /*3590*/  ISETP.GE.U32.AND P0, PT, R3, UR47, PT ;  /* 0x0000002f03007c0c */ /* 0x000fe2000bf06070 */
[----:B0-----:R-:W-:-:S03]  /*35a0*/  IMAD.X R29, RZ, RZ, R29, P2 ;  /* 0x000000ffff1d7224 */ /* 0x001fc600010e061d */
[----:B------:R-:W-:-:S13]  /*35b0*/  ISETP.GE.U32.AND.EX P0, PT, R20, R19, PT, P0 ;  /* 0x000000131400720c */ /* 0x000fda0003f06100 */
[----:B-1----:R-:W-:Y:S05]  /*35c0*/  @!P0 BRA `(.L_x_53) ;  /* 0xffffffcc005c8947 */ /* 0x002fea000383ffff */
.L_x_2:
[----:B------:R-:W-:Y:S05]  /*35d0*/  BSYNC.RECONVERGENT B0 ;  /* 0x0000000000007941 */ /* 0x000fea0003800200 */
.L_x_1:
[----:B------:R-:W0:Y:S01]  /*35e0*/  LDCU.64 UR4, c[0x4][0x10] ;  /* 0x01000200ff0477ac */ /* 0x000e220008000a00 */
[----:B------:R-:W-:Y:S01]  /*35f0*/  R2UR UR6, R22 ;  /* 0x00000000160672ca */ /* 0x000fe200000e0000 */
[----:B------:R-:W-:Y:S01]  /*3600*/  IMAD.MOV.U32 R10, RZ, RZ, 0x0 ;  /* 0x00000000ff0a7424 */ /* 0x000fe200078e00ff */
[----:B------:R-:W-:Y:S01]  /*3610*/  R2UR UR7, R23 ;  /* 0x00000000170772ca */ /* 0x000fe200000e0000 */
[----:B------:R-:W-:Y:S01]  /*3620*/  IMAD.MOV.U32 R11, RZ, RZ, 0x3ff00000 ;  /* 0x3ff00000ff0b7424 */ /* 0x000fe200078e00ff */
[----:B------:R1:W-:Y:S01]  /*3630*/  STL [R1], R2 ;  /* 0x0000000201007387 */ /* 0x0003e20000100800 */
[----:B------:R-:W-:Y:S02]  /*3640*/  IMAD.MOV.U32 R6, RZ, RZ, R16 ;  /* 0x000000ffff067224 */ /* 0x000fe400078e0010 */
[----:B------:R-:W-:Y:S01]  /*3650*/  IMAD.MOV.U32 R7, RZ, RZ, R17 ;  /* 0x000000ffff077224 */ /* 0x000fe200078e0011 */
[----:B0-----:R-:W-:-:S04]  /*3660*/  LEA R9, P0, R2, UR4, 0xc ;  /* 0x0000000402097c11 */ /* 0x001fc8000f8060ff */
[C---:B------:R-:W-:Y:S01]  /*3670*/  LEA.HI.X R0, R2.reuse, UR5, R25, 0xc, P0 ;  /* 0x0000000502007c11 */ /* 0x040fe200080f6419 */
[----:B------:R-:W0:Y:S01]  /*3680*/  LDCU.64 UR4, c[0x4][0x20] ;  /* 0x01000400ff0477ac */ /* 0x000e220008000a00 */
[----:B------:R-:W-:-:S04]  /*3690*/  LEA R8, P0, R2, R9, 0x3 ;  /* 0x0000000902087211 */ /* 0x000fc800078018ff */
[----:B------:R-:W-:Y:S02]  /*36a0*/  LEA.HI.X R9, R2, R0, R25, 0x3, P0 ;  /* 0x0000000002097211 */ /* 0x000fe400000f1c19 */
[----:B------:R-:W-:-:S03]  /*36b0*/  MOV R0, 0x0 ;  /* 0x0000000000007802 */ /* 0x000fc60000000f00 */
[----:B------:R1:W-:Y:S01]  /*36c0*/  STG.E.64 desc[UR6][R8.64], R10 ;  /* 0x0000000a08007986 */ /* 0x0003e2000c101b06 */
[----:B------:R1:W2:Y:S01]  /*36d0*/  LDC.64 R12, c[0x4][R0] ;  /* 0x01000000000c7b82 */ /* 0x0002a20000000a00 */
[----:B0-----:R-:W-:Y:S02]  /*36e0*/  IMAD.U32 R4, RZ, RZ, UR4 ;  /* 0x00000004ff047e24 */ /* 0x001fe4000f8e00ff */
[----:B------:R-:W-:-:S07]  /*36f0*/  IMAD.U32 R5, RZ, RZ, UR5 ;  /* 0x00000005ff057e24 */ /* 0x000fce000f8e00ff */
[----:B------:R-:W-:-:S07]  /*3700*/  LEPC R20, `(.L_x_54) ;  /* 0x000000001014794e */ /* 0x000fce0000000000 */
[----:B-12---:R-:W-:Y:S05]  /*3710*/  CALL.ABS.NOINC R12 ;  /* 0x000000000c007343 */ /* 0x006fea0003c00000 */
.L_x_54:
[----:B------:R-:W-:Y:S01]  /*3720*/  ISETP.NE.AND P0, PT, R2, 0x64, PT ;  /* 0x000000640200780c */ /* 0x000fe20003f05270 */
[----:B------:R-:W-:Y:S05]  /*3730*/  WARPSYNC.ALL ;  /* 0x0000000000007948 */ /* 0x000fea0003800000 */
[----:B------:R-:W-:Y:S06]  /*3740*/  BAR.SYNC.DEFER_BLOCKING 0x0 ;  /* 0x0000000000007b1d */ /* 0x000fec0000010000 */
[----:B------:R-:W-:Y:S04]  /*3750*/  BSSY.RECONVERGENT B6, `(.L_x_55) ;  /* 0x0000312000067945 */ /* 0x000fe80003800200 */
[----:B------:R-:W-:Y:S05]  /*3760*/  @P0 BRA `(.L_x_56) ;  /* 0x0000003000400947 */ /* 0x000fea0003800000 */
[----:B------:R-:W0:Y:S01]  /*3770*/  LDCU.64 UR4, c[0x4][0x10] ;  /* 0x01000200ff0477ac */ /* 0x000e220008000a00 */
[----:B------:R-:W-:Y:S01]  /*3780*/  UMOV UR77, URZ ;  /* 0x000000ff004d7c82 */ /* 0x000fe20008000000 */
[----:B------:R-:W-:-:S05]  /*3790*/  UMOV UR76, URZ ;  /* 0x000000ff004c7c82 */ /* 0x000fca0008000000 */
.L_x_57:
[----:B0-----:R-:W-:Y:S01]  /*37a0*/  ULEA UR54, UP0, UR77, UR4, 0xc ;  /* 0x000000044d367291 */ /* 0x001fe2000f8060ff */
[C---:B------:R-:W-:Y:S01]  /*37b0*/  R2UR UR6, R22.reuse ;  /* 0x00000000160672ca */ /* 0x040fe200000e0000 */
[----:B-1----:R-:W-:Y:S01]  /*37c0*/  IMAD.MOV.U32 R6, RZ, RZ, 0x0 ;  /* 0x00000000ff067424 */ /* 0x002fe200078e00ff */
[C---:B------:R-:W-:Y:S01]  /*37d0*/  R2UR UR7, R23.reuse ;  /* 0x00000000170772ca */ /* 0x040fe200000e0000 */
[----:B------:R-:W-:Y:S01]  /*37e0*/  ULEA UR70, UP1, UR77, UR54, 0x3 ;  /* 0x000000364d467291 */ /* 0x000fe2000f8218ff */
[C---:B------:R-:W-:Y:S01]  /*37f0*/  R2UR UR8, R22.reuse ;  /* 0x00000000160872ca */ /* 0x040fe200000e0000 */
[----:B------:R-:W-:Y:S01]  /*3800*/  ULEA.HI.X UR62, UR77, UR5, UR76, 0xc, UP0 ;  /* 0x000000054d3e7291 */ /* 0x000fe200080f644c */
[C---:B------:R-:W-:Y:S01]  /*3810*/  R2UR UR9, R23.reuse ;  /* 0x00000000170972ca */ /* 0x040fe200000e0000 */
[----:B------:R-:W-:Y:S01]  /*3820*/  IMAD.MOV.U32 R7, RZ, RZ, 0x3ff00000 ;  /* 0x3ff00000ff077424 */ /* 0x000fe200078e00ff */
[C---:B------:R-:W-:Y:S01]  /*3830*/  R2UR UR10, R22.reuse ;  /* 0x00000000160a72ca */ /* 0x040fe200000e0000 */
[----:B------:R-:W-:Y:S01]  /*3840*/  ULEA.HI.X UR71, UR77, UR62, UR76, 0x3, UP1 ;  /* 0x0000003e4d477291 */ /* 0x000fe200088f1c4c */
[----:B------:R-:W-:Y:S01]  /*3850*/  IMAD.U32 R4, RZ, RZ, UR70 ;  /* 0x00000046ff047e24 */ /* 0x000fe2000f8e00ff */
[----:B------:R-:W-:Y:S01]  /*3860*/  R2UR UR11, R23 ;  /* 0x00000000170b72ca */ /* 0x000fe200000e0000 */
[----:B------:R-:W-:Y:S01]  /*3870*/  UIADD3 UR77, UP0, UPT, UR77, 0x80, URZ ;  /* 0x000000804d4d7890 */ /* 0x000fe2000ff1e0ff */
[----:B------:R-:W-:-:S02]  /*3880*/  R2UR UR12, R22 ;  /* 0x00000000160c72ca */ /* 0x000fc400000e0000 */
[----:B------:R-:W-:Y:S01]  /*3890*/  IMAD.U32 R5, RZ, RZ, UR71 ;  /* 0x00000047ff057e24 */ /* 0x000fe2000f8e00ff */
[C---:B------:R-:W-:Y:S01]  /*38a0*/  R2UR UR13, R23.reuse ;  /* 0x00000000170d72ca */ /* 0x040fe200000e0000 */
[----:B------:R-:W-:Y:S01]  /*38b0*/  UIADD3.X UR76, UPT, UPT, URZ, UR76, URZ, UP0, !UPT ;  /* 0x0000004cff4c7290 */ /* 0x000fe200087fe4ff */
[C---:B------:R-:W-:Y:S01]  /*38c0*/  R2UR UR14, R22.reuse ;  /* 0x00000000160e72ca */ /* 0x040fe200000e0000 */
[----:B------:R-:W-:Y:S01]  /*38d0*/  UISETP.NE.U32.AND UP0, UPT, UR77, 0x200, UPT ;  /* 0x000002004d00788c */ /* 0x000fe2000bf05070 */
[C---:B------:R-:W-:Y:S01]  /*38e0*/  R2UR UR15, R23.reuse ;  /* 0x00000000170f72ca */ /* 0x040fe200000e0000 */
[----:B------:R1:W-:Y:S01]  /*38f0*/  STG.E.64 desc[UR6][R4.64+0x7f3f8], R6 ;  /* 0x07f3f80604007986 */ /* 0x0003e2000c101b06 */
[C---:B------:R-:W-:Y:S01]  /*3900*/  R2UR UR16, R22.reuse ;  /* 0x00000000161072ca */ /* 0x040fe200000e0000 */
[----:B------:R-:W-:Y:S01]  /*3910*/  UISETP.NE.AND.EX UP0, UPT, UR76, URZ, UPT, UP0 ;  /* 0x000000ff4c00728c */ /* 0x000fe2000bf05300 */
[----:B------:R-:W-:Y:S01]  /*3920*/  R2UR UR17, R23 ;  /* 0x00000000171172ca */ /* 0x000fe200000e0000 */
[----:B------:R1:W-:Y:S01]  /*3930*/  STG.E.64 desc[UR8][R4.64], R6 ;  /* 0x0000000604007986 */ /* 0x0003e2000c101b08 */
[----:B------:R-:W-:-:S02]  /*3940*/  R2UR UR18, R22 ;  /* 0x00000000161272ca */ /* 0x000fc400000e0000 */
[C---:B------:R-:W-:Y:S01]  /*3950*/  R2UR UR19, R23.reuse ;  /* 0x00000000171372ca */ /* 0x040fe200000e0000 */
[----:B------:R1:W-:Y:S01]  /*3960*/  STG.E.64 desc[UR10][R4.64+0x1008], R6 ;  /* 0x0010080604007986 */ /* 0x0003e2000c101b0a */
[C---:B------:R-:W-:Y:S02]  /*3970*/  R2UR UR20, R22.reuse ;  /* 0x00000000161472ca */ /* 0x040fe400000e0000 */
[C---:B------:R-:W-:Y:S01]  /*3980*/  R2UR UR21, R23.reuse ;  /* 0x00000000171572ca */ /* 0x040fe200000e0000 */
[----:B------:R1:W-:Y:S01]  /*3990*/  STG.E.64 desc[UR12][R4.64+0x2010], R6 ;  /* 0x0020100604007986 */ /* 0x0003e2000c101b0c */
[C---:B------:R-:W-:Y:S02]  /*39a0*/  R2UR UR22, R22.reuse ;  /* 0x00000000161672ca */ /* 0x040fe400000e0000 */
        /* <DEDUP_REMOVED lines=66> */
[----:B------:R-:W-:Y:S01]  /*3dd0*/  R2UR UR75, R23 ;  /* 0x00000000174b72ca */ /* 0x000fe200000e0000 */
[----:B------:R1:W-:Y:S04]  /*3de0*/  STG.E.64 desc[UR66][R4.64+0x190c8], R6 ;  /* 0x0190c80604007986 */ /* 0x0003e8000c101b42 */
        /* <DEDUP_REMOVED lines=100> */
[----:B------:R1:W-:Y:S01]  /*4430*/  STG.E.64 desc[UR12][R4.64+0x7e3f0], R6 ;  /* 0x07e3f00604007986 */ /* 0x0003e2000c101b0c */
[----:B------:R-:W-:Y:S05]  /*4440*/  BRA.U UP0, `(.L_x_57) ;  /* 0xfffffff100d47547 */ /* 0x000fea000b83ffff */
[----:B------:R-:W-:Y:S02]  /*4450*/  IMAD.MOV.U32 R0, RZ, RZ, RZ ;  /* 0x000000ffff007224 */ /* 0x000fe400078e00ff */
[----:B------:R-:W-:-:S07]  /*4460*/  IMAD.MOV.U32 R3, RZ, RZ, RZ ;  /* 0x000000ffff037224 */ /* 0x000fce00078e00ff */
.L_x_78:
[----:B0-----:R-:W0:Y:S01]  /*4470*/  LDCU.64 UR4, c[0x4][0x8] ;  /* 0x01000100ff0477ac */ /* 0x001e220008000a00 */
[C---:B------:R-:W-:Y:S01]  /*4480*/  IMAD.SHL.U32 R20, R0.reuse, 0x1000, RZ ;  /* 0x0000100000147824 */ /* 0x040fe200078e00ff */
[----:B------:R-:W-:Y:S02]  /*4490*/  SHF.L.U64.HI R24, R0, 0xc, R3 ;  /* 0x0000000c00187819 */ /* 0x000fe40000010203 */
[----:B------:R-:W-:Y:S02]  /*44a0*/  R2UR UR6, R22 ;  /* 0x00000000160672ca */ /* 0x000fe400000e0000 */
[----:B------:R-:W-:Y:S02]  /*44b0*/  R2UR UR7, R23 ;  /* 0x00000000170772ca */ /* 0x000fe400000e0000 */
[----:B0-----:R-:W-:-:S04]  /*44c0*/  IADD3 R15, P0, PT, R20, UR4, RZ ;  /* 0x00000004140f7c10 */ /* 0x001fc8000ff1e0ff */
[----:B------:R-:W-:Y:S01]  /*44d0*/  IADD3.X R14, PT, PT, R24, UR5, RZ, P0, !PT ;  /* 0x00000005180e7c10 */ /* 0x000fe200087fe4ff */
[----:B------:R-:W0:Y:S01]  /*44e0*/  LDCU.64 UR4, c[0x4][0x10] ;  /* 0x01000200ff0477ac */ /* 0x000e220008000a00 */
[----:B-1----:R-:W-:-:S04]  /*44f0*/  LEA R8, P0, R0, R15, 0x3 ;  /* 0x0000000f00087211 */ /* 0x002fc800078018ff */
[----:B------:R-:W-:-:S06]  /*4500*/  LEA.HI.X R9, R0, R14, R3, 0x3, P0 ;  /* 0x0000000e00097211 */ /* 0x000fcc00000f1c03 */
[----:B------:R-:W5:Y:S01]  /*4510*/  LDG.E.64 R8, desc[UR6][R8.64] ;  /* 0x0000000608087981 */ /* 0x000f62000c1e1b00 */
[----:B------:R-:W-:Y:S02]  /*4520*/  IMAD.MOV.U32 R21, RZ, RZ, RZ ;  /* 0x000000ffff157224 */ /* 0x000fe400078e00ff */
[----:B------:R-:W-:Y:S01]  /*4530*/  IMAD.MOV.U32 R26, RZ, RZ, RZ ;  /* 0x000000ffff1a7224 */ /* 0x000fe200078e00ff */
[----:B0-----:R-:W-:-:S04]  /*4540*/  IADD3 R20, P0, PT, R20, UR4, RZ ;  /* 0x0000000414147c10 */ /* 0x001fc8000ff1e0ff */
[----:B------:R-:W-:-:S09]  /*4550*/  IADD3.X R24, PT, PT, R24, UR5, RZ, P0, !PT ;  /* 0x0000000518187c10 */ /* 0x000fd200087fe4ff */
.L_x_74:
[----:B0-----:R-:W-:Y:S01]  /*4560*/  IMAD.SHL.U32 R10, R21, 0x8, RZ ;  /* 0x00000008150a7824 */ /* 0x001fe200078e00ff */
[----:B------:R-:W-:Y:S02]  /*4570*/  R2UR UR4, R22 ;  /* 0x00000000160472ca */ /* 0x000fe400000e0000 */
[----:B------:R-:W-:Y:S02]  /*4580*/  R2UR UR5, R23 ;  /* 0x00000000170572ca */ /* 0x000fe400000e0000 */
[----:B------:R-:W-:Y:S02]  /*4590*/  SHF.L.U64.HI R11, R21, 0x3, R26 ;  /* 0x00000003150b7819 */ /* 0x000fe4000001021a */
[----:B------:R-:W-:-:S05]  /*45a0*/  IADD3 R12, P0, PT, R10, R15, RZ ;  /* 0x0000000f0a0c7210 */ /* 0x000fca0007f1e0ff */
[----:B------:R-:W-:-:S05]  /*45b0*/  IMAD.X R13, R11, 0x1, R14, P0 ;  /* 0x000000010b0d7824 */ /* 0x000fca00000e060e */
[----:B------:R-:W2:Y:S01]  /*45c0*/  LDG.E.64 R34, desc[UR4][R12.64] ;  /* 0x000000040c227981 */ /* 0x000ea2000c1e1b00 */
[----:B-1---5:R-:W0:Y:S01]  /*45d0*/  MUFU.RCP64H R5, R9 ;  /* 0x0000000900057308 */ /* 0x022e220000001800 */
[----:B------:R-:W-:Y:S01]  /*45e0*/  IMAD.MOV.U32 R4, RZ, RZ, 0x1 ;  /* 0x00000001ff047424 */ /* 0x000fe200078e00ff */
[----:B------:R-:W-:-:S05]  /*45f0*/  IADD3 R21, P0, PT, R21, 0x8, RZ ;  /* 0x0000000815157810 */ /* 0x000fca0007f1e0ff */
[----:B------:R-:W-:Y:S01]  /*4600*/  IMAD.X R26, RZ, RZ, R26, P0 ;  /* 0x000000ffff1a7224 */ /* 0x000fe200000e061a */
[----:B------:R-:W-:-:S04]  /*4610*/  ISETP.NE.U32.AND P0, PT, R21, 0x200, PT ;  /* 0x000002001500780c */ /* 0x000fc80003f05070 */
[----:B------:R-:W-:Y:S01]  /*4620*/  ISETP.NE.AND.EX P0, PT, R26, RZ, PT, P0 ;  /* 0x000000ff1a00720c */ /* 0x000fe20003f05300 */
[----:B0-----:R-:W-:-:S08]  /*4630*/  DFMA R6, -R8, R4, 1 ;  /* 0x3ff000000806742b */ /* 0x001fd00000000104 */
[----:B------:R-:W-:-:S08]  /*4640*/  DFMA R6, R6, R6, R6 ;  /* 0x000000060606722b */ /* 0x000fd00000000006 */
[----:B------:R-:W-:-:S08]  /*4650*/  DFMA R6, R4, R6, R4 ;  /* 0x000000060406722b */ /* 0x000fd00000000004 */
[----:B------:R-:W-:-:S08]  /*4660*/  DFMA R4, -R8, R6, 1 ;  /* 0x3ff000000804742b */ /* 0x000fd00000000106 */
[----:B------:R-:W-:-:S08]  /*4670*/  DFMA R4, R6, R4, R6 ;  /* 0x000000040604722b */ /* 0x000fd00000000006 */
[----:B--2---:R-:W-:Y:S01]  /*4680*/  DMUL R6, R34, R4 ;  /* 0x0000000422067228 */ /* 0x004fe20000000000 */
[----:B------:R-:W-:-:S07]  /*4690*/  FSETP.GEU.AND P2, PT, |R35|, 6.5827683646048100446e-37, PT ;  /* 0x036000002300780b */ /* 0x000fce0003f4e200 */
        /* <DEDUP_REMOVED lines=9> */
[----:B------:R-:W-:Y:S02]  /*4730*/  IMAD.MOV.U32 R4, RZ, RZ, R6 ;  /* 0x000000ffff047224 */ /* 0x000fe400078e0006 */
[----:B------:R-:W-:-:S07]  /*4740*/  IMAD.MOV.U32 R5, RZ, RZ, R7 ;  /* 0x000000ffff057224 */ /* 0x000fce00078e0007 */
.L_x_58:
[C---:B------:R-:W-:Y:S02]  /*4750*/  R2UR UR4, R22.reuse ;  /* 0x00000000160472ca */ /* 0x040fe400000e0000 */
[C---:B------:R-:W-:Y:S02]  /*4760*/  R2UR UR5, R23.reuse ;  /* 0x00000000170572ca */ /* 0x040fe400000e0000 */
[----:B------:R-:W-:Y:S02]  /*4770*/  R2UR UR6, R22 ;  /* 0x00000000160672ca */ /* 0x000fe400000e0000 */
[----:B------:R-:W-:Y:S02]  /*4780*/  R2UR UR7, R23 ;  /* 0x00000000170772ca */ /* 0x000fe400000e0000 */
[----:B------:R-:W-:-:S05]  /*4790*/  IADD3 R10, P1, PT, R10, R20, RZ ;  /* 0x000000140a0a7210 */ /* 0x000fca0007f3e0ff */
[----:B------:R-:W-:Y:S02]  /*47a0*/  IMAD.X R11, R11, 0x1, R24, P1 ;  /* 0x000000010b0b7824 */ /* 0x000fe400008e0618 */
[----:B------:R0:W-:Y:S04]  /*47b0*/  STG.E.64 desc[UR4][R12.64], R4 ;  /* 0x000000040c007986 */ /* 0x0001e8000c101b04 */
[----:B------:R-:W2:Y:S01]  /*47c0*/  LDG.E.64 R34, desc[UR6][R10.64] ;  /* 0x000000060a227981 */ /* 0x000ea2000c1e1b00 */
[----:B------:R-:W1:Y:S01]  /*47d0*/  MUFU.RCP64H R7, R9 ;  /* 0x0000000900077308 */ /* 0x000e620000001800 */
[----:B------:R-:W-:-:S06]  /*47e0*/  IMAD.MOV.U32 R6, RZ, RZ, 0x1 ;  /* 0x00000001ff067424 */ /* 0x000fcc00078e00ff */
[----:B-1----:R-:W-:-:S08]  /*47f0*/  DFMA R28, -R8, R6, 1 ;  /* 0x3ff00000081c742b */ /* 0x002fd00000000106 */
[----:B------:R-:W-:-:S08]  /*4800*/  DFMA R28, R28, R28, R28 ;  /* 0x0000001c1c1c722b */ /* 0x000fd0000000001c */
[----:B------:R-:W-:-:S08]  /*4810*/  DFMA R28, R6, R28, R6 ;  /* 0x0000001c061c722b */ /* 0x000fd00000000006 */
[----:B------:R-:W-:-:S08]  /*4820*/  DFMA R6, -R8, R28, 1 ;  /* 0x3ff000000806742b */ /* 0x000fd0000000011c */
[----:B------:R-:W-:-:S08]  /*4830*/  DFMA R30, R28, R6, R28 ;  /* 0x000000061c1e722b */ /* 0x000fd0000000001c */
[----:B--2---:R-:W-:Y:S01]  /*4840*/  DMUL R6, R30, R34 ;  /* 0x000000221e067228 */ /* 0x004fe20000000000 */
[----:B------:R-:W-:-:S07]  /*4850*/  FSETP.GEU.AND P2, PT, |R35|, 6.5827683646048100446e-37, PT ;  /* 0x036000002300780b */ /* 0x000fce0003f4e200 */
[----:B------:R-:W-:-:S08]  /*4860*/  DFMA R28, -R8, R6, R34 ;  /* 0x00000006081c722b */ /* 0x000fd00000000122 */
[----:B0-----:R-:W-:-:S10]  /*4870*/  DFMA R4, R30, R28, R6 ;  /* 0x0000001c1e04722b */ /* 0x001fd40000000006 */
        /* <DEDUP_REMOVED lines=9> */
.L_x_59:
[C---:B------:R-:W-:Y:S02]  /*4910*/  R2UR UR4, R22.reuse ;  /* 0x00000000160472ca */ /* 0x040fe400000e0000 */
[C---:B------:R-:W-:Y:S02]  /*4920*/  R2UR UR5, R23.reuse ;  /* 0x00000000170572ca */ /* 0x040fe400000e0000 */
[----:B------:R-:W-:Y:S02]  /*4930*/  R2UR UR6, R22 ;  /* 0x00000000160672ca */ /* 0x000fe400000e0000 */
[----:B------:R-:W-:-:S09]  /*4940*/  R2UR UR7, R23 ;  /* 0x00000000170772ca */ /* 0x000fd200000e0000 */
        /* <DEDUP_REMOVED lines=22> */
.L_x_60:
        /* <DEDUP_REMOVED lines=26> */
.L_x_61:
        /* <DEDUP_REMOVED lines=26> */
.L_x_62:
        /* <DEDUP_REMOVED lines=26> */
.L_x_63:
        /* <DEDUP_REMOVED lines=26> */
.L_x_64:
        /* <DEDUP_REMOVED lines=26> */
.L_x_65:
        /* <DEDUP_REMOVED lines=26> */
.L_x_66:
        /* <DEDUP_REMOVED lines=26> */
.L_x_67:
        /* <DEDUP_REMOVED lines=26> */
.L_x_68:
        /* <DEDUP_REMOVED lines=26> */
.L_x_69:
        /* <DEDUP_REMOVED lines=26> */
.L_x_70:
        /* <DEDUP_REMOVED lines=26> */
.L_x_71:
        /* <DEDUP_REMOVED lines=26> */
.L_x_72:
        /* <DEDUP_REMOVED lines=26> */
.L_x_73:
[----:B------:R-:W-:Y:S02]  /*5fd0*/  R2UR UR4, R22 ;  /* 0x00000000160472ca */ /* 0x000fe400000e0000 */
[----:B------:R-:W-:-:S13]  /*5fe0*/  R2UR UR5, R23 ;  /* 0x00000000170572ca */ /* 0x000fda00000e0000 */
[----:B------:R0:W-:Y:S01]  /*5ff0*/  STG.E.64 desc[UR4][R10.64+0x38], R4 ;  /* 0x000038040a007986 */ /* 0x0001e2000c101b04 */
[----:B------:R-:W-:Y:S05]  /*6000*/  @P0 BRA `(.L_x_74) ;  /* 0xffffffe400540947 */ /* 0x000fea000383ffff */
[----:B------:R-:W-:Y:S01]  /*6010*/  UMOV UR4, URZ ;  /* 0x000000ff00047c82 */ /* 0x000fe20008000000 */
[----:B------:R-:W-:-:S05]  /*6020*/  UMOV UR5, URZ ;  /* 0x000000ff00057c82 */ /* 0x000fca0008000000 */
.L_x_77:
[----:B------:R-:W-:-:S04]  /*6030*/  ISETP.NE.U32.AND P0, PT, R0, UR4, PT ;  /* 0x0000000400007c0c */ /* 0x000fc8000bf05070 */
[----:B------:R-:W-:-:S13]  /*6040*/  ISETP.NE.AND.EX P0, PT, R3, UR5, PT, P0 ;  /* 0x0000000503007c0c */ /* 0x000fda000bf05300 */
[----:B-1----:R-:W-:Y:S05]  /*6050*/  @!P0 BRA `(.L_x_75) ;  /* 0x0000000400b08947 */ /* 0x002fea0003800000 */
[----:B------:R-:W1:Y:S01]  /*6060*/  LDCU.64 UR8, c[0x4][0x8] ;  /* 0x01000100ff0877ac */ /* 0x000e620008000a00 */
[----:B------:R-:W-:Y:S02]  /*6070*/  R2UR UR6, R22 ;  /* 0x00000000160672ca */ /* 0x000fe400000e0000 */
[----:B------:R-:W-:Y:S01]  /*6080*/  R2UR UR7, R23 ;  /* 0x00000000170772ca */ /* 0x000fe200000e0000 */
[----:B------:R-:W-:Y:S02]  /*6090*/  USHF.L.U32 UR10, UR4, 0xc, URZ ;  /* 0x0000000c040a7899 */ /* 0x000fe400080006ff */
[----:B------:R-:W-:Y:S02]  /*60a0*/  USHF.L.U64.HI UR11, UR4, 0xc, UR5 ;  /* 0x0000000c040b7899 */ /* 0x000fe40008010205 */
[----:B-1----:R-:W-:-:S04]  /*60b0*/  UIADD3 UR8, UP0, UPT, UR10, UR8, URZ ;  /* 0x000000080a087290 */ /* 0x002fc8000ff1e0ff */
[----:B------:R-:W-:Y:S02]  /*60c0*/  UIADD3.X UR9, UPT, UPT, UR11, UR9, URZ, UP0, !UPT ;  /* 0x000000090b097290 */ /* 0x000fe400087fe4ff */
[----:B0-----:R-:W-:-:S04]  /*60d0*/  LEA R4, P0, R0, UR8, 0x3 ;  /* 0x0000000800047c11 */ /* 0x001fc8000f8018ff */
[----:B------:R-:W-:-:S06]  /*60e0*/  LEA.HI.X R5, R0, UR9, R3, 0x3, P0 ;  /* 0x0000000900057c11 */ /* 0x000fcc00080f1c03 */
[----:B------:R-:W5:Y:S01]  /*60f0*/  LDG.E.64 R4, desc[UR6][R4.64] ;  /* 0x0000000604047981 */ /* 0x000f62000c1e1b00 */
[----:B------:R-:W0:Y:S02]  /*6100*/  LDCU.64 UR6, c[0x4][0x10] ;  /* 0x01000200ff0677ac */ /* 0x000e240008000a00 */
[----:B0-----:R-:W-:-:S03]  /*6110*/  UIADD3 UR10, UP0, UPT, UR10, UR6, URZ ;  /* 0x000000060a0a7290 */ /* 0x001fc6000ff1e0ff */
[----:B------:R-:W-:Y:S01]  /*6120*/  UMOV UR6, URZ ;  /* 0x000000ff00067c82 */ /* 0x000fe20008000000 */
[----:B------:R-:W-:-:S03]  /*6130*/  UIADD3.X UR11, UPT, UPT, UR11, UR7, URZ, UP0, !UPT ;  /* 0x000000070b0b7290 */ /* 0x000fc600087fe4ff */
[----:B------:R-:W-:-:S09]  /*6140*/  UMOV UR7, URZ ;  /* 0x000000ff00077c82 */ /* 0x000fd20008000000 */
.L_x_76:
[----:B------:R-:W-:Y:S01]  /*6150*/  USHF.L.U32 UR12, UR7, 0x3, URZ ;  /* 0x00000003070c7899 */ /* 0x000fe200080006ff */
[C---:B------:R-:W-:Y:S01]  /*6160*/  R2UR UR16, R22.reuse ;  /* 0x00000000161072ca */ /* 0x040fe200000e0000 */
[----:B------:R-:W-:Y:S01]  /*6170*/  USHF.L.U64.HI UR13, UR7, 0x3, UR6 ;  /* 0x00000003070d7899 */ /* 0x000fe20008010206 */
[C---:B------:R-:W-:Y:S01]  /*6180*/  R2UR UR17, R23.reuse ;  /* 0x00000000171172ca */ /* 0x040fe200000e0000 */
[----:B------:R-:W-:Y:S01]  /*6190*/  UIADD3 UR14, UP0, UPT, UR12, UR8, URZ ;  /* 0x000000080c0e7290 */ /* 0x000fe2000ff1e0ff */
[----:B------:R-:W-:Y:S02]  /*61a0*/  R2UR UR18, R22 ;  /* 0x00000000161272ca */ /* 0x000fe400000e0000 */
[----:B------:R-:W-:Y:S01]  /*61b0*/  R2UR UR19, R23 ;  /* 0x00000000171372ca */ /* 0x000fe200000e0000 */
[----:B------:R-:W-:Y:S01]  /*61c0*/  UIADD3.X UR15, UPT, UPT, UR13, UR9, URZ, UP0, !UPT ;  /* 0x000000090d0f7290 */ /* 0x000fe200087fe4ff */
[----:B------:R-:W-:Y:S01]  /*61d0*/  IADD3 R10, P0, PT, R15, UR12, RZ ;  /* 0x0000000c0f0a7c10 */ /* 0x000fe2000ff1e0ff */
[----:B-1----:R-:W-:-:S03]  /*61e0*/  IMAD.U32 R8, RZ, RZ, UR14 ;  /* 0x0000000eff087e24 */ /* 0x002fc6000f8e00ff */
[----:B------:R-:W-:Y:S01]  /*61f0*/  IADD3.X R11, PT, PT, R14, UR13, RZ, P0, !PT ;  /* 0x0000000d0e0b7c10 */ /* 0x000fe200087fe4ff */
[----:B------:R-:W-:-:S05]  /*6200*/  IMAD.U32 R9, RZ, RZ, UR15 ;  /* 0x0000000fff097e24 */ /* 0x000fca000f8e00ff */
[----:B------:R-:W2:Y:S04]  /*6210*/  LDG.E.64 R12, desc[UR16][R8.64] ;  /* 0x00000010080c7981 */ /* 0x000ea8000c1e1b00 */
[----:B------:R-:W2:Y:S01]  /*6220*/  LDG.E.64 R26, desc[UR18][R10.64] ;  /* 0x000000120a1a7981 */ /* 0x000ea2000c1e1b00 */
[----:B------:R-:W-:Y:S01]  /*6230*/  UIADD3 UR14, UP0, UPT, UR12, UR10, URZ ;  /* 0x0000000a0c0e7290 */ /* 0x000fe2000ff1e0ff */
[----:B------:R-:W-:Y:S02]  /*6240*/  R2UR UR20, R22 ;  /* 0x00000000161472ca */ /* 0x000fe400000e0000 */
[----:B------:R-:W-:Y:S01]  /*6250*/  R2UR UR21, R23 ;  /* 0x00000000171572ca */ /* 0x000fe200000e0000 */
[----:B------:R-:W-:Y:S01]  /*6260*/  UIADD3.X UR15, UPT, UPT, UR13, UR11, URZ, UP0, !UPT ;  /* 0x0000000b0d0f7290 */ /* 0x000fe200087fe4ff */
[----:B------:R-:W-:-:S04]  /*6270*/  IADD3 R6, P0, PT, R20, UR12, RZ ;  /* 0x0000000c14067c10 */ /* 0x000fc8000ff1e0ff */
[----:B------:R-:W-:Y:S01]  /*6280*/  IADD3.X R7, PT, PT, R24, UR13, RZ, P0, !PT ;  /* 0x0000000d18077c10 */ /* 0x000fe200087fe4ff */
[----:B--2--5:R-:W-:Y:S01]  /*6290*/  DFMA R26, -R4, R26, R12 ;  /* 0x0000001a041a722b */ /* 0x024fe2000000010c */
[----:B------:R-:W-:Y:S02]  /*62a0*/  IMAD.U32 R12, RZ, RZ, UR14 ;  /* 0x0000000eff0c7e24 */ /* 0x000fe4000f8e00ff */
[----:B------:R-:W-:-:S04]  /*62b0*/  IMAD.U32 R13, RZ, RZ, UR15 ;  /* 0x0000000fff0d7e24 */ /* 0x000fc8000f8e00ff */
[----:B------:R0:W-:Y:S04]  /*62c0*/  STG.E.64 desc[UR16][R8.64], R26 ;  /* 0x0000001a08007986 */ /* 0x0001e8000c101b10 */
[----:B------:R-:W2:Y:S04]  /*62d0*/  LDG.E.64 R28, desc[UR18][R12.64] ;  /* 0x000000120c1c7981 */ /* 0x000ea8000c1e1b00 */
[----:B------:R-:W2:Y:S01]  /*62e0*/  LDG.E.64 R30, desc[UR20][R6.64] ;  /* 0x00000014061e7981 */ /* 0x000ea2000c1e1b00 */
[----:B------:R-:W-:Y:S02]  /*62f0*/  R2UR UR12, R22 ;  /* 0x00000000160c72ca */ /* 0x000fe400000e0000 */
[----:B------:R-:W-:-:S02]  /*6300*/  R2UR UR13, R23 ;  /* 0x00000000170d72ca */ /* 0x000fc400000e0000 */
[----:B------:R-:W-:Y:S02]  /*6310*/  R2UR UR14, R22 ;  /* 0x00000000160e72ca */ /* 0x000fe400000e0000 */
[----:B------:R-:W-:Y:S01]  /*6320*/  R2UR UR15, R23 ;  /* 0x00000000170f72ca */ /* 0x000fe200000e0000 */
[----:B--2---:R-:W-:-:S08]  /*6330*/  DFMA R28, -R4, R30, R28 ;  /* 0x0000001e041c722b */ /* 0x004fd0000000011c */
[----:B------:R1:W-:Y:S04]  /*6340*/  STG.E.64 desc[UR12][R12.64], R28 ;  /* 0x0000001c0c007986 */ /* 0x0003e8000c101b0c */
[----:B------:R-:W2:Y:S04]  /*6350*/  LDG.E.64 R30, desc[UR14][R8.64+0x8] ;  /* 0x0000080e081e7981 */ /* 0x000ea8000c1e1b00 */
[----:B------:R-:W2:Y:S02]  /*6360*/  LDG.E.64 R32, desc[UR16][R10.64+0x8] ;  /* 0x000008100a207981 */ /* 0x000ea4000c1e1b00 */
[----:B--2---:R-:W-:-:S07]  /*6370*/  DFMA R30, -R4, R32, R30 ;  /* 0x00000020041e722b */ /* 0x004fce000000011e */
[----:B------:R2:W-:Y:S04]  /*6380*/  STG.E.64 desc[UR12][R8.64+0x8], R30 ;  /* 0x0000081e08007986 */ /* 0x0005e8000c101b0c */
[----:B0-----:R-:W3:Y:S04]  /*6390*/  LDG.E.64 R26, desc[UR14][R12.64+0x8] ;  /* 0x0000080e0c1a7981 */ /* 0x001ee8000c1e1b00 */
[----:B------:R-:W3:Y:S02]  /*63a0*/  LDG.E.64 R32, desc[UR16][R6.64+0x8] ;  /* 0x0000081006207981 */ /* 0x000ee4000c1e1b00 */
[----:B---3--:R-:W-:-:S07]  /*63b0*/  DFMA R26, -R4, R32, R26 ;  /* 0x00000020041a722b */ /* 0x008fce000000011a */
[----:B------:R0:W-:Y:S04]  /*63c0*/  STG.E.64 desc[UR12][R12.64+0x8], R26 ;  /* 0x0000081a0c007986 */ /* 0x0001e8000c101b0c */
[----:B-1----:R-:W3:Y:S04]  /*63d0*/  LDG.E.64 R28, desc[UR14][R8.64+0x10] ;  /* 0x0000100e081c7981 */ /* 0x002ee8000c1e1b00 */
[----:B------:R-:W3:Y:S02]  /*63e0*/  LDG.E.64 R32, desc[UR16][R10.64+0x10] ;  /* 0x000010100a207981 */ /* 0x000ee4000c1e1b00 */
[----:B---3--:R-:W-:-:S07]  /*63f0*/  DFMA R28, -R4, R32, R28 ;  /* 0x00000020041c722b */ /* 0x008fce000000011c */
[----:B------:R1:W-:Y:S04]  /*6400*/  STG.E.64 desc[UR12][R8.64+0x10], R28 ;  /* 0x0000101c08007986 */ /* 0x0003e8000c101b0c */
[----:B--2---:R-:W2:Y:S04]  /*6410*/  LDG.E.64 R30, desc[UR14][R12.64+0x10] ;  /* 0x0000100e0c1e7981 */ /* 0x004ea8000c1e1b00 */
        /* <DEDUP_REMOVED lines=35> */
[----:B------:R-:W3:Y:S04]  /*6650*/  LDG.E.64 R10, desc[UR16][R10.64+0x38] ;  /* 0x000038100a0a7981 */ /* 0x000ee8000c1e1b00 */
[----:B--2---:R-:W3:Y:S02]  /*6660*/  LDG.E.64 R30, desc[UR14][R8.64+0x38] ;  /* 0x0000380e081e7981 */ /* 0x004ee4000c1e1b00 */
[----:B---3--:R-:W-:-:S07]  /*6670*/  DFMA R30, -R4, R10, R30 ;  /* 0x0000000a041e722b */ /* 0x008fce000000011e */
[----:B------:R1:W-:Y:S04]  /*6680*/  STG.E.64 desc[UR12][R8.64+0x38], R30 ;  /* 0x0000381e08007986 */ /* 0x0003e8000c101b0c */
[----:B------:R-:W2:Y:S04]  /*6690*/  LDG.E.64 R6, desc[UR16][R6.64+0x38] ;  /* 0x0000381006067981 */ /* 0x000ea8000c1e1b00 */
[----:B0-----:R-:W2:Y:S01]  /*66a0*/  LDG.E.64 R26, desc[UR14][R12.64+0x38] ;  /* 0x0000380e0c1a7981 */ /* 0x001ea2000c1e1b00 */
[----:B------:R-:W-:-:S04]  /*66b0*/  UIADD3 UR7, UP0, UPT, UR7, 0x8, URZ ;  /* 0x0000000807077890 */ /* 0x000fc8000ff1e0ff */
[----:B------:R-:W-:Y:S02]  /*66c0*/  UIADD3.X UR6, UPT, UPT, URZ, UR6, URZ, UP0, !UPT ;  /* 0x00000006ff067290 */ /* 0x000fe400087fe4ff */
[----:B------:R-:W-:-:S04]  /*66d0*/  UISETP.NE.U32.AND UP0, UPT, UR7, 0x200, UPT ;  /* 0x000002000700788c */ /* 0x000fc8000bf05070 */
[----:B------:R-:W-:Y:S01]  /*66e0*/  UISETP.NE.AND.EX UP0, UPT, UR6, URZ, UPT, UP0 ;  /* 0x000000ff0600728c */ /* 0x000fe2000bf05300 */
[----:B--2---:R-:W-:-:S07]  /*66f0*/  DFMA R26, -R4, R6, R26 ;  /* 0x00000006041a722b */ /* 0x004fce000000011a */
[----:B------:R1:W-:Y:S01]  /*6700*/  STG.E.64 desc[UR12][R12.64+0x38], R26 ;  /* 0x0000381a0c007986 */ /* 0x0003e2000c101b0c */
[----:B------:R-:W-:Y:S05]  /*6710*/  BRA.U UP0, `(.L_x_76) ;  /* 0xfffffff9008c7547 */ /* 0x000fea000b83ffff */
.L_x_75:
[----:B------:R-:W-:-:S04]  /*6720*/  UIADD3 UR4, UP0, UPT, UR4, 0x1, URZ ;  /* 0x0000000104047890 */ /* 0x000fc8000ff1e0ff */
[----:B------:R-:W-:Y:S02]  /*6730*/  UIADD3.X UR5, UPT, UPT, URZ, UR5, URZ, UP0, !UPT ;  /* 0x00000005ff057290 */ /* 0x000fe400087fe4ff */
[----:B------:R-:W-:-:S04]  /*6740*/  UISETP.NE.U32.AND UP0, UPT, UR4, 0x200, UPT ;  /* 0x000002000400788c */ /* 0x000fc8000bf05070 */
[----:B------:R-:W-:-:S09]  /*6750*/  UISETP.NE.AND.EX UP0, UPT, UR5, URZ, UPT, UP0 ;  /* 0x000000ff0500728c */ /* 0x000fd2000bf05300 */
[----:B------:R-:W-:Y:S05]  /*6760*/  BRA.U UP0, `(.L_x_77) ;  /* 0xfffffff900307547 */ /* 0x000fea000b83ffff */
[----:B------:R-:W-:-:S05]  /*6770*/  IADD3 R0, P0, PT, R0, 0x1, RZ ;  /* 0x0000000100007810 */ /* 0x000fca0007f1e0ff */
[----:B------:R-:W-:Y:S01]  /*6780*/  IMAD.X R3, RZ, RZ, R3, P0 ;  /* 0x000000ffff037224 */ /* 0x000fe200000e0603 */
[----:B------:R-:W-:-:S04]  /*6790*/  ISETP.NE.U32.AND P0, PT, R0, 0x200, PT ;  /* 0x000002000000780c */ /* 0x000fc80003f05070 */
[----:B------:R-:W-:-:S13]  /*67a0*/  ISETP.NE.AND.EX P0, PT, R3, RZ, PT, P0 ;  /* 0x000000ff0300720c */ /* 0x000fda0003f05300 */
[----:B------:R-:W-:Y:S05]  /*67b0*/  @P0 BRA `(.L_x_78) ;  /* 0xffffffdc002c0947 */ /* 0x000fea000383ffff */
[----:B------:R-:W-:Y:S01]  /*67c0*/  IMAD.MOV.U32 R0, RZ, RZ, 0x64 ;  /* 0x00000064ff007424 */ /* 0x000fe200078e00ff */
[----:B------:R-:W-:Y:S01]  /*67d0*/  MOV R3, 0x0 ;  /* 0x0000000000037802 */ /* 0x000fe20000000f00 */
[----:B------:R-:W0:Y:S01]  /*67e0*/  LDCU.64 UR4, c[0x4][0x28] ;  /* 0x01000500ff0477ac */ /* 0x000e220008000a00 */
[----:B------:R-:W-:Y:S02]  /*67f0*/  IMAD.MOV.U32 R6, RZ, RZ, R16 ;  /* 0x000000ffff067224 */ /* 0x000fe400078e0010 */
[----:B------:R2:W-:Y:S01]  /*6800*/  STL [R1], R0 ;  /* 0x0000000001007387 */ /* 0x0005e20000100800 */
[----:B-1----:R2:W1:Y:S01]  /*6810*/  LDC.64 R8, c[0x4][R3] ;  /* 0x0100000003087b82 */ /* 0x0024620000000a00 */
[----:B------:R-:W-:Y:S02]  /*6820*/  IMAD.MOV.U32 R7, RZ, RZ, R17 ;  /* 0x000000ffff077224 */ /* 0x000fe400078e0011 */
[----:B0-----:R-:W-:Y:S02]  /*6830*/  IMAD.U32 R4, RZ, RZ, UR4 ;  /* 0x00000004ff047e24 */ /* 0x001fe4000f8e00ff */
[----:B--2---:R-:W-:-:S07]  /*6840*/  IMAD.U32 R5, RZ, RZ, UR5 ;  /* 0x00000005ff057e24 */ /* 0x004fce000f8e00ff */
[----:B------:R-:W-:-:S07]  /*6850*/  LEPC R20, `(.L_x_56) ;  /* 0x000000001014794e */ /* 0x000fce0000000000 */
[----:B-1----:R-:W-:Y:S05]  /*6860*/  CALL.ABS.NOINC R8 ;  /* 0x0000000008007343 */ /* 0x002fea0003c00000 */
.L_x_56:
[----:B------:R-:W-:Y:S05]  /*6870*/  BSYNC.RECONVERGENT B6 ;  /* 0x0000000000067941 */ /* 0x000fea0003800200 */
.L_x_55:
[----:B------:R-:W-:Y:S01]  /*6880*/  MOV R24, 0x0 ;  /* 0x0000000000187802 */ /* 0x000fe20000000f00 */
[----:B------:R0:W-:Y:S01]  /*6890*/  STL [R1], R2 ;  /* 0x0000000201007387 */ /* 0x0001e20000100800 */
[----:B------:R-:W1:Y:S01]  /*68a0*/  LDCU.64 UR4, c[0x4][0x30] ;  /* 0x01000600ff0477ac */ /* 0x000e620008000a00 */
[----:B------:R-:W-:Y:S01]  /*68b0*/  IMAD.MOV.U32 R6, RZ, RZ, R16 ;  /* 0x000000ffff067224 */ /* 0x000fe200078e0010 */
[----:B------:R0:W2:Y:S01]  /*68c0*/  LDC.64 R8, c[0x4][R24] ;  /* 0x0100000018087b82 */ /* 0x0000a20000000a00 */
[----:B------:R-:W-:Y:S02]  /*68d0*/  IMAD.MOV.U32 R7, RZ, RZ, R17 ;  /* 0x000000ffff077224 */ /* 0x000fe400078e0011 */
[----:B-1----:R-:W-:Y:S02]  /*68e0*/  IMAD.U32 R4, RZ, RZ, UR4 ;  /* 0x00000004ff047e24 */ /* 0x002fe4000f8e00ff */
[----:B0-----:R-:W-:-:S07]  /*68f0*/  IMAD.U32 R5, RZ, RZ, UR5 ;  /* 0x00000005ff057e24 */ /* 0x001fce000f8e00ff */
[----:B------:R-:W-:-:S07]  /*6900*/  LEPC R20, `(.L_x_79) ;  /* 0x000000001014794e */ /* 0x000fce0000000000 */
[----:B--2---:R-:W-:Y:S05]  /*6910*/  CALL.ABS.NOINC R8 ;  /* 0x0000000008007343 */ /* 0x004fea0003c00000 */
.L_x_79:
[----:B------:R-:W-:Y:S05]  /*6920*/  WARPSYNC.ALL ;  /* 0x0000000000007948 */ /* 0x000fea0003800000 */
[----:B------:R0:W-:Y:S01]  /*6930*/  STL [R1], R2 ;  /* 0x0000000201007387 */ /* 0x0001e20000100800 */
[----:B------:R0:W1:Y:S01]  /*6940*/  LDC.64 R8, c[0x4][R24] ;  /* 0x0100000018087b82 */ /* 0x0000620000000a00 */
[----:B------:R-:W2:Y:S02]  /*6950*/  LDCU.64 UR4, c[0x4][0x38] ;  /* 0x01000700ff0477ac */ /* 0x000ea40008000a00 */
[----:B--2---:R-:W-:Y:S02]  /*6960*/  IMAD.U32 R4, RZ, RZ, UR4 ;  /* 0x00000004ff047e24 */ /* 0x004fe4000f8e00ff */
[----:B------:R-:W-:-:S03]  /*6970*/  IMAD.U32 R5, RZ, RZ, UR5 ;  /* 0x00000005ff057e24 */ /* 0x000fc6000f8e00ff */
[----:B------:R-:W-:Y:S01]  /*6980*/  BAR.SYNC.DEFER_BLOCKING 0x0 ;  /* 0x0000000000007b1d */ /* 0x000fe20000010000 */
[----:B------:R-:W-:-:S05]  /*6990*/  IMAD.MOV.U32 R6, RZ, RZ, R16 ;  /* 0x000000ffff067224 */ /* 0x000fca00078e0010 */
[----:B------:R-:W2:Y:S01]  /*69a0*/  LDCU UR50, c[0x0][0x3bc] ;  /* 0x00007780ff3277ac */ /* 0x000ea20008000800 */
[----:B------:R-:W-:Y:S01]  /*69b0*/  IMAD.MOV.U32 R7, RZ, RZ, R17 ;  /* 0x000000ffff077224 */ /* 0x000fe200078e0011 */
[----:B------:R-:W3:Y:S01]  /*69c0*/  LDCU.64 UR36, c[0x0][0x3a8] ;  /* 0x00007500ff2477ac */ /* 0x000ee20008000a00 */
[----:B------:R-:W4:Y:S01]  /*69d0*/  LDCU.64 UR38, c[0x0][0x3b0] ;  /* 0x00007600ff2677ac */ /* 0x000f220008000a00 */
[----:B------:R-:W0:Y:S04]  /*69e0*/  LDCU.64 UR48, c[0x4][0x50] ;  /* 0x01000a00ff3077ac */ /* 0x000e280008000a00 */
[----:B------:R-:W-:-:S07]  /*69f0*/  LEPC R20, `(.L_x_80) ;  /* 0x000000001014794e */ /* 0x000fce0000000000 */
[----:B01234-:R-:W-:Y:S05]  /*6a00*/  CALL.ABS.NOINC R8 ;  /* 0x0000000008007343 */ /* 0x01ffea0003c00000 */
.L_x_80:
[----:B------:R-:W0:Y:S02]  /*6a10*/  LDCU UR4, c[0x0][0x388] ;  /* 0x00007100ff0477ac */ /* 0x000e240008000800 */
[----:B0-----:R-:W-:-:S09]  /*6a20*/  UISETP.NE.AND UP0, UPT, UR4, URZ, UPT ;  /* 0x000000ff0400728c */ /* 0x001fd2000bf05270 */
[----:B------:R-:W-:Y:S05]  /*6a30*/  BRA.U !UP0, `(.L_x_81) ;  /* 0x00000035086c7547 */ /* 0x000fea000b800000 */
[----:B------:R-:W0:Y:S01]  /*6a40*/  LDC.64 R20, c[0x0][0x3a8] ;  /* 0x0000ea00ff147b82 */ /* 0x000e220000000a00 */
[----:B------:R-:W1:Y:S01]  /*6a50*/  LDCU.64 UR6, c[0x0][0x390] ;  /* 0x00007200ff0677ac */ /* 0x000e620008000a00 */
[----:B------:R-:W-:Y:S01]  /*6a60*/  BSSY.RECONVERGENT B1, `(.L_x_81) ;  /* 0x0000358000017945 */ /* 0x000fe20003800200 */
[----:B------:R-:W-:Y:S01]  /*6a70*/  CS2R R8, SRZ ;  /* 0x0000000000087805 */ /* 0x000fe2000001ff00 */
[----:B------:R-:W2:Y:S01]  /*6a80*/  LDCU.64 UR4, c[0x0][0x3c8] ;  /* 0x00007900ff0477ac */ /* 0x000ea20008000a00 */
[----:B------:R-:W0:Y:S01]  /*6a90*/  LDCU.64 UR8, c[0x0][0x3b0] ;  /* 0x00007600ff0877ac */ /* 0x000e220008000a00 */
[C---:B-1----:R-:W-:Y:S02]  /*6aa0*/  LEA R14, P1, R2.reuse, UR6, 0x5 ;  /* 0x00000006020e7c11 */ /* 0x042fe4000f8228ff */
[C---:B--2---:R-:W-:Y:S02]  /*6ab0*/  LEA R0, P0, R2.reuse, UR4, 0xc ;  /* 0x0000000402007c11 */ /* 0x044fe4000f8060ff */
[C-C-:B------:R-:W-:Y:S01]  /*6ac0*/  LEA.HI.X R15, R2.reuse, UR7, R25.reuse, 0x5, P1 ;  /* 0x00000007020f7c11 */ /* 0x140fe200088f2c19 */
[----:B0-----:R-:W-:Y:S01]  /*6ad0*/  DADD R20, -R20, UR8 ;  /* 0x0000000814147e29 */ /* 0x001fe20008000100 */
[----:B------:R-:W-:-:S10]  /*6ae0*/  LEA.HI.X R25, R2, UR5, R25, 0xc, P0 ;  /* 0x0000000502197c11 */ /* 0x000fd400080f6419 */
.L_x_134:
[----:B------:R-:W-:Y:S01]  /*6af0*/  R2UR UR10, R22 ;  /* 0x00000000160a72ca */ /* 0x000fe200000e0000 */
[----:B0-----:R-:W0:Y:S01]  /*6b00*/  LDCU.64 UR4, c[0x0][0x380] ;  /* 0x00007000ff0477ac */ /* 0x001e220008000a00 */
[----:B------:R-:W-:Y:S01]  /*6b10*/  R2UR UR11, R23 ;  /* 0x00000000170b72ca */ /* 0x000fe200000e0000 */
[----:B------:R-:W-:Y:S01]  /*6b20*/  BSSY.RECONVERGENT B0, `(.L_x_82) ;  /* 0x000033a000007945 */ /* 0x000fe20003800200 */
[C---:B------:R-:W-:Y:S01]  /*6b30*/  LEA R26, P0, R8.reuse, R0, 0x3 ;  /* 0x00000000081a7211 */ /* 0x040fe200078018ff */
[----:B-1----:R-:W1:Y:S01]  /*6b40*/  LDCU.64 UR8, c[0x4][0x10] ;  /* 0x01000200ff0877ac */ /* 0x002e620008000a00 */
[----:B------:R-:W-:Y:S01]  /*6b50*/  IMAD.MOV.U32 R12, RZ, RZ, R19 ;  /* 0x000000ffff0c7224 */ /* 0x000fe200078e0013 */
[----:B------:R-:W-:Y:S02]  /*6b60*/  CS2R R28, SRZ ;  /* 0x00000000001c7805 */ /* 0x000fe4000001ff00 */
[----:B------:R-:W-:Y:S01]  /*6b70*/  LEA.HI.X R27, R8, R25, R9, 0x3, P0 ;  /* 0x00000019081b7211 */ /* 0x000fe200000f1c09 */
[----:B------:R-:W2:Y:S05]  /*6b80*/  LDCU UR6, c[0x0][0x388] ;  /* 0x00007100ff0677ac */ /* 0x000eaa0008000800 */
[----:B------:R3:W-:Y:S01]  /*6b90*/  STG.E.64 desc[UR10][R26.64], RZ ;  /* 0x000000ff1a007986 */ /* 0x0007e2000c101b0a */
[----:B0-----:R-:W-:-:S04]  /*6ba0*/  UIADD3 UR4, UP0, UPT, UR4, 0x8, URZ ;  /* 0x0000000804047890 */ /* 0x001fc8000ff1e0ff */
[----:B------:R-:W-:Y:S01]  /*6bb0*/  UIADD3.X UR5, UPT, UPT, URZ, UR5, URZ, UP0, !UPT ;  /* 0x00000005ff057290 */ /* 0x000fe200087fe4ff */
[C---:B-1----:R-:W-:Y:S01]  /*6bc0*/  LEA R10, P0, R8.reuse, UR8, 0xc ;  /* 0x00000008080a7c11 */ /* 0x042fe2000f8060ff */
[----:B------:R-:W-:Y:S02]  /*6bd0*/  IMAD.U32 R30, RZ, RZ, UR4 ;  /* 0x00000004ff1e7e24 */ /* 0x000fe4000f8e00ff */
[----:B--2---:R-:W-:Y:S01]  /*6be0*/  IMAD.U32 R13, RZ, RZ, UR6 ;  /* 0x00000006ff0d7e24 */ /* 0x004fe2000f8e00ff */
[----:B------:R-:W-:Y:S01]  /*6bf0*/  LEA.HI.X R11, R8, UR9, R9, 0xc, P0 ;  /* 0x00000009080b7c11 */ /* 0x000fe200080f6409 */
[----:B---3--:R-:W-:-:S08]  /*6c00*/  IMAD.U32 R31, RZ, RZ, UR5 ;  /* 0x00000005ff1f7e24 */ /* 0x008fd0000f8e00ff */
.L_x_133:
[C---:B------:R-:W-:Y:S02]  /*6c10*/  R2UR UR4, R22.reuse ;  /* 0x00000000160472ca */ /* 0x040fe400000e0000 */
[C---:B------:R-:W-:Y:S02]  /*6c20*/  R2UR UR5, R23.reuse ;  /* 0x00000000170572ca */ /* 0x040fe400000e0000 */
[----:B------:R-:W-:Y:S02]  /*6c30*/  R2UR UR6, R22 ;  /* 0x00000000160672ca */ /* 0x000fe400000e0000 */
[----:B------:R-:W-:-:S09]  /*6c40*/  R2UR UR7, R23 ;  /* 0x00000000170772ca */ /* 0x000fd200000e0000 */
[----:B------:R-:W2:Y:S04]  /*6c50*/  LDG.E.64 R40, desc[UR4][R14.64] ;  /* 0x000000040e287981 */ /* 0x000ea8000c1e1b00 */
[----:B------:R-:W2:Y:S01]  /*6c60*/  LDG.E.64 R4, desc[UR6][R30.64+-0x8] ;  /* 0xfffff8061e047981 */ /* 0x000ea2000c1e1b00 */
[----:B------:R-:W-:Y:S01]  /*6c70*/  IADD3 R13, P0, PT, R13, -0x1, RZ ;  /* 0xffffffff0d0d7810 */ /* 0x000fe20007f1e0ff */
[----:B------:R-:W-:Y:S01]  /*6c80*/  BSSY.RECONVERGENT B2, `(.L_x_83) ;  /* 0x000000a000027945 */ /* 0x000fe20003800200 */
[----:B------:R-:W-:Y:S02]  /*6c90*/  IMAD.MOV.U32 R3, RZ, RZ, 0x40000000 ;  /* 0x40000000ff037424 */ /* 0x000fe400078e00ff */
[----:B------:R-:W-:Y:S02]  /*6ca0*/  IADD3.X R12, PT, PT, R12, -0x1, RZ, P0, !PT ;  /* 0xffffffff0c0c7810 */ /* 0x000fe400007fe4ff */
[----:B------:R-:W-:-:S04]  /*6cb0*/  ISETP.NE.U32.AND P0, PT, R13, RZ, PT ;  /* 0x000000ff0d00720c */ /* 0x000fc80003f05070 */
[----:B------:R-:W-:Y:S01]  /*6cc0*/  ISETP.NE.AND.EX P0, PT, R12, RZ, PT, P0 ;  /* 0x000000ff0c00720c */ /* 0x000fe20003f05300 */
[----:B--2---:R-:W-:-:S08]  /*6cd0*/  DADD R40, R40, -R4 ;  /* 0x0000000028287229 */ /* 0x004fd00000000804 */
[----:B------:R-:W-:-:S10]  /*6ce0*/  DADD R6, -RZ, |R40| ;  /* 0x00000000ff067229 */ /* 0x000fd40000000528 */
[----:B------:R-:W-:Y:S01]  /*6cf0*/  IMAD.MOV.U32 R32, RZ, RZ, R6 ;  /* 0x000000ffff207224 */ /* 0x000fe200078e0006 */
[----:B0-----:R-:W-:-:S07]  /*6d00*/  MOV R6, 0x6d20 ;  /* 0x00006d2000067802 */ /* 0x001fce0000000f00 */
[----:B------:R-:W-:Y:S05]  /*6d10*/  CALL.REL.NOINC `($_Z25Naive_Kriging_Kernel_AOASP5PointiS0_i14VariogramModeldPA512_d$__internal_accurate_pow) ;  /* 0x0000003800fc7944 */ /* 0x000fea0003c00000 */
[----:B------:R-:W-:Y:S05]  /*6d20*/  BSYNC.RECONVERGENT B2 ;  /* 0x0000000000027941 */ /* 0x000fea0003800200 */
.L_x_83:
        /* <DEDUP_REMOVED lines=14> */
.L_x_85:
[----:B------:R-:W-:Y:S05]  /*6e10*/  BSYNC.RECONVERGENT B2 ;  /* 0x0000000000027941 */ /* 0x000fea0003800200 */
.L_x_84:
        /* <DEDUP_REMOVED lines=17> */
.L_x_86:
        /* <DEDUP_REMOVED lines=15> */
.L_x_88:
[----:B------:R-:W-:Y:S05]  /*7020*/  BSYNC.RECONVERGENT B2 ;  /* 0x0000000000027941 */ /* 0x000fea0003800200 */
.L_x_87:
        /* <DEDUP_REMOVED lines=20> */
[----:B------:R-:W-:Y:S02]  /*7170*/  IMAD.MOV.U32 R6, RZ, RZ, R36 ;  /* 0x000000ffff067224 */ /* 0x000fe400078e0024 */
[----:B------:R-:W-:Y:S02]  /*7180*/  IMAD.MOV.U32 R42, RZ, RZ, R38 ;  /* 0x000000ffff2a7224 */ /* 0x000fe400078e0026 */
[----:B------:R-:W-:Y:S02]  /*7190*/  IMAD.MOV.U32 R43, RZ, RZ, R39 ;  /* 0x000000ffff2b7224 */ /* 0x000fe400078e0027 */
[----:B------:R-:W-:Y:S01]  /*71a0*/  IMAD.MOV.U32 R3, RZ, RZ, R32 ;  /* 0x000000ffff037224 */ /* 0x000fe200078e0020 */
[----:B------:R-:W-:Y:S01]  /*71b0*/  MOV R32, 0x7210 ;  /* 0x0000721000207802 */ /* 0x000fe20000000f00 */
[----:B------:R-:W-:Y:S02]  /*71c0*/  IMAD.MOV.U32 R36, RZ, RZ, R40 ;  /* 0x000000ffff247224 */ /* 0x000fe400078e0028 */
[----:B------:R-:W-:-:S02]  /*71d0*/  IMAD.MOV.U32 R37, RZ, RZ, R41 ;  /* 0x000000ffff257224 */ /* 0x000fc400078e0029 */
[----:B------:R-:W-:Y:S02]  /*71e0*/  IMAD.MOV.U32 R38, RZ, RZ, R4 ;  /* 0x000000ffff267224 */ /* 0x000fe400078e0004 */
[----:B------:R-:W-:-:S07]  /*71f0*/  IMAD.MOV.U32 R39, RZ, RZ, R5 ;  /* 0x000000ffff277224 */ /* 0x000fce00078e0005 */
[----:B------:R-:W-:Y:S05]  /*7200*/  CALL.REL.NOINC `($__internal_1_$__cuda_sm20_dsqrt_rn_f64_mediumpath_v1) ;  /* 0x0000003400147944 */ /* 0x000fea0003c00000 */
[----:B------:R-:W-:Y:S02]  /*7210*/  IMAD.MOV.U32 R34, RZ, RZ, R6 ;  /* 0x000000ffff227224 */ /* 0x000fe400078e0006 */
[----:B------:R-:W-:-:S07]  /*7220*/  IMAD.MOV.U32 R35, RZ, RZ, R7 ;  /* 0x000000ffff237224 */ /* 0x000fce00078e0007 */
.L_x_90:
[----:B------:R-:W-:Y:S05]  /*7230*/  BSYNC.RECONVERGENT B2 ;  /* 0x0000000000027941 */ /* 0x000fea0003800200 */
.L_x_89:
[----:B------:R-:W0:Y:S01]  /*7240*/  LDC R3, c[0x0][0x3a0] ;  /* 0x0000e800ff037b82 */ /* 0x000e220000000800 */
[----:B------:R-:W-:Y:S02]  /*7250*/  R2UR UR4, R22 ;  /* 0x00000000160472ca */ /* 0x000fe400000e0000 */
[----:B------:R-:W-:Y:S01]  /*7260*/  R2UR UR5, R23 ;  /* 0x00000000170572ca */ /* 0x000fe200000e0000 */
[----:B------:R-:W-:Y:S01]  /*7270*/  BSSY.RECONVERGENT B3, `(.L_x_91) ;  /* 0x00002bb000037945 */ /* 0x000fe20003800200 */
[----:B------:R-:W-:-:S11]  /*7280*/  CS2R R6, SRZ ;  /* 0x0000000000067805 */ /* 0x000fd6000001ff00 */
[----:B------:R1:W5:Y:S01]  /*7290*/  LDG.E.64 R40, desc[UR4][R10.64] ;  /* 0x000000040a287981 */ /* 0x000362000c1e1b00 */
[----:B0-----:R-:W-:-:S13]  /*72a0*/  ISETP.GT.AND P1, PT, R3, 0x4, PT ;  /* 0x000000040300780c */ /* 0x001fda0003f24270 */
[----:B-1----:R-:W-:Y:S05]  /*72b0*/  @P1 BRA `(.L_x_92) ;  /* 0x00000010005c1947 */ /* 0x002fea0003800000 */
[----:B------:R-:W-:-:S05]  /*72c0*/  VIADD R3, R3, 0xfffffffe ;  /* 0xfffffffe03037836 */ /* 0x000fca0000000000 */
[----:B------:R-:W-:-:S05]  /*72d0*/  VIMNMX.U32 R3, PT, PT, R3, 0x3, PT ;  /* 0x0000000303037848 */ /* 0x000fca0003fe0000 */
[----:B------:R-:W-:-:S04]  /*72e0*/  IMAD.SHL.U32 R3, R3, 0x4, RZ ;  /* 0x0000000403037824 */ /* 0x000fc800078e00ff */
[----:B------:R-:W0:Y:S02]  /*72f0*/  LDC R32, c[0x2][R3+0x20] ;  /* 0x0080080003207b82 */ /* 0x000e240000000800 */
[----:B0-----:R-:W-:-:S04]  /*7300*/  SHF.R.S32.HI R33, RZ, 0x1f, R32 ;  /* 0x0000001fff217819 */ /* 0x001fc80000011420 */
.L_x_446:
[----:B------:R-:W-:Y:S05]  /*7310*/  BRX R32 -0x7320                                                                                                           (*"BRANCH_TARGETS .L_x_447,.L_x_448,.L_x_449,.L_x_93"*) ;  /* 0xffffff8c20387949 */ /* 0x000fea000383ffff */
.L_x_449:
        /* <DEDUP_REMOVED lines=25> */
[----:B-----5:R-:W-:Y:S05]  /*74b0*/  CALL.REL.NOINC `($__internal_0_$__cuda_sm20_div_rn_f64_full) ;  /* 0x0000002800f87944 */ /* 0x020fea0003c00000 */
[----:B------:R-:W-:Y:S02]  /*74c0*/  IMAD.MOV.U32 R4, RZ, RZ, R6 ;  /* 0x000000ffff047224 */ /* 0x000fe400078e0006 */
[----:B------:R-:W-:-:S07]  /*74d0*/  IMAD.MOV.U32 R5, RZ, RZ, R7 ;  /* 0x000000ffff057224 */ /* 0x000fce00078e0007 */
.L_x_95:
[----:B------:R-:W-:Y:S05]  /*74e0*/  BSYNC.RECONVERGENT B4 ;  /* 0x0000000000047941 */ /* 0x000fea0003800200 */
.L_x_94:
[----:B------:R-:W-:Y:S01]  /*74f0*/  DADD R6, -RZ, |R4| ;  /* 0x00000000ff067229 */ /* 0x000fe20000000504 */
[----:B------:R-:W-:Y:S01]  /*7500*/  BSSY.RECONVERGENT B2, `(.L_x_96) ;  /* 0x0000005000027945 */ /* 0x000fe20003800200 */
[----:B------:R-:W-:-:S08]  /*7510*/  IMAD.MOV.U32 R3, RZ, RZ, 0x40000000 ;  /* 0x40000000ff037424 */ /* 0x000fd000078e00ff */
[----:B------:R-:W-:Y:S01]  /*7520*/  IMAD.MOV.U32 R32, RZ, RZ, R6 ;  /* 0x000000ffff207224 */ /* 0x000fe200078e0006 */
[----:B------:R-:W-:-:S07]  /*7530*/  MOV R6, 0x7550 ;  /* 0x0000755000067802 */ /* 0x000fce0000000f00 */
[----:B-----5:R-:W-:Y:S05]  /*7540*/  CALL.REL.NOINC `($_Z25Naive_Kriging_Kernel_AOASP5PointiS0_i14VariogramModeldPA512_d$__internal_accurate_pow) ;  /* 0x0000003000f07944 */ /* 0x020fea0003c00000 */
[----:B------:R-:W-:Y:S05]  /*7550*/  BSYNC.RECONVERGENT B2 ;  /* 0x0000000000027941 */ /* 0x000fea0003800200 */
.L_x_96:
        /* <DEDUP_REMOVED lines=14> */
.L_x_98:
[----:B------:R-:W-:Y:S05]  /*7640*/  BSYNC.RECONVERGENT B2 ;  /* 0x0000000000027941 */ /* 0x000fea0003800200 */
.L_x_97:
        /* <DEDUP_REMOVED lines=62> */
.L_x_100:
[----:B------:R-:W-:Y:S05]  /*7a30*/  BSYNC.RECONVERGENT B2 ;  /* 0x0000000000027941 */ /* 0x000fea0003800200 */
.L_x_99:
[----:B------:R-:W-:Y:S01]  /*7a40*/  DMUL R6, R20, R6 ;  /* 0x0000000614067228 */ /* 0x000fe20000000000 */
[----:B------:R-:W-:Y:S10]  /*7a50*/  BRA `(.L_x_93) ;  /* 0x0000002000f07947 */ /* 0x000ff40003800000 */
.L_x_447:
        /* <DEDUP_REMOVED lines=29> */
.L_x_102:
[----:B------:R-:W-:Y:S05]  /*7c30*/  BSYNC.RECONVERGENT B4 ;  /* 0x0000000000047941 */ /* 0x000fea0003800200 */
.L_x_101:
[----:B------:R-:W-:Y:S01]  /*7c40*/  DADD R6, -RZ, |R4| ;  /* 0x00000000ff067229 */ /* 0x000fe20000000504 */
[----:B------:R-:W-:Y:S01]  /*7c50*/  BSSY.RECONVERGENT B2, `(.L_x_103) ;  /* 0x0000005000027945 */ /* 0x000fe20003800200 */
[----:B------:R-:W-:-:S08]  /*7c60*/  IMAD.MOV.U32 R3, RZ, RZ, 0x40080000 ;  /* 0x40080000ff037424 */ /* 0x000fd000078e00ff */
[----:B------:R-:W-:Y:S01]  /*7c70*/  IMAD.MOV.U32 R32, RZ, RZ, R6 ;  /* 0x000000ffff207224 */ /* 0x000fe200078e0006 */
[----:B------:R-:W-:-:S07]  /*7c80*/  MOV R6, 0x7ca0 ;  /* 0x00007ca000067802 */ /* 0x000fce0000000f00 */
[----:B-----5:R-:W-:Y:S05]  /*7c90*/  CALL.REL.NOINC `($_Z25Naive_Kriging_Kernel_AOASP5PointiS0_i14VariogramModeldPA512_d$__internal_accurate_pow) ;  /* 0x0000002c001c7944 */ /* 0x020fea0003c00000 */
[----:B------:R-:W-:Y:S05]  /*7ca0*/  BSYNC.RECONVERGENT B2 ;  /* 0x0000000000027941 */ /* 0x000fea0003800200 */
.L_x_103:
        /* <DEDUP_REMOVED lines=19> */
.L_x_105:
[----:B------:R-:W-:Y:S05]  /*7de0*/  BSYNC.RECONVERGENT B2 ;  /* 0x0000000000027941 */ /* 0x000fea0003800200 */
.L_x_104:
        /* <DEDUP_REMOVED lines=8> */
.L_x_448:
        /* <DEDUP_REMOVED lines=29> */
.L_x_107:
[----:B------:R-:W-:Y:S05]  /*8040*/  BSYNC.RECONVERGENT B4 ;  /* 0x0000000000047941 */ /* 0x000fea0003800200 */
.L_x_106:
        /* <DEDUP_REMOVED lines=59> */
.L_x_109:
[----:B------:R-:W-:Y:S05]  /*8400*/  BSYNC.RECONVERGENT B2 ;  /* 0x0000000000027941 */ /* 0x000fea0003800200 */
.L_x_108:
[----:B------:R-:W-:Y:S01]  /*8410*/  DMUL R6, R20, R6 ;  /* 0x0000000614067228 */ /* 0x000fe20000000000 */
[----:B------:R-:W-:Y:S10]  /*8420*/  BRA `(.L_x_93) ;  /* 0x00000018007c7947 */ /* 0x000ff40003800000 */
.L_x_92:
[----:B------:R-:W-:-:S05]  /*8430*/  IMAD.MOV.U32 R24, RZ, RZ, -0x5 ;  /* 0xfffffffbff187424 */ /* 0x000fca00078e00ff */
[----:B------:R-:W-:-:S05]  /*8440*/  VIADDMNMX.U32 R24, R3, R24, 0x3, PT ;  /* 0x0000000303187446 */ /* 0x000fca0003800018 */
[----:B------:R-:W-:-:S04]  /*8450*/  IMAD.SHL.U32 R24, R24, 0x4, RZ ;  /* 0x0000000418187824 */ /* 0x000fc800078e00ff */
[----:B------:R-:W0:Y:S02]  /*8460*/  LDC R32, c[0x2][R24+0x30] ;  /* 0x00800c0018207b82 */ /* 0x000e240000000800 */
[----:B0-----:R-:W-:-:S04]  /*8470*/  SHF.R.S32.HI R33, RZ, 0x1f, R32 ;  /* 0x0000001fff217819 */ /* 0x001fc80000011420 */
.L_x_451:
[----:B------:R-:W-:Y:S05]  /*8480*/  BRX R32 -0x8490                                                                                                           (*"BRANCH_TARGETS .L_x_452,.L_x_453,.L_x_454,.L_x_93"*) ;  /* 0xffffff7820dc7949 */ /* 0x000fea000383ffff */
.L_x_454:
        /* <DEDUP_REMOVED lines=29> */
.L_x_111:
[----:B------:R-:W-:Y:S05]  /*8660*/  BSYNC.RECONVERGENT B4 ;  /* 0x0000000000047941 */ /* 0x000fea0003800200 */
.L_x_110:
        /* <DEDUP_REMOVED lines=15> */
[----:B------:R-:W-:Y:S01]  /*8760*/  UMOV UR5, 0x3f924eaf ;  /* 0x3f924eaf00057882 */ /* 0x000fe20000000000 */
[----:B------:R-:W-:Y:S02]  /*8770*/  @!P1 IMAD.MOV.U32 R50, RZ, RZ, 0x33145c07 ;  /* 0x33145c07ff329424 */ /* 0x000fe400078e00ff */
[----:B------:R-:W-:-:S03]  /*8780*/  @!P1 IMAD.MOV.U32 R51, RZ, RZ, 0x3c91a626 ;  /* 0x3c91a626ff339424 */ /* 0x000fc600078e00ff */
        /* <DEDUP_REMOVED lines=31> */
[----:B------:R-:W-:Y:S02]  /*8980*/  @P1 IMAD.MOV.U32 R32, RZ, RZ, 0x33145c07 ;  /* 0x33145c07ff201424 */ /* 0x000fe400078e00ff */
[----:B------:R-:W-:-:S05]  /*8990*/  @P1 IMAD.MOV.U32 R33, RZ, RZ, 0x3c91a626 ;  /* 0x3c91a626ff211424 */ /* 0x000fca00078e00ff */
[----:B------:R-:W-:-:S08]  /*89a0*/  DFMA R34, R34, |R4|, |R4| ;  /* 0x400000042222722b */ /* 0x000fd00000000404 */
[C---:B------:R-:W-:Y:S02]  /*89b0*/  @!P1 DADD R50, R34.reuse, R50 ;  /* 0x0000000022329229 */ /* 0x040fe40000000032 */
[----:B------:R-:W-:-:S06]  /*89c0*/  @P1 DADD R32, R34, -R32 ;  /* 0x0000000022201229 */ /* 0x000fcc0000000820 */
[----:B------:R-:W-:Y:S02]  /*89d0*/  @!P1 DADD R50, R50, UR4 ;  /* 0x0000000432329e29 */ /* 0x000fe40008000000 */
[----:B------:R-:W-:Y:S01]  /*89e0*/  @P1 DADD R50, -R32, UR4 ;  /* 0x0000000420321e29 */ /* 0x000fe20008000100 */
[----:B------:R-:W-:Y:S10]  /*89f0*/  BRA `(.L_x_114) ;  /* 0x0000000400207947 */ /* 0x000ff40003800000 */
.L_x_113:
        /* <DEDUP_REMOVED lines=72> */
.L_x_114:
[----:B------:R-:W-:Y:S05]  /*8e80*/  BSYNC.RECONVERGENT B2 ;  /* 0x0000000000027941 */ /* 0x000fea0003800200 */
.L_x_112:
[----:B------:R-:W-:Y:S01]  /*8e90*/  BSSY.RECONVERGENT B2, `(.L_x_115) ;  /* 0x0000005000027945 */ /* 0x000fe20003800200 */
[----:B------:R-:W-:Y:S01]  /*8ea0*/  IMAD.MOV.U32 R32, RZ, RZ, R6 ;  /* 0x000000ffff207224 */ /* 0x000fe200078e0006 */
[----:B------:R-:W-:Y:S01]  /*8eb0*/  MOV R6, 0x8ee0 ;  /* 0x00008ee000067802 */ /* 0x000fe20000000f00 */
[----:B------:R-:W-:-:S07]  /*8ec0*/  IMAD.MOV.U32 R3, RZ, RZ, 0x40000000 ;  /* 0x40000000ff037424 */ /* 0x000fce00078e00ff */
[----:B-----5:R-:W-:Y:S05]  /*8ed0*/  CALL.REL.NOINC `($_Z25Naive_Kriging_Kernel_AOASP5PointiS0_i14VariogramModeldPA512_d$__internal_accurate_pow) ;  /* 0x00000018008c7944 */ /* 0x020fea0003c00000 */
[----:B------:R-:W-:Y:S05]  /*8ee0*/  BSYNC.RECONVERGENT B2 ;  /* 0x0000000000027941 */ /* 0x000fea0003800200 */
.L_x_115:
        /* <DEDUP_REMOVED lines=14> */
.L_x_117:
[----:B------:R-:W-:Y:S05]  /*8fd0*/  BSYNC.RECONVERGENT B2 ;  /* 0x0000000000027941 */ /* 0x000fea0003800200 */
.L_x_116:
        /* <DEDUP_REMOVED lines=20> */
[----:B------:R-:W-:Y:S01]  /*9120*/  IMAD.MOV.U32 R3, RZ, RZ, R32 ;  /* 0x000000ffff037224 */ /* 0x000fe200078e0020 */
[----:B------:R-:W-:Y:S01]  /*9130*/  MOV R32, 0x9180 ;  /* 0x0000918000207802 */ /* 0x000fe20000000f00 */
[----:B------:R-:W-:Y:S02]  /*9140*/  IMAD.MOV.U32 R36, RZ, RZ, R44 ;  /* 0x000000ffff247224 */ /* 0x000fe400078e002c */
[----:B------:R-:W-:Y:S02]  /*9150*/  IMAD.MOV.U32 R37, RZ, RZ, R45 ;  /* 0x000000ffff257224 */ /* 0x000fe400078e002d */
[----:B------:R-:W-:-:S07]  /*9160*/  IMAD.MOV.U32 R7, RZ, RZ, R35 ;  /* 0x000000ffff077224 */ /* 0x000fce00078e0023 */
[----:B------:R-:W-:Y:S05]  /*9170*/  CALL.REL.NOINC `($__internal_1_$__cuda_sm20_dsqrt_rn_f64_mediumpath_v1) ;  /* 0x0000001400387944 */ /* 0x000fea0003c00000 */
.L_x_119:
[----:B------:R-:W-:Y:S05]  /*9180*/  BSYNC.RECONVERGENT B2 ;  /* 0x0000000000027941 */ /* 0x000fea0003800200 */
.L_x_118:
        /* <DEDUP_REMOVED lines=11> */
.L_x_452:
        /* <DEDUP_REMOVED lines=28> */
.L_x_121:
[----:B------:R-:W-:Y:S05]  /*9400*/  BSYNC.RECONVERGENT B4 ;  /* 0x0000000000047941 */ /* 0x000fea0003800200 */
.L_x_120:
        /* <DEDUP_REMOVED lines=24> */
[----:B-----5:R-:W-:Y:S05]  /*9590*/  CALL.REL.NOINC `($_Z25Naive_Kriging_Kernel_AOASP5PointiS0_i14VariogramModeldPA512_d$__internal_trig_reduction_slowpathd) ;  /* 0x0000001c00947944 */ /* 0x020fea0003c00000 */
[----:B------:R-:W-:Y:S02]  /*95a0*/  IMAD.MOV.U32 R44, RZ, RZ, R6 ;  /* 0x000000ffff2c7224 */ /* 0x000fe400078e0006 */
[----:B------:R-:W-:-:S07]  /*95b0*/  IMAD.MOV.U32 R45, RZ, RZ, R7 ;  /* 0x000000ffff2d7224 */ /* 0x000fce00078e0007 */
.L_x_123:
[----:B------:R-:W-:Y:S05]  /*95c0*/  BSYNC.RECONVERGENT B2 ;  /* 0x0000000000027941 */ /* 0x000fea0003800200 */
.L_x_122:
        /* <DEDUP_REMOVED lines=8> */
[----:B------:R-:W4:Y:S01]  /*9650*/  LDG.E.128.CONSTANT R36, desc[UR4][R46.64+0x20] ;  /* 0x000020042e247981 */ /* 0x000f22000c1e9d00 */
[----:B------:R-:W-:Y:S01]  /*9660*/  LOP3.LUT R24, R3, 0x1, RZ, 0xc0, !PT ;  /* 0x0000000103187812 */ /* 0x000fe200078ec0ff */
[----:B------:R-:W-:Y:S01]  /*9670*/  IMAD.MOV.U32 R50, RZ, RZ, 0x20fd8164 ;  /* 0x20fd8164ff327424 */ /* 0x000fe200078e00ff */
[----:B------:R-:W-:Y:S01]  /*9680*/  DMUL R48, R44, R44 ;  /* 0x0000002c2c307228 */ /* 0x000fe20000000000 */
[----:B------:R-:W-:Y:S01]  /*9690*/  BSSY.RECONVERGENT B4, `(.L_x_124) ;  /* 0x0000027000047945 */ /* 0x000fe20003800200 */
[----:B------:R-:W-:Y:S01]  /*96a0*/  ISETP.NE.U32.AND P1, PT, R24, 0x1, PT ;  /* 0x000000011800780c */ /* 0x000fe20003f25070 */
[----:B------:R-:W-:-:S03]  /*96b0*/  IMAD.MOV.U32 R24, RZ, RZ, 0x3da8ff83 ;  /* 0x3da8ff83ff187424 */ /* 0x000fc600078e00ff */
[----:B------:R-:W-:Y:S02]  /*96c0*/  FSEL R50, R50, -8.06006814911005101289e+34, !P1 ;  /* 0xf9785eba32327808 */ /* 0x000fe40004800000 */
[----:B------:R-:W-:-:S06]  /*96d0*/  FSEL R51, -R24, 0.11223486810922622681, !P1 ;  /* 0x3de5db6518337808 */ /* 0x000fcc0004800100 */
[----:B--2---:R-:W-:-:S08]  /*96e0*/  DFMA R4, R48, R50, R4 ;  /* 0x000000323004722b */ /* 0x004fd00000000004 */
[----:B------:R-:W-:Y:S01]  /*96f0*/  DFMA R4, R48, R4, R6 ;  /* 0x000000043004722b */ /* 0x000fe20000000006 */
[----:B------:R-:W0:Y:S01]  /*9700*/  MUFU.RCP64H R7, R43 ;  /* 0x0000002b00077308 */ /* 0x000e220000001800 */
[----:B------:R-:W-:-:S06]  /*9710*/  IMAD.MOV.U32 R6, RZ, RZ, 0x1 ;  /* 0x00000001ff067424 */ /* 0x000fcc00078e00ff */
        /* <DEDUP_REMOVED lines=27> */
[----:B-----5:R-:W-:Y:S05]  /*98d0*/  CALL.REL.NOINC `($__internal_0_$__cuda_sm20_div_rn_f64_full) ;  /* 0x0000000400f07944 */ /* 0x020fea0003c00000 */
[----:B------:R-:W-:Y:S02]  /*98e0*/  IMAD.MOV.U32 R4, RZ, RZ, R6 ;  /* 0x000000ffff047224 */ /* 0x000fe400078e0006 */
[----:B------:R-:W-:-:S07]  /*98f0*/  IMAD.MOV.U32 R5, RZ, RZ, R7 ;  /* 0x000000ffff057224 */ /* 0x000fce00078e0007 */
.L_x_125:
[----:B------:R-:W-:Y:S05]  /*9900*/  BSYNC.RECONVERGENT B4 ;  /* 0x0000000000047941 */ /* 0x000fea0003800200 */
.L_x_124:
[----:B------:R-:W-:-:S08]  /*9910*/  DADD R4, -R4, 1 ;  /* 0x3ff0000004047429 */ /* 0x000fd00000000100 */
[----:B------:R-:W-:Y:S01]  /*9920*/  DFMA R6, R20, R4, UR36 ;  /* 0x0000002414067e2b */ /* 0x000fe20008000004 */
[----:B------:R-:W-:Y:S10]  /*9930*/  BRA `(.L_x_93) ;  /* 0x0000000400387947 */ /* 0x000ff40003800000 */
.L_x_453:
        /* <DEDUP_REMOVED lines=28> */
.L_x_127:
[----:B------:R-:W-:Y:S05]  /*9b00*/  BSYNC.RECONVERGENT B4 ;  /* 0x0000000000047941 */ /* 0x000fea0003800200 */
.L_x_126:
[----:B------:R-:W-:Y:S01]  /*9b10*/  DADD R6, -RZ, |R4| ;  /* 0x00000000ff067229 */ /* 0x000fe20000000504 */
[----:B------:R-:W-:Y:S01]  /*9b20*/  BSSY.RECONVERGENT B2, `(.L_x_128) ;  /* 0x0000005000027945 */ /* 0x000fe20003800200 */
[----:B------:R-:W-:-:S08]  /*9b30*/  IMAD.MOV.U32 R3, RZ, RZ, 0x40000000 ;  /* 0x40000000ff037424 */ /* 0x000fd000078e00ff */
[----:B------:R-:W-:Y:S01]  /*9b40*/  IMAD.MOV.U32 R32, RZ, RZ, R6 ;  /* 0x000000ffff207224 */ /* 0x000fe200078e0006 */
[----:B------:R-:W-:-:S07]  /*9b50*/  MOV R6, 0x9b70 ;  /* 0x00009b7000067802 */ /* 0x000fce0000000f00 */
[----:B-----5:R-:W-:Y:S05]  /*9b60*/  CALL.REL.NOINC `($_Z25Naive_Kriging_Kernel_AOASP5PointiS0_i14VariogramModeldPA512_d$__internal_accurate_pow) ;  /* 0x0000000c00687944 */ /* 0x020fea0003c00000 */
[----:B------:R-:W-:Y:S05]  /*9b70*/  BSYNC.RECONVERGENT B2 ;  /* 0x0000000000027941 */ /* 0x000fea0003800200 */
.L_x_128:
        /* <DEDUP_REMOVED lines=15> */
.L_x_130:
[----:B------:R-:W-:Y:S05]  /*9c70*/  BSYNC.RECONVERGENT B2 ;  /* 0x0000000000027941 */ /* 0x000fea0003800200 */
.L_x_129:
        /* <DEDUP_REMOVED lines=24> */
.L_x_132:
[----:B------:R-:W-:Y:S05]  /*9e00*/  BSYNC.RECONVERGENT B4 ;  /* 0x0000000000047941 */ /* 0x000fea0003800200 */
.L_x_131:
[----:B------:R-:W-:-:S11]  /*9e10*/  DFMA R6, R20, R4, UR36 ;  /* 0x0000002414067e2b */ /* 0x000fd60008000004 */
.L_x_93:
[----:B------:R-:W-:Y:S05]  /*9e20*/  BSYNC.RECONVERGENT B3 ;  /* 0x0000000000037941 */ /* 0x000fea0003800200 */
.L_x_91:
[----:B------:R-:W-:Y:S01]  /*9e30*/  R2UR UR4, R22 ;  /* 0x00000000160472ca */ /* 0x000fe200000e0000 */
[----:B-----5:R-:W-:Y:S01]  /*9e40*/  DFMA R28, R40, R6, R28 ;  /* 0x00000006281c722b */ /* 0x020fe2000000001c */
[----:B------:R-:W-:Y:S02]  /*9e50*/  R2UR UR5, R23 ;  /* 0x00000000170572ca */ /* 0x000fe400000e0000 */
[----:B------:R-:W-:Y:S02]  /*9e60*/  IADD3 R10, P1, PT, R10, 0x8, RZ ;  /* 0x000000080a0a7810 */ /* 0x000fe40007f3e0ff */
[----:B------:R-:W-:-:S03]  /*9e70*/  IADD3 R30, P2, PT, R30, 0x20, RZ ;  /* 0x000000201e1e7810 */ /* 0x000fc60007f5e0ff */
[----:B------:R-:W-:Y:S02]  /*9e80*/  IMAD.X R11, RZ, RZ, R11, P1 ;  /* 0x000000ffff0b7224 */ /* 0x000fe400008e060b */
[----:B------:R-:W-:-:S04]  /*9e90*/  IMAD.X R31, RZ, RZ, R31, P2 ;  /* 0x000000ffff1f7224 */ /* 0x000fc800010e061f */
[----:B------:R0:W-:Y:S01]  /*9ea0*/  STG.E.64 desc[UR4][R26.64], R28 ;  /* 0x0000001c1a007986 */ /* 0x0001e2000c101b04 */
[----:B------:R-:W-:Y:S05]  /*9eb0*/  @P0 BRA `(.L_x_133) ;  /* 0xffffffcc00540947 */ /* 0x000fea000383ffff */
[----:B------:R-:W-:Y:S05]  /*9ec0*/  BSYNC.RECONVERGENT B0 ;  /* 0x0000000000007941 */ /* 0x000fea0003800200 */
.L_x_82:
[----:B------:R-:W1:Y:S01]  /*9ed0*/  LDCU.64 UR4, c[0x0][0x380] ;  /* 0x00007000ff0477ac */ /* 0x000e620008000a00 */
[C---:B------:R-:W-:Y:S02]  /*9ee0*/  R2UR UR8, R22.reuse ;  /* 0x00000000160872ca */ /* 0x040fe400000e0000 */
[C---:B------:R-:W-:Y:S02]  /*9ef0*/  R2UR UR9, R23.reuse ;  /* 0x00000000170972ca */ /* 0x040fe400000e0000 */
[----:B------:R-:W-:Y:S02]  /*9f00*/  R2UR UR6, R22 ;  /* 0x00000000160672ca */ /* 0x000fe400000e0000 */
[----:B------:R-:W-:-:S09]  /*9f10*/  R2UR UR7, R23 ;  /* 0x00000000170772ca */ /* 0x000fd200000e0000 */
[----:B------:R-:W2:Y:S01]  /*9f20*/  LDG.E.64 R6, desc[UR8][R14.64+0x10] ;  /* 0x000010080e067981 */ /* 0x000ea2000c1e1b00 */
[C---:B-1----:R-:W-:Y:S01]  /*9f30*/  LEA R10, P0, R8.reuse, UR4, 0x5 ;  /* 0x00000004080a7c11 */ /* 0x042fe2000f8028ff */
[----:B------:R-:W1:Y:S03]  /*9f40*/  LDCU UR4, c[0x0][0x388] ;  /* 0x00007100ff0477ac */ /* 0x000e660008000800 */
[----:B------:R-:W-:-:S05]  /*9f50*/  LEA.HI.X R11, R8, UR5, R9, 0x5, P0 ;  /* 0x00000005080b7c11 */ /* 0x000fca00080f2c09 */
[----:B------:R-:W2:Y:S01]  /*9f60*/  LDG.E.64 R4, desc[UR6][R10.64+0x10] ;  /* 0x000010060a047981 */ /* 0x000ea2000c1e1b00 */
[----:B------:R-:W-:-:S05]  /*9f70*/  IADD3 R8, P0, PT, R8, 0x1, RZ ;  /* 0x0000000108087810 */ /* 0x000fca0007f1e0ff */
[----:B------:R-:W-:Y:S01]  /*9f80*/  IMAD.X R9, RZ, RZ, R9, P0 ;  /* 0x000000ffff097224 */ /* 0x000fe200000e0609 */
[----:B-1----:R-:W-:-:S04]  /*9f90*/  ISETP.NE.U32.AND P0, PT, R8, UR4, PT ;  /* 0x0000000408007c0c */ /* 0x002fc8000bf05070 */
[----:B------:R-:W-:Y:S01]  /*9fa0*/  ISETP.NE.AND.EX P0, PT, R9, R19, PT, P0 ;  /* 0x000000130900720c */ /* 0x000fe20003f05300 */
[----:B--2---:R-:W-:-:S07]  /*9fb0*/  DFMA R4, R28, R4, R6 ;  /* 0x000000041c04722b */ /* 0x004fce0000000006 */
[----:B------:R1:W-:Y:S05]  /*9fc0*/  STG.E.64 desc[UR6][R14.64+0x10], R4 ;  /* 0x000010040e007986 */ /* 0x0003ea000c101b06 */
[----:B------:R-:W-:Y:S05]  /*9fd0*/  @P0 BRA `(.L_x_134) ;  /* 0xffffffc800c40947 */ /* 0x000fea000383ffff */
[----:B------:R-:W-:Y:S05]  /*9fe0*/  BSYNC.RECONVERGENT B1 ;  /* 0x0000000000017941 */ /* 0x000fea0003800200 */
.L_x_81:
[----:B------:R-:W-:Y:S01]  /*9ff0*/  MOV R0, 0x0 ;  /* 0x0000000000007802 */ /* 0x000fe20000000f00 */
[----:B------:R2:W-:Y:S01]  /*a000*/  STL [R1], R2 ;  /* 0x0000000201007387 */ /* 0x0005e20000100800 */
[----:B------:R-:W1:Y:S01]  /*a010*/  LDCU.64 UR4, c[0x4][0x40] ;  /* 0x01000800ff0477ac */ /* 0x000e620008000a00 */
[----:B------:R-:W-:Y:S01]  /*a020*/  IMAD.MOV.U32 R6, RZ, RZ, R16 ;  /* 0x000000ffff067224 */ /* 0x000fe200078e0010 */
[----:B------:R2:W3:Y:S01]  /*a030*/  LDC.64 R8, c[0x4][R0] ;  /* 0x0100000000087b82 */ /* 0x0004e20000000a00 */
[----:B------:R-:W-:Y:S02]  /*a040*/  IMAD.MOV.U32 R7, RZ, RZ, R17 ;  /* 0x000000ffff077224 */ /* 0x000fe400078e0011 */
[----:B-1----:R-:W-:Y:S02]  /*a050*/  IMAD.U32 R4, RZ, RZ, UR4 ;  /* 0x00000004ff047e24 */ /* 0x002fe4000f8e00ff */
[----:B--2---:R-:W-:-:S07]  /*a060*/  IMAD.U32 R5, RZ, RZ, UR5 ;  /* 0x00000005ff057e24 */ /* 0x004fce000f8e00ff */
[----:B------:R-:W-:-:S07]  /*a070*/  LEPC R20, `(.L_x_135) ;  /* 0x000000001014794e */ /* 0x000fce0000000000 */
[----:B0--3--:R-:W-:Y:S05]  /*a080*/  CALL.ABS.NOINC R8 ;  /* 0x0000000008007343 */ /* 0x009fea0003c00000 */
.L_x_135:
[----:B------:R-:W-:Y:S05]  /*a090*/  EXIT ;  /* 0x000000000000794d */ /* 0x000fea0003800000 */
        .weak           $__internal_0_$__cuda_sm20_div_rn_f64_full
        .type           $__internal_0_$__cuda_sm20_div_rn_f64_full,@function
        .size           $__internal_0_$__cuda_sm20_div_rn_f64_full,($__internal_1_$__cuda_sm20_dsqrt_rn_f64_mediumpath_v1 - $__internal_0_$__cuda_sm20_div_rn_f64_full)
$__internal_0_$__cuda_sm20_div_rn_f64_full:
[C---:B------:R-:W-:Y:S01]  /*a0a0*/  FSETP.GEU.AND P1, PT, |R33|.reuse, 1.469367938527859385e-39, PT ;  /* 0x001000002100780b */ /* 0x040fe20003f2e200 */
[----:B------:R-:W-:Y:S01]  /*a0b0*/  IMAD.MOV.U32 R38, RZ, RZ, 0x1 ;  /* 0x00000001ff267424 */ /* 0x000fe200078e00ff */
[----:B------:R-:W-:Y:S01]  /*a0c0*/  LOP3.LUT R6, R33, 0x800fffff, RZ, 0xc0, !PT ;  /* 0x800fffff21067812 */ /* 0x000fe200078ec0ff */
[----:B------:R-:W-:Y:S01]  /*a0d0*/  IMAD.MOV.U32 R48, RZ, RZ, 0x1ca00000 ;  /* 0x1ca00000ff307424 */ /* 0x000fe200078e00ff */
[C---:B------:R-:W-:Y:S01]  /*a0e0*/  FSETP.GEU.AND P3, PT, |R35|.reuse, 1.469367938527859385e-39, PT ;  /* 0x001000002300780b */ /* 0x040fe20003f6e200 */
[----:B------:R-:W-:Y:S01]  /*a0f0*/  BSSY.RECONVERGENT B2, `(.L_x_136) ;  /* 0x0000052000027945 */ /* 0x000fe20003800200 */
[----:B------:R-:W-:Y:S01]  /*a100*/  LOP3.LUT R7, R6, 0x3ff00000, RZ, 0xfc, !PT ;  /* 0x3ff0000006077812 */ /* 0x000fe200078efcff */
[----:B------:R-:W-:Y:S01]  /*a110*/  IMAD.MOV.U32 R6, RZ, RZ, R32 ;  /* 0x000000ffff067224 */ /* 0x000fe200078e0020 */
[----:B------:R-:W-:Y:S02]  /*a120*/  LOP3.LUT R47, R35, 0x7ff00000, RZ, 0xc0, !PT ;  /* 0x7ff00000232f7812 */ /* 0x000fe400078ec0ff */
[----:B------:R-:W-:-:S03]  /*a130*/  LOP3.LUT R49, R33, 0x7ff00000, RZ, 0xc0, !PT ;  /* 0x7ff0000021317812 */ /* 0x000fc600078ec0ff */
[----:B------:R-:W-:Y:S01]  /*a140*/  @!P1 DMUL R6, R32, 8.98846567431157953865e+307 ;  /* 0x7fe0000020069828 */ /* 0x000fe20000000000 */
[----:B------:R-:W-:Y:S01]  /*a150*/  ISETP.GE.U32.AND P2, PT, R47, R49, PT ;  /* 0x000000312f00720c */ /* 0x000fe20003f46070 */
[----:B------:R-:W-:Y:S02]  /*a160*/  IMAD.MOV.U32 R50, RZ, RZ, R47 ;  /* 0x000000ffff327224 */ /* 0x000fe400078e002f */
[----:B------:R-:W-:Y:S02]  /*a170*/  @!P3 LOP3.LUT R42, R33, 0x7ff00000, RZ, 0xc0, !PT ;  /* 0x7ff00000212ab812 */ /* 0x000fe400078ec0ff */
[----:B------:R-:W0:Y:S02]  /*a180*/  MUFU.RCP64H R39, R7 ;  /* 0x0000000700277308 */ /* 0x000e240000001800 */
[----:B------:R-:W-:Y:S02]  /*a190*/  @!P3 ISETP.GE.U32.AND P4, PT, R47, R42, PT ;  /* 0x0000002a2f00b20c */ /* 0x000fe40003f86070 */
[----:B------:R-:W-:-:S02]  /*a1a0*/  @!P1 LOP3.LUT R49, R7, 0x7ff00000, RZ, 0xc0, !PT ;  /* 0x7ff0000007319812 */ /* 0x000fc400078ec0ff */
[----:B------:R-:W-:-:S04]  /*a1b0*/  @!P3 SEL R43, R48, 0x63400000, !P4 ;  /* 0x63400000302bb807 */ /* 0x000fc80006000000 */
[----:B------:R-:W-:-:S04]  /*a1c0*/  @!P3 LOP3.LUT R44, R43, 0x80000000, R35, 0xf8, !PT ;  /* 0x800000002b2cb812 */ /* 0x000fc800078ef823 */
[----:B------:R-:W-:Y:S01]  /*a1d0*/  @!P3 LOP3.LUT R45, R44, 0x100000, RZ, 0xfc, !PT ;  /* 0x001000002c2db812 */ /* 0x000fe200078efcff */
[----:B------:R-:W-:Y:S01]  /*a1e0*/  @!P3 IMAD.MOV.U32 R44, RZ, RZ, RZ ;  /* 0x000000ffff2cb224 */ /* 0x000fe200078e00ff */
[----:B0-----:R-:W-:-:S08]  /*a1f0*/  DFMA R36, R38, -R6, 1 ;  /* 0x3ff000002624742b */ /* 0x001fd00000000806 */
[----:B------:R-:W-:-:S08]  /*a200*/  DFMA R36, R36, R36, R36 ;  /* 0x000000242424722b */ /* 0x000fd00000000024 */
[----:B------:R-:W-:Y:S01]  /*a210*/  DFMA R38, R38, R36, R38 ;  /* 0x000000242626722b */ /* 0x000fe20000000026 */
[----:B------:R-:W-:Y:S01]  /*a220*/  SEL R37, R48, 0x63400000, !P2 ;  /* 0x6340000030257807 */ /* 0x000fe20005000000 */
[----:B------:R-:W-:-:S03]  /*a230*/  IMAD.MOV.U32 R36, RZ, RZ, R34 ;  /* 0x000000ffff247224 */ /* 0x000fc600078e0022 */
[----:B------:R-:W-:-:S03]  /*a240*/  LOP3.LUT R37, R37, 0x800fffff, R35, 0xf8, !PT ;  /* 0x800fffff25257812 */ /* 0x000fc600078ef823 */
[----:B------:R-:W-:-:S03]  /*a250*/  DFMA R42, R38, -R6, 1 ;  /* 0x3ff00000262a742b */ /* 0x000fc60000000806 */
[----:B------:R-:W-:-:S05]  /*a260*/  @!P3 DFMA R36, R36, 2, -R44 ;  /* 0x400000002424b82b */ /* 0x000fca000000082c */
[----:B------:R-:W-:-:S05]  /*a270*/  DFMA R38, R38, R42, R38 ;  /* 0x0000002a2626722b */ /* 0x000fca0000000026 */
[----:B------:R-:W-:-:S03]  /*a280*/  @!P3 LOP3.LUT R50, R37, 0x7ff00000, RZ, 0xc0, !PT ;  /* 0x7ff000002532b812 */ /* 0x000fc600078ec0ff */
[----:B------:R-:W-:Y:S02]  /*a290*/  DMUL R42, R38, R36 ;  /* 0x00000024262a7228 */ /* 0x000fe40000000000 */
[----:B------:R-:W-:-:S05]  /*a2a0*/  VIADD R51, R50, 0xffffffff ;  /* 0xffffffff32337836 */ /* 0x000fca0000000000 */
[----:B------:R-:W-:Y:S01]  /*a2b0*/  ISETP.GT.U32.AND P1, PT, R51, 0x7feffffe, PT ;  /* 0x7feffffe3300780c */ /* 0x000fe20003f24070 */
[----:B------:R-:W-:Y:S01]  /*a2c0*/  VIADD R51, R49, 0xffffffff ;  /* 0xffffffff31337836 */ /* 0x000fe20000000000 */
[----:B------:R-:W-:-:S04]  /*a2d0*/  DFMA R44, R42, -R6, R36 ;  /* 0x800000062a2c722b */ /* 0x000fc80000000024 */
[----:B------:R-:W-:-:S04]  /*a2e0*/  ISETP.GT.U32.OR P1, PT, R51, 0x7feffffe, P1 ;  /* 0x7feffffe3300780c */ /* 0x000fc80000f24470 */
[----:B------:R-:W-:-:S09]  /*a2f0*/  DFMA R38, R38, R44, R42 ;  /* 0x0000002c2626722b */ /* 0x000fd2000000002a */
[----:B------:R-:W-:Y:S05]  /*a300*/  @P1 BRA `(.L_x_137) ;  /* 0x00000000006c1947 */ /* 0x000fea0003800000 */
[----:B------:R-:W-:-:S04]  /*a310*/  LOP3.LUT R42, R33, 0x7ff00000, RZ, 0xc0, !PT ;  /* 0x7ff00000212a7812 */ /* 0x000fc800078ec0ff */
[CC--:B------:R-:W-:Y:S02]  /*a320*/  VIADDMNMX R34, R47.reuse, -R42.reuse, 0xb9600000, !PT ;  /* 0xb96000002f227446 */ /* 0x0c0fe4000780092a */
[----:B------:R-:W-:Y:S02]  /*a330*/  ISETP.GE.U32.AND P1, PT, R47, R42, PT ;  /* 0x0000002a2f00720c */ /* 0x000fe40003f26070 */
[----:B------:R-:W-:Y:S02]  /*a340*/  VIMNMX R34, PT, PT, R34, 0x46a00000, PT ;  /* 0x46a0000022227848 */ /* 0x000fe40003fe0100 */
[----:B------:R-:W-:-:S05]  /*a350*/  SEL R35, R48, 0x63400000, !P1 ;  /* 0x6340000030237807 */ /* 0x000fca0004800000 */
[----:B------:R-:W-:Y:S02]  /*a360*/  IMAD.IADD R44, R34, 0x1, -R35 ;  /* 0x00000001222c7824 */ /* 0x000fe400078e0a23 */
[----:B------:R-:W-:Y:S02]  /*a370*/  IMAD.MOV.U32 R34, RZ, RZ, RZ ;  /* 0x000000ffff227224 */ /* 0x000fe400078e00ff */
[----:B------:R-:W-:-:S06]  /*a380*/  VIADD R35, R44, 0x7fe00000 ;  /* 0x7fe000002c237836 */ /* 0x000fcc0000000000 */
[----:B------:R-:W-:-:S10]  /*a390*/  DMUL R42, R38, R34 ;  /* 0x00000022262a7228 */ /* 0x000fd40000000000 */
[----:B------:R-:W-:-:S13]  /*a3a0*/  FSETP.GTU.AND P1, PT, |R43|, 1.469367938527859385e-39, PT ;  /* 0x001000002b00780b */ /* 0x000fda0003f2c200 */
[----:B------:R-:W-:Y:S05]  /*a3b0*/  @P1 BRA `(.L_x_138) ;  /* 0x0000000000941947 */ /* 0x000fea0003800000 */
[----:B------:R-:W-:Y:S01]  /*a3c0*/  DFMA R6, R38, -R6, R36 ;  /* 0x800000062606722b */ /* 0x000fe20000000024 */
[----:B------:R-:W-:-:S09]  /*a3d0*/  IMAD.MOV.U32 R34, RZ, RZ, RZ ;  /* 0x000000ffff227224 */ /* 0x000fd200078e00ff */
[C---:B------:R-:W-:Y:S02]  /*a3e0*/  FSETP.NEU.AND P1, PT, R7.reuse, RZ, PT ;  /* 0x000000ff0700720b */ /* 0x040fe40003f2d000 */
[----:B------:R-:W-:-:S04]  /*a3f0*/  LOP3.LUT R33, R7, 0x80000000, R33, 0x48, !PT ;  /* 0x8000000007217812 */ /* 0x000fc800078e4821 */
[----:B------:R-:W-:-:S07]  /*a400*/  LOP3.LUT R35, R33, R35, RZ, 0xfc, !PT ;  /* 0x0000002321237212 */ /* 0x000fce00078efcff */
[----:B------:R-:W-:Y:S05]  /*a410*/  @!P1 BRA `(.L_x_138) ;  /* 0x00000000007c9947 */ /* 0x000fea0003800000 */
[----:B------:R-:W-:Y:S01]  /*a420*/  IMAD.MOV R7, RZ, RZ, -R44 ;  /* 0x000000ffff077224 */ /* 0x000fe200078e0a2c */
[----:B------:R-:W-:Y:S01]  /*a430*/  DMUL.RP R34, R38, R34 ;  /* 0x0000002226227228 */ /* 0x000fe20000008000 */
[----:B------:R-:W-:-:S06]  /*a440*/  IMAD.MOV.U32 R6, RZ, RZ, RZ ;  /* 0x000000ffff067224 */ /* 0x000fcc00078e00ff */
[----:B------:R-:W-:-:S03]  /*a450*/  DFMA R6, R42, -R6, R38 ;  /* 0x800000062a06722b */ /* 0x000fc60000000026 */
[----:B------:R-:W-:-:S03]  /*a460*/  LOP3.LUT R33, R35, R33, RZ, 0x3c, !PT ;  /* 0x0000002123217212 */ /* 0x000fc600078e3cff */
[----:B------:R-:W-:-:S04]  /*a470*/  IADD3 R6, PT, PT, -R44, -0x43300000, RZ ;  /* 0xbcd000002c067810 */ /* 0x000fc80007ffe1ff */
[----:B------:R-:W-:-:S04]  /*a480*/  FSETP.NEU.AND P1, PT, |R7|, R6, PT ;  /* 0x000000060700720b */ /* 0x000fc80003f2d200 */
[----:B------:R-:W-:Y:S02]  /*a490*/  FSEL R42, R34, R42, !P1 ;  /* 0x0000002a222a7208 */ /* 0x000fe40004800000 */
[----:B------:R-:W-:Y:S01]  /*a4a0*/  FSEL R43, R33, R43, !P1 ;  /* 0x0000002b212b7208 */ /* 0x000fe20004800000 */
[----:B------:R-:W-:Y:S06]  /*a4b0*/  BRA `(.L_x_138) ;  /* 0x0000000000547947 */ /* 0x000fec0003800000 */
.L_x_137:
[----:B------:R-:W-:-:S14]  /*a4c0*/  DSETP.NAN.AND P1, PT, R34, R34, PT ;  /* 0x000000222200722a */ /* 0x000fdc0003f28000 */
[----:B------:R-:W-:Y:S05]  /*a4d0*/  @P1 BRA `(.L_x_139) ;  /* 0x0000000000441947 */ /* 0x000fea0003800000 */
[----:B------:R-:W-:-:S14]  /*a4e0*/  DSETP.NAN.AND P1, PT, R32, R32, PT ;  /* 0x000000202000722a */ /* 0x000fdc0003f28000 */
[----:B------:R-:W-:Y:S05]  /*a4f0*/  @P1 BRA `(.L_x_140) ;  /* 0x0000000000301947 */ /* 0x000fea0003800000 */
[----:B------:R-:W-:Y:S01]  /*a500*/  ISETP.NE.AND P1, PT, R50, R49, PT ;  /* 0x000000313200720c */ /* 0x000fe20003f25270 */
[----:B------:R-:W-:Y:S02]  /*a510*/  IMAD.MOV.U32 R42, RZ, RZ, 0x0 ;  /* 0x00000000ff2a7424 */ /* 0x000fe400078e00ff */
[----:B------:R-:W-:-:S10]  /*a520*/  IMAD.MOV.U32 R43, RZ, RZ, -0x80000 ;  /* 0xfff80000ff2b7424 */ /* 0x000fd400078e00ff */
[----:B------:R-:W-:Y:S05]  /*a530*/  @!P1 BRA `(.L_x_138) ;  /* 0x0000000000349947 */ /* 0x000fea0003800000 */
[----:B------:R-:W-:Y:S02]  /*a540*/  ISETP.NE.AND P1, PT, R50, 0x7ff00000, PT ;  /* 0x7ff000003200780c */ /* 0x000fe40003f25270 */
[----:B------:R-:W-:Y:S02]  /*a550*/  LOP3.LUT R43, R35, 0x80000000, R33, 0x48, !PT ;  /* 0x80000000232b7812 */ /* 0x000fe400078e4821 */
[----:B------:R-:W-:-:S13]  /*a560*/  ISETP.EQ.OR P1, PT, R49, RZ, !P1 ;  /* 0x000000ff3100720c */ /* 0x000fda0004f22670 */
[----:B------:R-:W-:Y:S01]  /*a570*/  @P1 LOP3.LUT R6, R43, 0x7ff00000, RZ, 0xfc, !PT ;  /* 0x7ff000002b061812 */ /* 0x000fe200078efcff */
[----:B------:R-:W-:Y:S02]  /*a580*/  @!P1 IMAD.MOV.U32 R42, RZ, RZ, RZ ;  /* 0x000000ffff2a9224 */ /* 0x000fe400078e00ff */
[----:B------:R-:W-:Y:S02]  /*a590*/  @P1 IMAD.MOV.U32 R42, RZ, RZ, RZ ;  /* 0x000000ffff2a1224 */ /* 0x000fe400078e00ff */
[----:B------:R-:W-:Y:S01]  /*a5a0*/  @P1 IMAD.MOV.U32 R43, RZ, RZ, R6 ;  /* 0x000000ffff2b1224 */ /* 0x000fe200078e0006 */
[----:B------:R-:W-:Y:S06]  /*a5b0*/  BRA `(.L_x_138) ;  /* 0x0000000000147947 */ /* 0x000fec0003800000 */
.L_x_140:
[----:B------:R-:W-:Y:S01]  /*a5c0*/  LOP3.LUT R43, R33, 0x80000, RZ, 0xfc, !PT ;  /* 0x00080000212b7812 */ /* 0x000fe200078efcff */
[----:B------:R-:W-:Y:S01]  /*a5d0*/  IMAD.MOV.U32 R42, RZ, RZ, R32 ;  /* 0x000000ffff2a7224 */ /* 0x000fe200078e0020 */
[----:B------:R-:W-:Y:S06]  /*a5e0*/  BRA `(.L_x_138) ;  /* 0x0000000000087947 */ /* 0x000fec0003800000 */
.L_x_139:
[----:B------:R-:W-:Y:S01]  /*a5f0*/  LOP3.LUT R43, R35, 0x80000, RZ, 0xfc, !PT ;  /* 0x00080000232b7812 */ /* 0x000fe200078efcff */
[----:B------:R-:W-:-:S07]  /*a600*/  IMAD.MOV.U32 R42, RZ, RZ, R34 ;  /* 0x000000ffff2a7224 */ /* 0x000fce00078e0022 */
.L_x_138:
[----:B------:R-:W-:Y:S05]  /*a610*/  BSYNC.RECONVERGENT B2 ;  /* 0x0000000000027941 */ /* 0x000fea0003800200 */
.L_x_136:
[----:B------:R-:W-:Y:S02]  /*a620*/  IMAD.MOV.U32 R47, RZ, RZ, 0x0 ;  /* 0x00000000ff2f7424 */ /* 0x000fe400078e00ff */
[----:B------:R-:W-:Y:S02]  /*a630*/  IMAD.MOV.U32 R6, RZ, RZ, R42 ;  /* 0x000000ffff067224 */ /* 0x000fe400078e002a */
[----:B------:R-:W-:Y:S01]  /*a640*/  IMAD.MOV.U32 R7, RZ, RZ, R43 ;  /* 0x000000ffff077224 */ /* 0x000fe200078e002b */
[----:B------:R-:W-:Y:S06]  /*a650*/  RET.REL.NODEC R46 `(_Z25Naive_Kriging_Kernel_AOASP5PointiS0_i14VariogramModeldPA512_d) ;  /* 0xffffff582e687950 */ /* 0x000fec0003c3ffff */
        .weak           $__internal_1_$__cuda_sm20_dsqrt_rn_f64_mediumpath_v1
        .type           $__internal_1_$__cuda_sm20_dsqrt_rn_f64_mediumpath_v1,@function
        .size           $__internal_1_$__cuda_sm20_dsqrt_rn_f64_mediumpath_v1,($_Z25Naive_Kriging_Kernel_AOASP5PointiS0_i14VariogramModeldPA512_d$__internal_accurate_pow - $__internal_1_$__cuda_sm20_dsqrt_rn_f64_mediumpath_v1)
$__internal_1_$__cuda_sm20_dsqrt_rn_f64_mediumpath_v1:
[----:B------:R-:W-:Y:S01]  /*a660*/  ISETP.GE.U32.AND P2, PT, R3, -0x3400000, PT ;  /* 0xfcc000000300780c */ /* 0x000fe20003f46070 */
[----:B------:R-:W-:Y:S01]  /*a670*/  BSSY.RECONVERGENT B4, `(.L_x_141) ;  /* 0x0000027000047945 */ /* 0x000fe20003800200 */
[----:B------:R-:W-:Y:S02]  /*a680*/  IMAD.MOV.U32 R34, RZ, RZ, R38 ;  /* 0x000000ffff227224 */ /* 0x000fe400078e0026 */
[----:B------:R-:W-:Y:S02]  /*a690*/  IMAD.MOV.U32 R35, RZ, RZ, R39 ;  /* 0x000000ffff237224 */ /* 0x000fe400078e0027 */
[----:B------:R-:W-:Y:S02]  /*a6a0*/  IMAD.MOV.U32 R38, RZ, RZ, R42 ;  /* 0x000000ffff267224 */ /* 0x000fe400078e002a */
[----:B------:R-:W-:-:S05]  /*a6b0*/  IMAD.MOV.U32 R39, RZ, RZ, R43 ;  /* 0x000000ffff277224 */ /* 0x000fca00078e002b */
[----:B------:R-:W-:Y:S05]  /*a6c0*/  @!P2 BRA `(.L_x_142) ;  /* 0x000000000020a947 */ /* 0x000fea0003800000 */
[----:B------:R-:W-:-:S10]  /*a6d0*/  DFMA.RM R6, R36, R6, R38 ;  /* 0x000000062406722b */ /* 0x000fd40000004026 */
[----:B------:R-:W-:-:S05]  /*a6e0*/  IADD3 R36, P2, PT, R6, 0x1, RZ ;  /* 0x0000000106247810 */ /* 0x000fca0007f5e0ff */
[----:B------:R-:W-:-:S06]  /*a6f0*/  IMAD.X R37, RZ, RZ, R7, P2 ;  /* 0x000000ffff257224 */ /* 0x000fcc00010e0607 */
[----:B------:R-:W-:-:S08]  /*a700*/  DFMA.RP R34, -R6, R36, R34 ;  /* 0x000000240622722b */ /* 0x000fd00000008122 */
[----:B------:R-:W-:-:S06]  /*a710*/  DSETP.GT.AND P2, PT, R34, RZ, PT ;  /* 0x000000ff2200722a */ /* 0x000fcc0003f44000 */
[----:B------:R-:W-:Y:S02]  /*a720*/  FSEL R6, R36, R6, P2 ;  /* 0x0000000624067208 */ /* 0x000fe40001000000 */
[----:B------:R-:W-:Y:S01]  /*a730*/  FSEL R7, R37, R7, P2 ;  /* 0x0000000725077208 */ /* 0x000fe20001000000 */
[----:B------:R-:W-:Y:S06]  /*a740*/  BRA `(.L_x_143) ;  /* 0x0000000000647947 */ /* 0x000fec0003800000 */
.L_x_142:
[----:B------:R-:W-:-:S14]  /*a750*/  DSETP.NE.AND P2, PT, R34, RZ, PT ;  /* 0x000000ff2200722a */ /* 0x000fdc0003f45000 */
[----:B------:R-:W-:Y:S05]  /*a760*/  @!P2 BRA `(.L_x_144) ;  /* 0x000000000058a947 */ /* 0x000fea0003800000 */
[----:B------:R-:W-:-:S13]  /*a770*/  ISETP.GE.AND P2, PT, R35, RZ, PT ;  /* 0x000000ff2300720c */ /* 0x000fda0003f46270 */
[----:B------:R-:W-:Y:S02]  /*a780*/  @!P2 IMAD.MOV.U32 R6, RZ, RZ, 0x0 ;  /* 0x00000000ff06a424 */ /* 0x000fe400078e00ff */
[----:B------:R-:W-:Y:S01]  /*a790*/  @!P2 IMAD.MOV.U32 R7, RZ, RZ, -0x80000 ;  /* 0xfff80000ff07a424 */ /* 0x000fe200078e00ff */
[----:B------:R-:W-:Y:S06]  /*a7a0*/  @!P2 BRA `(.L_x_143) ;  /* 0x00000000004ca947 */ /* 0x000fec0003800000 */
[----:B------:R-:W-:-:S13]  /*a7b0*/  ISETP.GT.AND P2, PT, R35, 0x7fefffff, PT ;  /* 0x7fefffff2300780c */ /* 0x000fda0003f44270 */
[----:B------:R-:W-:Y:S05]  /*a7c0*/  @P2 BRA `(.L_x_144) ;  /* 0x0000000000402947 */ /* 0x000fea0003800000 */
[----:B------:R-:W-:Y:S01]  /*a7d0*/  DMUL R34, R34, 8.11296384146066816958e+31 ;  /* 0x4690000022227828 */ /* 0x000fe20000000000 */
[----:B------:R-:W-:Y:S02]  /*a7e0*/  IMAD.MOV.U32 R6, RZ, RZ, RZ ;  /* 0x000000ffff067224 */ /* 0x000fe400078e00ff */
[----:B------:R-:W-:Y:S02]  /*a7f0*/  IMAD.MOV.U32 R38, RZ, RZ, 0x0 ;  /* 0x00000000ff267424 */ /* 0x000fe400078e00ff */
[----:B------:R-:W-:Y:S01]  /*a800*/  IMAD.MOV.U32 R39, RZ, RZ, 0x3fd80000 ;  /* 0x3fd80000ff277424 */ /* 0x000fe200078e00ff */
[----:B------:R-:W0:Y:S02]  /*a810*/  MUFU.RSQ64H R7, R35 ;  /* 0x0000002300077308 */ /* 0x000e240000001c00 */
[----:B0-----:R-:W-:-:S08]  /*a820*/  DMUL R36, R6, R6 ;  /* 0x0000000606247228 */ /* 0x001fd00000000000 */
[----:B------:R-:W-:-:S08]  /*a830*/  DFMA R36, R34, -R36, 1 ;  /* 0x3ff000002224742b */ /* 0x000fd00000000824 */
[----:B------:R-:W-:Y:S02]  /*a840*/  DFMA R38, R36, R38, 0.5 ;  /* 0x3fe000002426742b */ /* 0x000fe40000000026 */
[----:B------:R-:W-:-:S08]  /*a850*/  DMUL R36, R6, R36 ;  /* 0x0000002406247228 */ /* 0x000fd00000000000 */
[----:B------:R-:W-:-:S08]  /*a860*/  DFMA R36, R38, R36, R6 ;  /* 0x000000242624722b */ /* 0x000fd00000000006 */
[----:B------:R-:W-:Y:S02]  /*a870*/  DMUL R6, R34, R36 ;  /* 0x0000002422067228 */ /* 0x000fe40000000000 */
[----:B------:R-:W-:-:S06]  /*a880*/  VIADD R37, R37, 0xfff00000 ;  /* 0xfff0000025257836 */ /* 0x000fcc0000000000 */
[----:B------:R-:W-:-:S08]  /*a890*/  DFMA R38, R6, -R6, R34 ;  /* 0x800000060626722b */ /* 0x000fd00000000022 */
[----:B------:R-:W-:-:S10]  /*a8a0*/  DFMA R6, R36, R38, R6 ;  /* 0x000000262406722b */ /* 0x000fd40000000006 */
[----:B------:R-:W-:Y:S01]  /*a8b0*/  VIADD R7, R7, 0xfcb00000 ;  /* 0xfcb0000007077836 */ /* 0x000fe20000000000 */
[----:B------:R-:W-:Y:S06]  /*a8c0*/  BRA `(.L_x_143) ;  /* 0x0000000000047947 */ /* 0x000fec0003800000 */
.L_x_144:
[----:B------:R-:W-:-:S11]  /*a8d0*/  DADD R6, R34, R34 ;  /* 0x0000000022067229 */ /* 0x000fd60000000022 */
.L_x_143:
[----:B------:R-:W-:Y:S05]  /*a8e0*/  BSYNC.RECONVERGENT B4 ;  /* 0x0000000000047941 */ /* 0x000fea0003800200 */
.L_x_141:
[----:B------:R-:W-:-:S04]  /*a8f0*/  IMAD.MOV.U32 R33, RZ, RZ, 0x0 ;  /* 0x00000000ff217424 */ /* 0x000fc800078e00ff */
[----:B------:R-:W-:Y:S05]  /*a900*/  RET.REL.NODEC R32 `(_Z25Naive_Kriging_Kernel_AOASP5PointiS0_i14VariogramModeldPA512_d) ;  /* 0xffffff5420bc7950 */ /* 0x000fea0003c3ffff */
        .type           $_Z25Naive_Kriging_Kernel_AOASP5PointiS0_i14VariogramModeldPA512_d$__internal_accurate_pow,@function
        .size           $_Z25Naive_Kriging_Kernel_AOASP5PointiS0_i14VariogramModeldPA512_d$__internal_accurate_pow,($_Z25Naive_Kriging_Kernel_AOASP5PointiS0_i14VariogramModeldPA512_d$__internal_trig_reduction_slowpathd - $_Z25Naive_Kriging_Kernel_AOASP5PointiS0_i14VariogramModeldPA512_d$__internal_accurate_pow)
$_Z25Naive_Kriging_Kernel_AOASP5PointiS0_i14VariogramModeldPA512_d$__internal_accurate_pow:
[----:B------:R-:W-:Y:S01]  /*a910*/  ISETP.GT.U32.AND P1, PT, R7, 0xfffff, PT ;  /* 0x000fffff0700780c */ /* 0x000fe20003f24070 */
[--C-:B------:R-:W-:Y:S01]  /*a920*/  IMAD.MOV.U32 R33, RZ, RZ, R7.reuse ;  /* 0x000000ffff217224 */ /* 0x100fe200078e0007 */
[----:B------:R-:W-:Y:S01]  /*a930*/  UMOV UR4, 0x7d2cafe2 ;  /* 0x7d2cafe200047882 */ /* 0x000fe20000000000 */
[----:B------:R-:W-:Y:S01]  /*a940*/  IMAD.MOV.U32 R34, RZ, RZ, RZ ;  /* 0x000000ffff227224 */ /* 0x000fe200078e00ff */
[----:B------:R-:W-:Y:S01]  /*a950*/  UMOV UR5, 0x3eb0f5ff ;  /* 0x3eb0f5ff00057882 */ /* 0x000fe20000000000 */
[----:B------:R-:W-:Y:S01]  /*a960*/  IMAD.MOV.U32 R38, RZ, RZ, 0x41ad3b5a ;  /* 0x41ad3b5aff267424 */ /* 0x000fe200078e00ff */
[----:B------:R-:W-:Y:S01]  /*a970*/  SHF.R.U32.HI R7, RZ, 0x14, R7 ;  /* 0x00000014ff077819 */ /* 0x000fe20000011607 */
[----:B------:R-:W-:Y:S01]  /*a980*/  IMAD.MOV.U32 R39, RZ, RZ, 0x3ed0f5d2 ;  /* 0x3ed0f5d2ff277424 */ /* 0x000fe200078e00ff */
[----:B------:R-:W-:Y:S01]  /*a990*/  UMOV UR6, 0x3b39803f ;  /* 0x3b39803f00067882 */ /* 0x000fe20000000000 */
[----:B------:R-:W-:-:S04]  /*a9a0*/  UMOV UR7, 0x3c7abc9e ;  /* 0x3c7abc9e00077882 */ /* 0x000fc80000000000 */
[----:B------:R-:W-:-:S10]  /*a9b0*/  @!P1 DMUL R42, R32, 1.80143985094819840000e+16 ;  /* 0x43500000202a9828 */ /* 0x000fd40000000000 */
[----:B------:R-:W-:Y:S01]  /*a9c0*/  @!P1 IMAD.MOV.U32 R33, RZ, RZ, R43 ;  /* 0x000000ffff219224 */ /* 0x000fe200078e002b */
[----:B------:R-:W-:Y:S01]  /*a9d0*/  @!P1 LEA.HI R7, R43, 0xffffffca, RZ, 0xc ;  /* 0xffffffca2b079811 */ /* 0x000fe200078f60ff */
[----:B------:R-:W-:-:S03]  /*a9e0*/  @!P1 IMAD.MOV.U32 R32, RZ, RZ, R42 ;  /* 0x000000ffff209224 */ /* 0x000fc600078e002a */
[----:B------:R-:W-:Y:S01]  /*a9f0*/  LOP3.LUT R33, R33, 0x800fffff, RZ, 0xc0, !PT ;  /* 0x800fffff21217812 */ /* 0x000fe200078ec0ff */
[----:B------:R-:W-:-:S03]  /*aa00*/  IMAD.MOV.U32 R36, RZ, RZ, R32 ;  /* 0x000000ffff247224 */ /* 0x000fc600078e0020 */
[----:B------:R-:W-:-:S04]  /*aa10*/  LOP3.LUT R37, R33, 0x3ff00000, RZ, 0xfc, !PT ;  /* 0x3ff0000021257812 */ /* 0x000fc800078efcff */
[----:B------:R-:W-:-:S13]  /*aa20*/  ISETP.GE.U32.AND P2, PT, R37, 0x3ff6a09f, PT ;  /* 0x3ff6a09f2500780c */ /* 0x000fda0003f46070 */
[----:B------:R-:W-:-:S04]  /*aa30*/  @P2 VIADD R33, R37, 0xfff00000 ;  /* 0xfff0000025212836 */ /* 0x000fc80000000000 */
[----:B------:R-:W-:-:S06]  /*aa40*/  @P2 IMAD.MOV.U32 R37, RZ, RZ, R33 ;  /* 0x000000ffff252224 */ /* 0x000fcc00078e0021 */
[C---:B------:R-:W-:Y:S02]  /*aa50*/  DADD R44, R36.reuse, 1 ;  /* 0x3ff00000242c7429 */ /* 0x040fe40000000000 */
[----:B------:R-:W-:-:S04]  /*aa60*/  DADD R36, R36, -1 ;  /* 0xbff0000024247429 */ /* 0x000fc80000000000 */
[----:B------:R-:W0:Y:S02]  /*aa70*/  MUFU.RCP64H R35, R45 ;  /* 0x0000002d00237308 */ /* 0x000e240000001800 */
[----:B0-----:R-:W-:-:S08]  /*aa80*/  DFMA R32, -R44, R34, 1 ;  /* 0x3ff000002c20742b */ /* 0x001fd00000000122 */
[----:B------:R-:W-:-:S08]  /*aa90*/  DFMA R32, R32, R32, R32 ;  /* 0x000000202020722b */ /* 0x000fd00000000020 */
[----:B------:R-:W-:-:S08]  /*aaa0*/  DFMA R32, R34, R32, R34 ;  /* 0x000000202220722b */ /* 0x000fd00000000022 */
[----:B------:R-:W-:-:S08]  /*aab0*/  DMUL R34, R36, R32 ;  /* 0x0000002024227228 */ /* 0x000fd00000000000 */
[----:B------:R-:W-:-:S08]  /*aac0*/  DFMA R34, R36, R32, R34 ;  /* 0x000000202422722b */ /* 0x000fd00000000022 */
[----:B------:R-:W-:-:S08]  /*aad0*/  DMUL R46, R34, R34 ;  /* 0x00000022222e7228 */ /* 0x000fd00000000000 */
[----:B------:R-:W-:Y:S01]  /*aae0*/  DFMA R38, R46, UR4, R38 ;  /* 0x000000042e267c2b */ /* 0x000fe20008000026 */
[----:B------:R-:W-:Y:S01]  /*aaf0*/  UMOV UR4, 0x75488a3f ;  /* 0x75488a3f00047882 */ /* 0x000fe20000000000 */
[----:B------:R-:W-:-:S06]  /*ab00*/  UMOV UR5, 0x3ef3b20a ;  /* 0x3ef3b20a00057882 */ /* 0x000fcc0000000000 */
[----:B------:R-:W-:Y:S01]  /*ab10*/  DFMA R44, R46, R38, UR4 ;  /* 0x000000042e2c7e2b */ /* 0x000fe20008000026 */
[----:B------:R-:W-:Y:S01]  /*ab20*/  UMOV UR4, 0xe4faecd5 ;  /* 0xe4faecd500047882 */ /* 0x000fe20000000000 */
[----:B------:R-:W-:Y:S01]  /*ab30*/  UMOV UR5, 0x3f1745cd ;  /* 0x3f1745cd00057882 */ /* 0x000fe20000000000 */
[----:B------:R-:W-:-:S05]  /*ab40*/  DADD R38, R36, -R34 ;  /* 0x0000000024267229 */ /* 0x000fca0000000822 */
[----:B------:R-:W-:Y:S01]  /*ab50*/  DFMA R44, R46, R44, UR4 ;  /* 0x000000042e2c7e2b */ /* 0x000fe2000800002c */
[----:B------:R-:W-:Y:S01]  /*ab60*/  UMOV UR4, 0x258a578b ;  /* 0x258a578b00047882 */ /* 0x000fe20000000000 */
[----:B------:R-:W-:Y:S01]  /*ab70*/  UMOV UR5, 0x3f3c71c7 ;  /* 0x3f3c71c700057882 */ /* 0x000fe20000000000 */
[----:B------:R-:W-:-:S05]  /*ab80*/  DADD R38, R38, R38 ;  /* 0x0000000026267229 */ /* 0x000fca0000000026 */
[----:B------:R-:W-:Y:S01]  /*ab90*/  DFMA R44, R46, R44, UR4 ;  /* 0x000000042e2c7e2b */ /* 0x000fe2000800002c */
[----:B------:R-:W-:Y:S01]  /*aba0*/  UMOV UR4, 0x9242b910 ;  /* 0x9242b91000047882 */ /* 0x000fe20000000000 */
[----:B------:R-:W-:Y:S01]  /*abb0*/  UMOV UR5, 0x3f624924 ;  /* 0x3f62492400057882 */ /* 0x000fe20000000000 */
[----:B------:R-:W-:-:S05]  /*abc0*/  DFMA R38, R36, -R34, R38 ;  /* 0x800000222426722b */ /* 0x000fca0000000026 */
[----:B------:R-:W-:Y:S01]  /*abd0*/  DFMA R44, R46, R44, UR4 ;  /* 0x000000042e2c7e2b */ /* 0x000fe2000800002c */
[----:B------:R-:W-:Y:S01]  /*abe0*/  UMOV UR4, 0x99999dfb ;  /* 0x99999dfb00047882 */ /* 0x000fe20000000000 */
[----:B------:R-:W-:Y:S01]  /*abf0*/  UMOV UR5, 0x3f899999 ;  /* 0x3f89999900057882 */ /* 0x000fe20000000000 */
[----:B------:R-:W-:Y:S02]  /*ac00*/  DMUL R32, R32, R38 ;  /* 0x0000002620207228 */ /* 0x000fe40000000000 */
[----:B------:R-:W-:-:S03]  /*ac10*/  DMUL R38, R34, R34 ;  /* 0x0000002222267228 */ /* 0x000fc60000000000 */
[----:B------:R-:W-:Y:S01]  /*ac20*/  DFMA R44, R46, R44, UR4 ;  /* 0x000000042e2c7e2b */ /* 0x000fe2000800002c */
[----:B------:R-:W-:Y:S01]  /*ac30*/  UMOV UR4, 0x55555555 ;  /* 0x5555555500047882 */ /* 0x000fe20000000000 */
[----:B------:R-:W-:-:S03]  /*ac40*/  UMOV UR5, 0x3fb55555 ;  /* 0x3fb5555500057882 */ /* 0x000fc60000000000 */
[----:B------:R-:W-:-:S03]  /*ac50*/  DMUL R42, R34, R38 ;  /* 0x00000026222a7228 */ /* 0x000fc60000000000 */
[----:B------:R-:W-:-:S08]  /*ac60*/  DFMA R36, R46, R44, UR4 ;  /* 0x000000042e247e2b */ /* 0x000fd0000800002c */
[----:B------:R-:W-:Y:S01]  /*ac70*/  DADD R48, -R36, UR4 ;  /* 0x0000000424307e29 */ /* 0x000fe20008000100 */
[----:B------:R-:W-:Y:S01]  /*ac80*/  UMOV UR4, 0xb9e7b0 ;  /* 0x00b9e7b000047882 */ /* 0x000fe20000000000 */
[----:B------:R-:W-:-:S06]  /*ac90*/  UMOV UR5, 0x3c46a4cb ;  /* 0x3c46a4cb00057882 */ /* 0x000fcc0000000000 */
[----:B------:R-:W-:Y:S02]  /*aca0*/  DFMA R46, R46, R44, R48 ;  /* 0x0000002c2e2e722b */ /* 0x000fe40000000030 */
[----:B------:R-:W-:Y:S01]  /*acb0*/  DFMA R44, R34, R34, -R38 ;  /* 0x00000022222c722b */ /* 0x000fe20000000826 */
[----:B------:R-:W-:Y:S02]  /*acc0*/  VIADD R49, R33, 0x100000 ;  /* 0x0010000021317836 */ /* 0x000fe40000000000 */
[----:B------:R-:W-:-:S03]  /*acd0*/  IMAD.MOV.U32 R48, RZ, RZ, R32 ;  /* 0x000000ffff307224 */ /* 0x000fc600078e0020 */
[----:B------:R-:W-:Y:S01]  /*ace0*/  DADD R46, R46, -UR4 ;  /* 0x800000042e2e7e29 */ /* 0x000fe20008000000 */
[----:B------:R-:W-:Y:S01]  /*acf0*/  UMOV UR4, 0x80000000 ;  /* 0x8000000000047882 */ /* 0x000fe20000000000 */
[----:B------:R-:W-:Y:S01]  /*ad00*/  UMOV UR5, 0x43300000 ;  /* 0x4330000000057882 */ /* 0x000fe20000000000 */
[C---:B------:R-:W-:Y:S02]  /*ad10*/  DFMA R44, R34.reuse, R48, R44 ;  /* 0x00000030222c722b */ /* 0x040fe4000000002c */
[----:B------:R-:W-:-:S08]  /*ad20*/  DFMA R48, R34, R38, -R42 ;  /* 0x000000262230722b */ /* 0x000fd0000000082a */
[----:B------:R-:W-:Y:S02]  /*ad30*/  DFMA R48, R32, R38, R48 ;  /* 0x000000262030722b */ /* 0x000fe40000000030 */
[----:B------:R-:W-:-:S06]  /*ad40*/  DADD R38, R36, R46 ;  /* 0x0000000024267229 */ /* 0x000fcc000000002e */
[----:B------:R-:W-:Y:S02]  /*ad50*/  DFMA R44, R34, R44, R48 ;  /* 0x0000002c222c722b */ /* 0x000fe40000000030 */
[----:B------:R-:W-:Y:S02]  /*ad60*/  DADD R48, R36, -R38 ;  /* 0x0000000024307229 */ /* 0x000fe40000000826 */
[----:B------:R-:W-:-:S06]  /*ad70*/  DMUL R36, R38, R42 ;  /* 0x0000002a26247228 */ /* 0x000fcc0000000000 */
[----:B------:R-:W-:Y:S02]  /*ad80*/  DADD R48, R46, R48 ;  /* 0x000000002e307229 */ /* 0x000fe40000000030 */
[----:B------:R-:W-:-:S08]  /*ad90*/  DFMA R46, R38, R42, -R36 ;  /* 0x0000002a262e722b */ /* 0x000fd00000000824 */
[----:B------:R-:W-:-:S08]  /*ada0*/  DFMA R44, R38, R44, R46 ;  /* 0x0000002c262c722b */ /* 0x000fd0000000002e */
[----:B------:R-:W-:-:S08]  /*adb0*/  DFMA R48, R48, R42, R44 ;  /* 0x0000002a3030722b */ /* 0x000fd0000000002c */
[----:B------:R-:W-:-:S08]  /*adc0*/  DADD R42, R36, R48 ;  /* 0x00000000242a7229 */ /* 0x000fd00000000030 */
[--C-:B------:R-:W-:Y:S02]  /*add0*/  DADD R38, R34, R42.reuse ;  /* 0x0000000022267229 */ /* 0x100fe4000000002a */
[----:B------:R-:W-:-:S06]  /*ade0*/  DADD R36, R36, -R42 ;  /* 0x0000000024247229 */ /* 0x000fcc000000082a */
[----:B------:R-:W-:Y:S02]  /*adf0*/  DADD R34, R34, -R38 ;  /* 0x0000000022227229 */ /* 0x000fe40000000826 */
[----:B------:R-:W-:-:S06]  /*ae00*/  DADD R36, R48, R36 ;  /* 0x0000000030247229 */ /* 0x000fcc0000000024 */
[----:B------:R-:W-:-:S08]  /*ae10*/  DADD R34, R42, R34 ;  /* 0x000000002a227229 */ /* 0x000fd00000000022 */
[----:B------:R-:W-:Y:S01]  /*ae20*/  DADD R34, R36, R34 ;  /* 0x0000000024227229 */ /* 0x000fe20000000022 */
[C---:B------:R-:W-:Y:S02]  /*ae30*/  VIADD R36, R7.reuse, 0xfffffc01 ;  /* 0xfffffc0107247836 */ /* 0x040fe40000000000 */
[----:B------:R-:W-:-:S05]  /*ae40*/  @P2 VIADD R36, R7, 0xfffffc02 ;  /* 0xfffffc0207242836 */ /* 0x000fca0000000000 */
[----:B------:R-:W-:Y:S01]  /*ae50*/  DADD R42, R32, R34 ;  /* 0x00000000202a7229 */ /* 0x000fe20000000022 */
[----:B------:R-:W-:Y:S01]  /*ae60*/  LOP3.LUT R34, R36, 0x80000000, RZ, 0x3c, !PT ;  /* 0x8000000024227812 */ /* 0x000fe200078e3cff */
[----:B------:R-:W-:-:S06]  /*ae70*/  IMAD.MOV.U32 R35, RZ, RZ, 0x43300000 ;  /* 0x43300000ff237424 */ /* 0x000fcc00078e00ff */
[----:B------:R-:W-:Y:S02]  /*ae80*/  DADD R36, R38, R42 ;  /* 0x0000000026247229 */ /* 0x000fe4000000002a */
[----:B------:R-:W-:Y:S01]  /*ae90*/  DADD R34, R34, -UR4 ;  /* 0x8000000422227e29 */ /* 0x000fe20008000000 */
[----:B------:R-:W-:Y:S01]  /*aea0*/  UMOV UR4, 0xfefa39ef ;  /* 0xfefa39ef00047882 */ /* 0x000fe20000000000 */
[----:B------:R-:W-:-:S04]  /*aeb0*/  UMOV UR5, 0x3fe62e42 ;  /* 0x3fe62e4200057882 */ /* 0x000fc80000000000 */
[--C-:B------:R-:W-:Y:S02]  /*aec0*/  DADD R44, R38, -R36.reuse ;  /* 0x00000000262c7229 */ /* 0x100fe40000000824 */
[----:B------:R-:W-:-:S06]  /*aed0*/  DFMA R32, R34, UR4, R36 ;  /* 0x0000000422207c2b */ /* 0x000fcc0008000024 */
[----:B------:R-:W-:Y:S02]  /*aee0*/  DADD R44, R42, R44 ;  /* 0x000000002a2c7229 */ /* 0x000fe4000000002c */
[----:B------:R-:W-:Y:S01]  /*aef0*/  DFMA R38, R34, -UR4, R32 ;  /* 0x8000000422267c2b */ /* 0x000fe20008000020 */
[----:B------:R-:W-:Y:S02]  /*af00*/  IMAD.MOV.U32 R43, RZ, RZ, R3 ;  /* 0x000000ffff2b7224 */ /* 0x000fe400078e0003 */
[----:B------:R-:W-:Y:S02]  /*af10*/  IMAD.MOV.U32 R42, RZ, RZ, R18 ;  /* 0x000000ffff2a7224 */ /* 0x000fe400078e0012 */
[C---:B------:R-:W-:Y:S01]  /*af20*/  IMAD.SHL.U32 R7, R43.reuse, 0x2, RZ ;  /* 0x000000022b077824 */ /* 0x040fe200078e00ff */
[----:B------:R-:W-:Y:S02]  /*af30*/  LOP3.LUT R3, R43, 0xff0fffff, RZ, 0xc0, !PT ;  /* 0xff0fffff2b037812 */ /* 0x000fe400078ec0ff */
[----:B------:R-:W-:-:S02]  /*af40*/  DADD R38, -R36, R38 ;  /* 0x0000000024267229 */ /* 0x000fc40000000126 */
[----:B------:R-:W-:-:S04]  /*af50*/  ISETP.GT.U32.AND P1, PT, R7, -0x2000001, PT ;  /* 0xfdffffff0700780c */ /* 0x000fc80003f24070 */
[----:B------:R-:W-:Y:S02]  /*af60*/  SEL R43, R3, R43, P1 ;  /* 0x0000002b032b7207 */ /* 0x000fe40000800000 */
[----:B------:R-:W-:-:S08]  /*af70*/  DADD R38, R44, -R38 ;  /* 0x000000002c267229 */ /* 0x000fd00000000826 */
[----:B------:R-:W-:-:S08]  /*af80*/  DFMA R34, R34, UR6, R38 ;  /* 0x0000000622227c2b */ /* 0x000fd00008000026 */
[----:B------:R-:W-:-:S08]  /*af90*/  DADD R36, R32, R34 ;  /* 0x0000000020247229 */ /* 0x000fd00000000022 */
[----:B------:R-:W-:Y:S02]  /*afa0*/  DADD R32, R32, -R36 ;  /* 0x0000000020207229 */ /* 0x000fe40000000824 */
[----:B------:R-:W-:-:S06]  /*afb0*/  DMUL R44, R36, R42 ;  /* 0x0000002a242c7228 */ /* 0x000fcc0000000000 */
[----:B------:R-:W-:Y:S02]  /*afc0*/  DADD R32, R34, R32 ;  /* 0x0000000022207229 */ /* 0x000fe40000000020 */
[----:B------:R-:W-:-:S08]  /*afd0*/  DFMA R36, R36, R42, -R44 ;  /* 0x0000002a2424722b */ /* 0x000fd0000000082c */
[----:B------:R-:W-:Y:S01]  /*afe0*/  DFMA R42, R32, R42, R36 ;  /* 0x0000002a202a722b */ /* 0x000fe20000000024 */
[----:B------:R-:W-:Y:S02]  /*aff0*/  IMAD.MOV.U32 R32, RZ, RZ, 0x652b82fe ;  /* 0x652b82feff207424 */ /* 0x000fe400078e00ff */
[----:B------:R-:W-:-:S05]  /*b000*/  IMAD.MOV.U32 R33, RZ, RZ, 0x3ff71547 ;  /* 0x3ff71547ff217424 */ /* 0x000fca00078e00ff */
[----:B------:R-:W-:-:S08]  /*b010*/  DADD R34, R44, R42 ;  /* 0x000000002c227229 */ /* 0x000fd0000000002a */
[----:B------:R-:W-:Y:S02]  /*b020*/  DFMA R32, R34, R32, 6.75539944105574400000e+15 ;  /* 0x433800002220742b */ /* 0x000fe40000000020 */
[----:B------:R-:W-:Y:S01]  /*b030*/  FSETP.GEU.AND P1, PT, |R35|, 4.1917929649353027344, PT ;  /* 0x4086232b2300780b */ /* 0x000fe20003f2e200 */
[----:B------:R-:W-:-:S05]  /*b040*/  DADD R44, R44, -R34 ;  /* 0x000000002c2c7229 */ /* 0x000fca0000000822 */
[----:B------:R-:W-:-:S03]  /*b050*/  DADD R36, R32, -6.75539944105574400000e+15 ;  /* 0xc338000020247429 */ /* 0x000fc60000000000 */
[----:B------:R-:W-:-:S05]  /*b060*/  DADD R42, R42, R44 ;  /* 0x000000002a2a7229 */ /* 0x000fca000000002c */
        /* <DEDUP_REMOVED lines=50> */
.L_x_145:
[----:B------:R-:W-:Y:S01]  /*b390*/  DFMA R42, R42, R38, R38 ;  /* 0x000000262a2a722b */ /* 0x000fe20000000026 */
[----:B------:R-:W-:Y:S01]  /*b3a0*/  IMAD.MOV.U32 R7, RZ, RZ, 0x0 ;  /* 0x00000000ff077424 */ /* 0x000fe200078e00ff */
[----:B------:R-:W-:-:S08]  /*b3b0*/  DSETP.NEU.AND P1, PT, |R38|, +INF , PT ;  /* 0x7ff000002600742a */ /* 0x000fd00003f2d200 */
[----:B------:R-:W-:Y:S02]  /*b3c0*/  FSEL R38, R38, R42, !P1 ;  /* 0x0000002a26267208 */ /* 0x000fe40004800000 */
[----:B------:R-:W-:Y:S01]  /*b3d0*/  FSEL R39, R39, R43, !P1 ;  /* 0x0000002b27277208 */ /* 0x000fe20004800000 */
[----:B------:R-:W-:Y:S06]  /*b3e0*/  RET.REL.NODEC R6 `(_Z25Naive_Kriging_Kernel_AOASP5PointiS0_i14VariogramModeldPA512_d) ;  /* 0xffffff4c06047950 */ /* 0x000fec0003c3ffff */
        .type           $_Z25Naive_Kriging_Kernel_AOASP5PointiS0_i14VariogramModeldPA512_d$__internal_trig_reduction_slowpathd,@function
        .size           $_Z25Naive_Kriging_Kernel_AOASP5PointiS0_i14VariogramModeldPA512_d$__internal_trig_reduction_slowpathd,(.L_x_479 - $_Z25Naive_Kriging_Kernel_AOASP5PointiS0_i14VariogramModeldPA512_d$__internal_trig_reduction_slowpathd)
$_Z25Naive_Kriging_Kernel_AOASP5PointiS0_i14VariogramModeldPA512_d$__internal_trig_reduction_slowpathd:
[----:B------:R-:W-:Y:S01]  /*b3f0*/  SHF.R.U32.HI R38, RZ, 0x14, R39 ;  /* 0x00000014ff267819 */ /* 0x000fe20000011627 */
[----:B------:R-:W-:Y:S02]  /*b400*/  IMAD.MOV.U32 R33, RZ, RZ, R3 ;  /* 0x000000ffff217224 */ /* 0x000fe400078e0003 */
[----:B------:R-:W-:Y:S01]  /*b410*/  IMAD.MOV.U32 R7, RZ, RZ, R39 ;  /* 0x000000ffff077224 */ /* 0x000fe200078e0027 */
[----:B------:R-:W-:Y:S01]  /*b420*/  LOP3.LUT R32, R38, 0x7ff, RZ, 0xc0, !PT ;  /* 0x000007ff26207812 */ /* 0x000fe200078ec0ff */
[----:B------:R-:W-:-:S03]  /*b430*/  IMAD.MOV.U32 R6, RZ, RZ, RZ ;  /* 0x000000ffff067224 */ /* 0x000fc600078e00ff */
[----:B------:R-:W-:-:S13]  /*b440*/  ISETP.NE.AND P1, PT, R32, 0x7ff, PT ;  /* 0x000007ff2000780c */ /* 0x000fda0003f25270 */
[----:B------:R-:W-:Y:S05]  /*b450*/  @!P1 BRA `(.L_x_146) ;  /* 0x0000000800509947 */ /* 0x000fea0003800000 */
[----:B------:R-:W-:Y:S01]  /*b460*/  VIADD R3, R32, 0xfffffc00 ;  /* 0xfffffc0020037836 */ /* 0x000fe20000000000 */
[----:B------:R-:W-:Y:S01]  /*b470*/  BSSY.RECONVERGENT B4, `(.L_x_147) ;  /* 0x0000031000047945 */ /* 0x000fe20003800200 */
[----:B------:R-:W-:-:S03]  /*b480*/  CS2R R50, SRZ ;  /* 0x0000000000327805 */ /* 0x000fc6000001ff00 */
[----:B------:R-:W-:Y:S02]  /*b490*/  SHF.R.U32.HI R49, RZ, 0x6, R3 ;  /* 0x00000006ff317819 */ /* 0x000fe40000011603 */
[----:B------:R-:W-:Y:S02]  /*b4a0*/  ISETP.GE.U32.AND P1, PT, R3, 0x80, PT ;  /* 0x000000800300780c */ /* 0x000fe40003f26070 */
[C---:B------:R-:W-:Y:S02]  /*b4b0*/  IADD3 R3, PT, PT, -R49.reuse, 0x13, RZ ;  /* 0x0000001331037810 */ /* 0x040fe40007ffe1ff */
[----:B------:R-:W-:Y:S02]  /*b4c0*/  IADD3 R6, PT, PT, -R49, 0xf, RZ ;  /* 0x0000000f31067810 */ /* 0x000fe40007ffe1ff */
[----:B------:R-:W-:Y:S01]  /*b4d0*/  SEL R46, R3, 0x12, P1 ;  /* 0x00000012032e7807 */ /* 0x000fe20000800000 */
[----:B------:R-:W-:-:S03]  /*b4e0*/  VIADD R3, R1, 0x8 ;  /* 0x0000000801037836 */ /* 0x000fc60000000000 */
[----:B------:R-:W-:-:S13]  /*b4f0*/  ISETP.GE.AND P1, PT, R6, R46, PT ;  /* 0x0000002e0600720c */ /* 0x000fda0003f26270 */
[----:B------:R-:W-:Y:S05]  /*b500*/  @P1 BRA `(.L_x_148) ;  /* 0x00000000009c1947 */ /* 0x000fea0003800000 */
[----:B------:R-:W0:Y:S01]  /*b510*/  LDC.64 R44, c[0x0][0x358] ;  /* 0x0000d600ff2c7b82 */ /* 0x000e220000000a00 */
[C---:B------:R-:W-:Y:S01]  /*b520*/  SHF.L.U64.HI R7, R33.reuse, 0xb, R7 ;  /* 0x0000000b21077819 */ /* 0x040fe20000010207 */
[----:B------:R-:W-:Y:S01]  /*b530*/  BSSY.RECONVERGENT B5, `(.L_x_149) ;  /* 0x0000023000057945 */ /* 0x000fe20003800200 */
[----:B------:R-:W-:Y:S01]  /*b540*/  IMAD.SHL.U32 R47, R33, 0x800, RZ ;  /* 0x00000800212f7824 */ /* 0x000fe200078e00ff */
[----:B------:R-:W-:Y:S01]  /*b550*/  IADD3 R34, PT, PT, RZ, -R49, -R46 ;  /* 0x80000031ff227210 */ /* 0x000fe20007ffe82e */
[----:B------:R-:W-:Y:S01]  /*b560*/  IMAD.MOV.U32 R35, RZ, RZ, R6 ;  /* 0x000000ffff237224 */ /* 0x000fe200078e0006 */
[----:B------:R-:W-:Y:S01]  /*b570*/  CS2R R50, SRZ ;  /* 0x0000000000327805 */ /* 0x000fe2000001ff00 */
[----:B------:R-:W-:Y:S01]  /*b580*/  IMAD.MOV.U32 R36, RZ, RZ, RZ ;  /* 0x000000ffff247224 */ /* 0x000fe200078e00ff */
[----:B------:R-:W-:-:S07]  /*b590*/  LOP3.LUT R53, R7, 0x80000000, RZ, 0xfc, !PT ;  /* 0x8000000007357812 */ /* 0x000fce00078efcff */
.L_x_150:
[----:B------:R-:W1:Y:S01]  /*b5a0*/  LDC.64 R6, c[0x4][0x48] ;  /* 0x01001200ff067b82 */ /* 0x000e620000000a00 */
[----:B0-----:R-:W-:Y:S02]  /*b5b0*/  R2UR UR4, R44 ;  /* 0x000000002c0472ca */ /* 0x001fe400000e0000 */
[----:B------:R-:W-:Y:S01]  /*b5c0*/  R2UR UR5, R45 ;  /* 0x000000002d0572ca */ /* 0x000fe200000e0000 */
[----:B-1----:R-:W-:-:S12]  /*b5d0*/  IMAD.WIDE R6, R35, 0x8, R6 ;  /* 0x0000000823067825 */ /* 0x002fd800078e0206 */
[----:B------:R-:W2:Y:S01]  /*b5e0*/  LDG.E.64.CONSTANT R6, desc[UR4][R6.64] ;  /* 0x0000000406067981 */ /* 0x000ea2000c1e9b00 */
[----:B------:R-:W-:Y:S02]  /*b5f0*/  IMAD.MOV.U32 R32, RZ, RZ, R50 ;  /* 0x000000ffff207224 */ /* 0x000fe400078e0032 */
[----:B------:R-:W-:Y:S02]  /*b600*/  IMAD.MOV.U32 R33, RZ, RZ, R51 ;  /* 0x000000ffff217224 */ /* 0x000fe400078e0033 */
[----:B------:R-:W-:Y:S02]  /*b610*/  VIADD R34, R34, 0x1 ;  /* 0x0000000122227836 */ /* 0x000fe40000000000 */
[----:B------:R-:W-:Y:S02]  /*b620*/  VIADD R35, R35, 0x1 ;  /* 0x0000000123237836 */ /* 0x000fe40000000000 */
[----:B--2---:R-:W-:-:S04]  /*b630*/  IMAD.WIDE.U32 R32, P3, R6, R47, R32 ;  /* 0x0000002f06207225 */ /* 0x004fc80007860020 */
[----:B------:R-:W-:Y:S02]  /*b640*/  IMAD R37, R6, R53, RZ ;  /* 0x0000003506257224 */ /* 0x000fe400078e02ff */
[CC--:B------:R-:W-:Y:S02]  /*b650*/  IMAD R50, R7.reuse, R47.reuse, RZ ;  /* 0x0000002f07327224 */ /* 0x0c0fe400078e02ff */
[----:B------:R-:W-:Y:S01]  /*b660*/  IMAD.HI.U32 R51, R7, R47, RZ ;  /* 0x0000002f07337227 */ /* 0x000fe200078e00ff */
[----:B------:R-:W-:-:S03]  /*b670*/  IADD3 R33, P1, PT, R37, R33, RZ ;  /* 0x0000002125217210 */ /* 0x000fc60007f3e0ff */
[----:B------:R-:W-:Y:S01]  /*b680*/  IMAD R37, R36, 0x8, R3 ;  /* 0x0000000824257824 */ /* 0x000fe200078e0203 */
[----:B------:R-:W-:Y:S01]  /*b690*/  IADD3 R33, P2, PT, R50, R33, RZ ;  /* 0x0000002132217210 */ /* 0x000fe20007f5e0ff */
[----:B------:R-:W-:-:S04]  /*b6a0*/  IMAD.HI.U32 R50, R6, R53, RZ ;  /* 0x0000003506327227 */ /* 0x000fc800078e00ff */
[----:B------:R-:W-:Y:S01]  /*b6b0*/  IMAD.X R6, RZ, RZ, R50, P3 ;  /* 0x000000ffff067224 */ /* 0x000fe200018e0632 */
[----:B------:R1:W-:Y:S01]  /*b6c0*/  STL.64 [R37], R32 ;  /* 0x0000002025007387 */ /* 0x0003e20000100a00 */
[----:B------:R-:W-:-:S03]  /*b6d0*/  IMAD.HI.U32 R52, R7, R53, RZ ;  /* 0x0000003507347227 */ /* 0x000fc600078e00ff */
[----:B------:R-:W-:Y:S01]  /*b6e0*/  IADD3.X R6, P1, PT, R51, R6, RZ, P1, !PT ;  /* 0x0000000633067210 */ /* 0x000fe20000f3e4ff */
[----:B------:R-:W-:Y:S02]  /*b6f0*/  IMAD R7, R7, R53, RZ ;  /* 0x0000003507077224 */ /* 0x000fe400078e02ff */
[----:B------:R-:W-:-:S03]  /*b700*/  VIADD R36, R36, 0x1 ;  /* 0x0000000124247836 */ /* 0x000fc60000000000 */
[----:B------:R-:W-:Y:S01]  /*b710*/  IADD3.X R50, P2, PT, R7, R6, RZ, P2, !PT ;  /* 0x0000000607327210 */ /* 0x000fe2000175e4ff */
[----:B------:R-:W-:Y:S01]  /*b720*/  IMAD.X R6, RZ, RZ, R52, P1 ;  /* 0x000000ffff067224 */ /* 0x000fe200008e0634 */
[----:B------:R-:W-:-:S03]  /*b730*/  ISETP.NE.AND P1, PT, R34, -0xf, PT ;  /* 0xfffffff12200780c */ /* 0x000fc60003f25270 */
[----:B------:R-:W-:-:S10]  /*b740*/  IMAD.X R51, RZ, RZ, R6, P2 ;  /* 0x000000ffff337224 */ /* 0x000fd400010e0606 */
[----:B-1----:R-:W-:Y:S05]  /*b750*/  @P1 BRA `(.L_x_150) ;  /* 0xfffffffc00901947 */ /* 0x002fea000383ffff */
[----:B------:R-:W-:Y:S05]  /*b760*/  BSYNC.RECONVERGENT B5 ;  /* 0x0000000000057941 */ /* 0x000fea0003800200 */
.L_x_149:
[----:B------:R-:W-:-:S07]  /*b770*/  IMAD.MOV.U32 R6, RZ, RZ, R46 ;  /* 0x000000ffff067224 */ /* 0x000fce00078e002e */
.L_x_148:
[----:B------:R-:W-:Y:S05]  /*b780*/  BSYNC.RECONVERGENT B4 ;  /* 0x0000000000047941 */ /* 0x000fea0003800200 */
.L_x_147:
[----:B------:R-:W-:Y:S01]  /*b790*/  LOP3.LUT P1, R47, R38, 0x3f, RZ, 0xc0, !PT ;  /* 0x0000003f262f7812 */ /* 0x000fe2000782c0ff */
[----:B------:R-:W-:-:S04]  /*b7a0*/  IMAD.IADD R6, R49, 0x1, R6 ;  /* 0x0000000131067824 */ /* 0x000fc800078e0206 */
[----:B------:R-:W-:-:S05]  /*b7b0*/  IMAD.U32 R35, R6, 0x8, R3 ;  /* 0x0000000806237824 */ /* 0x000fca00078e0003 */
[----:B------:R0:W-:Y:S04]  /*b7c0*/  STL.64 [R35+-0x78], R50 ;  /* 0xffff883223007387 */ /* 0x0001e80000100a00 */
[----:B------:R-:W2:Y:S04]  /*b7d0*/  @P1 LDL.64 R36, [R1+0x10] ;  /* 0x0000100001241983 */ /* 0x000ea80000100a00 */
[----:B------:R-:W3:Y:S04]  /*b7e0*/  LDL.64 R32, [R1+0x18] ;  /* 0x0000180001207983 */ /* 0x000ee80000100a00 */
[----:B------:R-:W4:Y:S01]  /*b7f0*/  LDL.64 R6, [R1+0x20] ;  /* 0x0000200001067983 */ /* 0x000f220000100a00 */
[----:B------:R-:W-:Y:S01]  /*b800*/  @P1 LOP3.LUT R3, R47, 0x3f, RZ, 0x3c, !PT ;  /* 0x0000003f2f031812 */ /* 0x000fe200078e3cff */
[----:B------:R-:W-:Y:S01]  /*b810*/  BSSY.RECONVERGENT B4, `(.L_x_151) ;  /* 0x0000034000047945 */ /* 0x000fe20003800200 */
[----:B--2---:R-:W-:-:S02]  /*b820*/  @P1 SHF.R.U64 R34, R36, 0x1, R37 ;  /* 0x0000000124221819 */ /* 0x004fc40000001225 */
[----:B------:R-:W-:Y:S02]  /*b830*/  @P1 SHF.R.U32.HI R36, RZ, 0x1, R37 ;  /* 0x00000001ff241819 */ /* 0x000fe40000011625 */
[----:B---3--:R-:W-:Y:S02]  /*b840*/  @P1 SHF.L.U32 R37, R32, R47, RZ ;  /* 0x0000002f20251219 */ /* 0x008fe400000006ff */
[----:B------:R-:W-:Y:S02]  /*b850*/  @P1 SHF.R.U64 R34, R34, R3, R36 ;  /* 0x0000000322221219 */ /* 0x000fe40000001224 */
[--C-:B------:R-:W-:Y:S02]  /*b860*/  @P1 SHF.R.U32.HI R46, RZ, 0x1, R33.reuse ;  /* 0x00000001ff2e1819 */ /* 0x100fe40000011621 */
[C-C-:B------:R-:W-:Y:S02]  /*b870*/  @P1 SHF.R.U64 R44, R32.reuse, 0x1, R33.reuse ;  /* 0x00000001202c1819 */ /* 0x140fe40000001221 */
[----:B------:R-:W-:-:S02]  /*b880*/  @P1 SHF.L.U64.HI R38, R32, R47, R33 ;  /* 0x0000002f20261219 */ /* 0x000fc40000010221 */
[----:B0-----:R-:W-:Y:S02]  /*b890*/  @P1 SHF.R.U32.HI R35, RZ, R3, R36 ;  /* 0x00000003ff231219 */ /* 0x001fe40000011624 */
[----:B------:R-:W-:Y:S02]  /*b8a0*/  @P1 LOP3.LUT R32, R37, R34, RZ, 0xfc, !PT ;  /* 0x0000002225201212 */ /* 0x000fe400078efcff */
[----:B----4-:R-:W-:Y:S02]  /*b8b0*/  @P1 SHF.L.U32 R36, R6, R47, RZ ;  /* 0x0000002f06241219 */ /* 0x010fe400000006ff */
[----:B------:R-:W-:Y:S01]  /*b8c0*/  @P1 SHF.R.U64 R45, R44, R3, R46 ;  /* 0x000000032c2d1219 */ /* 0x000fe2000000122e */
[----:B------:R-:W-:Y:S01]  /*b8d0*/  IMAD.SHL.U32 R37, R32, 0x4, RZ ;  /* 0x0000000420257824 */ /* 0x000fe200078e00ff */
[----:B------:R-:W-:Y:S02]  /*b8e0*/  @P1 LOP3.LUT R33, R38, R35, RZ, 0xfc, !PT ;  /* 0x0000002326211212 */ /* 0x000fe400078efcff */
[----:B------:R-:W-:-:S02]  /*b8f0*/  @P1 SHF.L.U64.HI R34, R6, R47, R7 ;  /* 0x0000002f06221219 */ /* 0x000fc40000010207 */
[----:B------:R-:W-:Y:S02]  /*b900*/  @P1 SHF.R.U32.HI R3, RZ, R3, R46 ;  /* 0x00000003ff031219 */ /* 0x000fe4000001162e */
[----:B------:R-:W-:Y:S02]  /*b910*/  @P1 LOP3.LUT R6, R36, R45, RZ, 0xfc, !PT ;  /* 0x0000002d24061212 */ /* 0x000fe400078efcff */
[----:B------:R-:W-:Y:S02]  /*b920*/  SHF.L.U64.HI R38, R32, 0x2, R33 ;  /* 0x0000000220267819 */ /* 0x000fe40000010221 */
[----:B------:R-:W-:Y:S02]  /*b930*/  @P1 LOP3.LUT R7, R34, R3, RZ, 0xfc, !PT ;  /* 0x0000000322071212 */ /* 0x000fe400078efcff */
[----:B------:R-:W-:Y:S02]  /*b940*/  SHF.L.W.U32.HI R33, R33, 0x2, R6 ;  /* 0x0000000221217819 */ /* 0x000fe40000010e06 */
[----:B------:R-:W-:-:S02]  /*b950*/  IADD3 RZ, P1, PT, RZ, -R37, RZ ;  /* 0x80000025ffff7210 */ /* 0x000fc40007f3e0ff */
[----:B------:R-:W-:Y:S02]  /*b960*/  LOP3.LUT R3, RZ, R38, RZ, 0x33, !PT ;  /* 0x00000026ff037212 */ /* 0x000fe400078e33ff */
[----:B------:R-:W-:Y:S02]  /*b970*/  SHF.L.W.U32.HI R6, R6, 0x2, R7 ;  /* 0x0000000206067819 */ /* 0x000fe40000010e07 */
[----:B------:R-:W-:Y:S02]  /*b980*/  LOP3.LUT R32, RZ, R33, RZ, 0x33, !PT ;  /* 0x00000021ff207212 */ /* 0x000fe400078e33ff */
[----:B------:R-:W-:Y:S02]  /*b990*/  IADD3.X R3, P1, PT, RZ, R3, RZ, P1, !PT ;  /* 0x00000003ff037210 */ /* 0x000fe40000f3e4ff */
[----:B------:R-:W-:Y:S02]  /*b9a0*/  LOP3.LUT R34, RZ, R6, RZ, 0x33, !PT ;  /* 0x00000006ff227212 */ /* 0x000fe400078e33ff */
[----:B------:R-:W-:-:S02]  /*b9b0*/  IADD3.X R32, P2, PT, RZ, R32, RZ, P1, !PT ;  /* 0x00000020ff207210 */ /* 0x000fc40000f5e4ff */
[----:B------:R-:W-:-:S03]  /*b9c0*/  ISETP.GT.U32.AND P3, PT, R33, -0x1, PT ;  /* 0xffffffff2100780c */ /* 0x000fc60003f64070 */
[----:B------:R-:W-:Y:S01]  /*b9d0*/  IMAD.X R35, RZ, RZ, R34, P2 ;  /* 0x000000ffff237224 */ /* 0x000fe200010e0622 */
[----:B------:R-:W-:-:S04]  /*b9e0*/  ISETP.GT.AND.EX P1, PT, R6, -0x1, PT, P3 ;  /* 0xffffffff0600780c */ /* 0x000fc80003f24330 */
[----:B------:R-:W-:Y:S02]  /*b9f0*/  SEL R35, R6, R35, P1 ;  /* 0x0000002306237207 */ /* 0x000fe40000800000 */
[----:B------:R-:W-:Y:S02]  /*ba00*/  SEL R36, R33, R32, P1 ;  /* 0x0000002021247207 */ /* 0x000fe40000800000 */
[----:B------:R-:W-:Y:S02]  /*ba10*/  ISETP.NE.U32.AND P2, PT, R35, RZ, PT ;  /* 0x000000ff2300720c */ /* 0x000fe40003f45070 */
[----:B------:R-:W-:Y:S02]  /*ba20*/  SEL R44, R38, R3, P1 ;  /* 0x00000003262c7207 */ /* 0x000fe40000800000 */
[----:B------:R-:W-:Y:S01]  /*ba30*/  SEL R32, R36, R35, !P2 ;  /* 0x0000002324207207 */ /* 0x000fe20005000000 */
[----:B------:R-:W-:-:S05]  /*ba40*/  @!P1 IMAD.MOV R37, RZ, RZ, -R37 ;  /* 0x000000ffff259224 */ /* 0x000fca00078e0a25 */
[----:B------:R-:W0:Y:S02]  /*ba50*/  FLO.U32 R32, R32 ;  /* 0x0000002000207300 */ /* 0x000e2400000e0000 */
[C---:B0-----:R-:W-:Y:S02]  /*ba60*/  IADD3 R33, PT, PT, -R32.reuse, 0x1f, RZ ;  /* 0x0000001f20217810 */ /* 0x041fe40007ffe1ff */
[----:B------:R-:W-:-:S03]  /*ba70*/  IADD3 R34, PT, PT, -R32, 0x3f, RZ ;  /* 0x0000003f20227810 */ /* 0x000fc60007ffe1ff */
[----:B------:R-:W-:-:S05]  /*ba80*/  @P2 IMAD.MOV R34, RZ, RZ, R33 ;  /* 0x000000ffff222224 */ /* 0x000fca00078e0221 */
[----:B------:R-:W-:-:S13]  /*ba90*/  ISETP.NE.AND P2, PT, R34, RZ, PT ;  /* 0x000000ff2200720c */ /* 0x000fda0003f45270 */
[----:B------:R-:W-:Y:S05]  /*baa0*/  @!P2 BRA `(.L_x_152) ;  /* 0x000000000028a947 */ /* 0x000fea0003800000 */
[----:B------:R-:W-:Y:S02]  /*bab0*/  LOP3.LUT R3, R34, 0x3f, RZ, 0xc0, !PT ;  /* 0x0000003f22037812 */ /* 0x000fe400078ec0ff */
[--C-:B------:R-:W-:Y:S02]  /*bac0*/  SHF.R.U64 R32, R37, 0x1, R44.reuse ;  /* 0x0000000125207819 */ /* 0x100fe4000000122c */
[CC--:B------:R-:W-:Y:S02]  /*bad0*/  SHF.L.U64.HI R38, R36.reuse, R3.reuse, R35 ;  /* 0x0000000324267219 */ /* 0x0c0fe40000010223 */
[----:B------:R-:W-:Y:S02]  /*bae0*/  SHF.L.U32 R33, R36, R3, RZ ;  /* 0x0000000324217219 */ /* 0x000fe400000006ff */
[----:B------:R-:W-:Y:S02]  /*baf0*/  SHF.R.U32.HI R36, RZ, 0x1, R44 ;  /* 0x00000001ff247819 */ /* 0x000fe4000001162c */
[----:B------:R-:W-:-:S04]  /*bb00*/  LOP3.LUT R3, R34, 0x3f, RZ, 0xc, !PT ;  /* 0x0000003f22037812 */ /* 0x000fc800078e0cff */
[-CC-:B------:R-:W-:Y:S02]  /*bb10*/  SHF.R.U64 R32, R32, R3.reuse, R36.reuse ;  /* 0x0000000320207219 */ /* 0x180fe40000001224 */
[----:B------:R-:W-:Y:S02]  /*bb20*/  SHF.R.U32.HI R3, RZ, R3, R36 ;  /* 0x00000003ff037219 */ /* 0x000fe40000011624 */
[----:B------:R-:W-:Y:S02]  /*bb30*/  LOP3.LUT R36, R33, R32, RZ, 0xfc, !PT ;  /* 0x0000002021247212 */ /* 0x000fe400078efcff */
[----:B------:R-:W-:-:S07]  /*bb40*/  LOP3.LUT R35, R38, R3, RZ, 0xfc, !PT ;  /* 0x0000000326237212 */ /* 0x000fce00078efcff */
.L_x_152:
[----:B------:R-:W-:Y:S05]  /*bb50*/  BSYNC.RECONVERGENT B4 ;  /* 0x0000000000047941 */ /* 0x000fea0003800200 */
.L_x_151:
[----:B------:R-:W-:-:S04]  /*bb60*/  IMAD.WIDE.U32 R44, R36, 0x2168c235, RZ ;  /* 0x2168c235242c7825 */ /* 0x000fc800078e00ff */
[----:B------:R-:W-:Y:S01]  /*bb70*/  IMAD.MOV.U32 R32, RZ, RZ, R45 ;  /* 0x000000ffff207224 */ /* 0x000fe200078e002d */
[----:B------:R-:W-:Y:S01]  /*bb80*/  IADD3 RZ, P2, PT, R44, R44, RZ ;  /* 0x0000002c2cff7210 */ /* 0x000fe20007f5e0ff */
[----:B------:R-:W-:Y:S02]  /*bb90*/  IMAD.MOV.U32 R33, RZ, RZ, RZ ;  /* 0x000000ffff217224 */ /* 0x000fe400078e00ff */
[----:B------:R-:W-:-:S04]  /*bba0*/  IMAD.HI.U32 R3, R35, -0x36f0255e, RZ ;  /* 0xc90fdaa223037827 */ /* 0x000fc800078e00ff */
[----:B------:R-:W-:-:S04]  /*bbb0*/  IMAD.WIDE.U32 R32, R36, -0x36f0255e, R32 ;  /* 0xc90fdaa224207825 */ /* 0x000fc800078e0020 */
[----:B------:R-:W-:-:S04]  /*bbc0*/  IMAD.WIDE.U32 R32, P3, R35, 0x2168c235, R32 ;  /* 0x2168c23523207825 */ /* 0x000fc80007860020 */
[----:B------:R-:W-:Y:S01]  /*bbd0*/  IMAD R35, R35, -0x36f0255e, RZ ;  /* 0xc90fdaa223237824 */ /* 0x000fe200078e02ff */
[----:B------:R-:W-:Y:S01]  /*bbe0*/  IADD3.X RZ, P2, PT, R32, R32, RZ, P2, !PT ;  /* 0x0000002020ff7210 */ /* 0x000fe2000175e4ff */
[----:B------:R-:W-:-:S03]  /*bbf0*/  IMAD.X R3, RZ, RZ, R3, P3 ;  /* 0x000000ffff037224 */ /* 0x000fc600018e0603 */
[----:B------:R-:W-:-:S04]  /*bc00*/  IADD3 R33, P3, PT, R35, R33, RZ ;  /* 0x0000002123217210 */ /* 0x000fc80007f7e0ff */
[C---:B------:R-:W-:Y:S01]  /*bc10*/  ISETP.GT.U32.AND P4, PT, R33.reuse, RZ, PT ;  /* 0x000000ff2100720c */ /* 0x040fe20003f84070 */
[----:B------:R-:W-:Y:S01]  /*bc20*/  IMAD.X R3, RZ, RZ, R3, P3 ;  /* 0x000000ffff037224 */ /* 0x000fe200018e0603 */
[----:B------:R-:W-:-:S04]  /*bc30*/  IADD3.X R32, P3, PT, R33, R33, RZ, P2, !PT ;  /* 0x0000002121207210 */ /* 0x000fc8000177e4ff */
[C---:B------:R-:W-:Y:S01]  /*bc40*/  ISETP.GT.AND.EX P2, PT, R3.reuse, RZ, PT, P4 ;  /* 0x000000ff0300720c */ /* 0x040fe20003f44340 */
[----:B------:R-:W-:-:S03]  /*bc50*/  IMAD.X R36, R3, 0x1, R3, P3 ;  /* 0x0000000103247824 */ /* 0x000fc600018e0603 */
[----:B------:R-:W-:Y:S02]  /*bc60*/  SEL R33, R32, R33, P2 ;  /* 0x0000002120217207 */ /* 0x000fe40001000000 */
[----:B------:R-:W-:Y:S02]  /*bc70*/  SEL R36, R36, R3, P2 ;  /* 0x0000000324247207 */ /* 0x000fe40001000000 */
[----:B------:R-:W-:Y:S02]  /*bc80*/  IADD3 R33, P3, PT, R33, 0x1, RZ ;  /* 0x0000000121217810 */ /* 0x000fe40007f7e0ff */
[----:B------:R-:W-:Y:S02]  /*bc90*/  SEL R35, RZ, 0xffffffff, !P2 ;  /* 0xffffffffff237807 */ /* 0x000fe40005000000 */
[----:B------:R-:W-:Y:S01]  /*bca0*/  LOP3.LUT P2, R3, R39, 0x80000000, RZ, 0xc0, !PT ;  /* 0x8000000027037812 */ /* 0x000fe2000784c0ff */
[----:B------:R-:W-:Y:S02]  /*bcb0*/  IMAD.X R36, RZ, RZ, R36, P3 ;  /* 0x000000ffff247224 */ /* 0x000fe400018e0624 */
[----:B------:R-:W-:Y:S01]  /*bcc0*/  IMAD.IADD R32, R35, 0x1, -R34 ;  /* 0x0000000123207824 */ /* 0x000fe200078e0a22 */
[----:B------:R-:W-:-:S02]  /*bcd0*/  SHF.R.U32.HI R35, RZ, 0x1e, R7 ;  /* 0x0000001eff237819 */ /* 0x000fc40000011607 */
[----:B------:R-:W-:Y:S01]  /*bce0*/  SHF.R.U64 R33, R33, 0xa, R36 ;  /* 0x0000000a21217819 */ /* 0x000fe20000001224 */
[----:B------:R-:W-:Y:S01]  /*bcf0*/  IMAD.SHL.U32 R32, R32, 0x100000, RZ ;  /* 0x0010000020207824 */ /* 0x000fe200078e00ff */
[----:B------:R-:W-:Y:S02]  /*bd00*/  LEA.HI R6, R6, R35, RZ, 0x1 ;  /* 0x0000002306067211 */ /* 0x000fe400078f08ff */
[----:B------:R-:W-:Y:S02]  /*bd10*/  IADD3 R33, P3, PT, R33, 0x1, RZ ;  /* 0x0000000121217810 */ /* 0x000fe40007f7e0ff */
[----:B------:R-:W-:Y:S01]  /*bd20*/  @!P1 LOP3.LUT R3, R3, 0x80000000, RZ, 0x3c, !PT ;  /* 0x8000000003039812 */ /* 0x000fe200078e3cff */
[----:B------:R-:W-:Y:S01]  /*bd30*/  @P2 IMAD.MOV R6, RZ, RZ, -R6 ;  /* 0x000000ffff062224 */ /* 0x000fe200078e0a06 */
[----:B------:R-:W-:-:S04]  /*bd40*/  LEA.HI.X R36, R36, RZ, RZ, 0x16, P3 ;  /* 0x000000ff24247211 */ /* 0x000fc800018fb4ff */
[--C-:B------:R-:W-:Y:S02]  /*bd50*/  SHF.R.U64 R33, R33, 0x1, R36.reuse ;  /* 0x0000000121217819 */ /* 0x100fe40000001224 */
[----:B------:R-:W-:Y:S02]  /*bd60*/  SHF.R.U32.HI R7, RZ, 0x1, R36 ;  /* 0x00000001ff077819 */ /* 0x000fe40000011624 */
[----:B------:R-:W-:-:S04]  /*bd70*/  IADD3 R33, P3, P4, RZ, RZ, R33 ;  /* 0x000000ffff217210 */ /* 0x000fc80007c7e021 */
[----:B------:R-:W-:-:S04]  /*bd80*/  IADD3.X R32, PT, PT, R32, 0x3fe00000, R7, P3, P4 ;  /* 0x3fe0000020207810 */ /* 0x000fc80001fe8407 */
[----:B------:R-:W-:-:S07]  /*bd90*/  LOP3.LUT R7, R32, R3, RZ, 0xfc, !PT ;  /* 0x0000000320077212 */ /* 0x000fce00078efcff */
.L_x_146:
[----:B------:R-:W-:Y:S02]  /*bda0*/  IMAD.MOV.U32 R49, RZ, RZ, 0x0 ;  /* 0x00000000ff317424 */ /* 0x000fe400078e00ff */
[----:B------:R-:W-:Y:S02]  /*bdb0*/  IMAD.MOV.U32 R3, RZ, RZ, R6 ;  /* 0x000000ffff037224 */ /* 0x000fe400078e0006 */
[----:B------:R-:W-:Y:S01]  /*bdc0*/  IMAD.MOV.U32 R6, RZ, RZ, R33 ;  /* 0x000000ffff067224 */ /* 0x000fe200078e0021 */
[----:B------:R-:W-:Y:S06]  /*bdd0*/  RET.REL.NODEC R48 `(_Z25Naive_Kriging_Kernel_AOASP5PointiS0_i14VariogramModeldPA512_d) ;  /* 0xffffff4030887950 */ /* 0x000fec0003c3ffff */
.L_x_153:
[----:B------:R-:W-:-:S00]  /*bde0*/  BRA `(.L_x_153) ;  /* 0xfffffffc00fc7947 */ /* 0x000fc0000383ffff */
[----:B------:R-:W-:-:S00]  /*bdf0*/  NOP ;  /* 0x0000000000007918 */ /* 0x000fc00000000000 */
        /* <DEDUP_REMOVED lines=8> */
.L_x_479:


//--------------------- .text._Z24Naive_Kriging_Kernel_SOAPdS_S_iS_S_S_i14VariogramModeld --------------------------
	.section	.text._Z24Naive_Kriging_Kernel_SOAPdS_S_iS_S_S_i14VariogramModeld,"ax",@progbits
	.align	128
        .global         _Z24Naive_Kriging_Kernel_SOAPdS_S_iS_S_S_i14VariogramModeld
        .type           _Z24Naive_Kriging_Kernel_SOAPdS_S_iS_S_S_i14VariogramModeld,@function
        .size           _Z24Naive_Kriging_Kernel_SOAPdS_S_iS_S_S_i14VariogramModeld,(.L_x_483 - _Z24Naive_Kriging_Kernel_SOAPdS_S_iS_S_S_i14VariogramModeld)
        .other          _Z24Naive_Kriging_Kernel_SOAPdS_S_iS_S_S_i14VariogramModeld,@"STO_CUDA_ENTRY STV_DEFAULT"
_Z24Naive_Kriging_Kernel_SOAPdS_S_iS_S_S_i14VariogramModeld:
.text._Z24Naive_Kriging_Kernel_SOAPdS_S_iS_S_S_i14VariogramModeld:
[----:B------:R-:W0:Y:S01]  /*0000*/  LDC R1, c[0x0][0x37c] ;  /* 0x0000df00ff017b82 */ /* 0x000e220000000800 */
[----:B------:R-:W1:Y:S07]  /*0010*/  S2R R3, SR_TID.X ;  /* 0x0000000000037919 */ /* 0x000e6e0000002100 */
[----:B------:R-:W1:Y:S01]  /*0020*/  S2UR UR4, SR_CTAID.X ;  /* 0x00000000000479c3 */ /* 0x000e620000002500 */
[----:B------:R-:W2:Y:S01]  /*0030*/  LDCU UR5, c[0x0][0x398] ;  /* 0x00007300ff0577ac */ /* 0x000ea20008000800 */
[----:B0-----:R-:W-:Y:S01]  /*0040*/  VIADD R1, R1, 0xff9fefd0 ;  /* 0xff9fefd001017836 */ /* 0x001fe20000000000 */
[----:B------:R-:W-:Y:S01]  /*0050*/  BSSY.RECONVERGENT B0, `(.L_x_154) ;  /* 0x0000af3000007945 */ /* 0x000fe20003800200 */
[----:B------:R-:W0:Y:S02]  /*0060*/  LDCU.64 UR8, c[0x0][0x358] ;  /* 0x00006b00ff0877ac */ /* 0x000e240008000a00 */
[----:B------:R-:W-:-:S02]  /*0070*/  VIADD R17, R1, 0x200000 ;  /* 0x0020000001117836 */ /* 0x000fc40000000000 */
[----:B------:R-:W1:Y:S01]  /*0080*/  LDC R34, c[0x0][0x360] ;  /* 0x0000d800ff227b82 */ /* 0x000e620000000800 */
[----:B------:R-:W3:Y:S01]  /*0090*/  LDCU UR7, c[0x0][0x3dc] ;  /* 0x00007b80ff0777ac */ /* 0x000ee20008000800 */
[----:B------:R-:W4:Y:S01]  /*00a0*/  LDCU.64 UR10, c[0x0][0x3c8] ;  /* 0x00007900ff0a77ac */ /* 0x000f220008000a00 */
[----:B------:R-:W0:Y:S01]  /*00b0*/  LDCU.64 UR12, c[0x0][0x3d0] ;  /* 0x00007a00ff0c77ac */ /* 0x000e220008000a00 */
[----:B--2---:R-:W-:Y:S01]  /*00c0*/  IMAD.U32 R5, RZ, RZ, UR5 ;  /* 0x00000005ff057e24 */ /* 0x004fe2000f8e00ff */
[----:B------:R-:W2:Y:S04]  /*00d0*/  LDCU.64 UR14, c[0x0][0x380] ;  /* 0x00007000ff0e77ac */ /* 0x000ea80008000a00 */
[----:B------:R-:W-:Y:S01]  /*00e0*/  ISETP.NE.AND P1, PT, R5, RZ, PT ;  /* 0x000000ff0500720c */ /* 0x000fe20003f25270 */
[----:B------:R-:W0:Y:S01]  /*00f0*/  LDCU.64 UR16, c[0x0][0x388] ;  /* 0x00007100ff1077ac */ /* 0x000e220008000a00 */
[----:B------:R-:W0:Y:S01]  /*0100*/  LDCU.64 UR18, c[0x4][0x50] ;  /* 0x01000a00ff1277ac */ /* 0x000e220008000a00 */
[----:B-1----:R-:W-:Y:S01]  /*0110*/  IMAD R34, R34, UR4, R3 ;  /* 0x0000000422227c24 */ /* 0x002fe2000f8e0203 */
[----:B------:R-:W-:-:S04]  /*0120*/  UMOV UR4, URZ ;  /* 0x000000ff00047c82 */ /* 0x000fc80008000000 */
[----:B------:R-:W-:-:S04]  /*0130*/  ISETP.GE.AND P0, PT, R34, R5, PT ;  /* 0x000000052200720c */ /* 0x000fc80003f06270 */
[----:B------:R-:W-:-:S13]  /*0140*/  PLOP3.LUT P0, PT, P0, P1, PT, 0xf2, 0x2f ;  /* 0x00000000002f781c */ /* 0x000fda0000703e72 */
[----:B0-234-:R-:W-:Y:S05]  /*0150*/  @P0 BRA `(.L_x_155) ;  /* 0x000000ac00880947 */ /* 0x01dfea0003800000 */
[----:B------:R-:W0:Y:S01]  /*0160*/  LDC.64 R18, c[0x0][0x3c8] ;  /* 0x0000f200ff127b82 */ /* 0x000e220000000a00 */
[----:B------:R-:W0:Y:S01]  /*0170*/  LDCU.64 UR20, c[0x0][0x3d0] ;  /* 0x00007a00ff1477ac */ /* 0x000e220008000a00 */
[----:B------:R-:W-:Y:S01]  /*0180*/  SHF.R.S32.HI R33, RZ, 0x1f, R5 ;  /* 0x0000001fff217819 */ /* 0x000fe20000011405 */
[----:B------:R-:W-:Y:S02]  /*0190*/  IMAD.MOV.U32 R6, RZ, RZ, RZ ;  /* 0x000000ffff067224 */ /* 0x000fe400078e00ff */
[----:B------:R-:W-:Y:S01]  /*01a0*/  IMAD.MOV.U32 R4, RZ, RZ, RZ ;  /* 0x000000ffff047224 */ /* 0x000fe200078e00ff */
[----:B0-----:R-:W-:-:S11]  /*01b0*/  DADD R18, -R18, UR20 ;  /* 0x0000001412127e29 */ /* 0x001fd60008000100 */
.L_x_205:
[----:B------:R-:W0:Y:S01]  /*01c0*/  LDCU.128 UR20, c[0x0][0x380] ;  /* 0x00007000ff1477ac */ /* 0x000e220008000c00 */
[C---:B------:R-:W-:Y:S01]  /*01d0*/  IMAD.SHL.U32 R26, R6.reuse, 0x8, RZ ;  /* 0x00000008061a7824 */ /* 0x040fe200078e00ff */
[----:B------:R-:W-:-:S04]  /*01e0*/  SHF.L.U64.HI R0, R6, 0x3, R4 ;  /* 0x0000000306007819 */ /* 0x000fc80000010204 */
[C---:B0-----:R-:W-:Y:S02]  /*01f0*/  IADD3 R28, P0, PT, R26.reuse, UR20, RZ ;  /* 0x000000141a1c7c10 */ /* 0x041fe4000ff1e0ff */
[----:B------:R-:W-:Y:S02]  /*0200*/  IADD3 R26, P1, PT, R26, UR22, RZ ;  /* 0x000000161a1a7c10 */ /* 0x000fe4000ff3e0ff */
[C---:B------:R-:W-:Y:S02]  /*0210*/  IADD3.X R29, PT, PT, R0.reuse, UR21, RZ, P0, !PT ;  /* 0x00000015001d7c10 */ /* 0x040fe400087fe4ff */
[----:B------:R-:W-:-:S04]  /*0220*/  IADD3.X R27, PT, PT, R0, UR23, RZ, P1, !PT ;  /* 0x00000017001b7c10 */ /* 0x000fc80008ffe4ff */
[----:B------:R-:W5:Y:S04]  /*0230*/  LDG.E.64 R28, desc[UR8][R28.64] ;  /* 0x000000081c1c7981 */ /* 0x000f68000c1e1b00 */
[----:B------:R-:W5:Y:S01]  /*0240*/  LDG.E.64 R26, desc[UR8][R26.64] ;  /* 0x000000081a1a7981 */ /* 0x000f62000c1e1b00 */
[C---:B------:R-:W-:Y:S01]  /*0250*/  LEA R3, R6.reuse, R1, 0xc ;  /* 0x0000000106037211 */ /* 0x040fe200078e60ff */
[----:B------:R-:W-:Y:S02]  /*0260*/  IMAD.MOV.U32 R7, RZ, RZ, R6 ;  /* 0x000000ffff077224 */ /* 0x000fe400078e0006 */
[----:B------:R-:W-:Y:S02]  /*0270*/  IMAD.MOV.U32 R5, RZ, RZ, R4 ;  /* 0x000000ffff057224 */ /* 0x000fe400078e0004 */
[----:B------:R-:W-:-:S07]  /*0280*/  IMAD R2, R6, -0xff8, R3 ;  /* 0xfffff00806027824 */ /* 0x000fce00078e0203 */
.L_x_204:
[C---:B------:R-:W-:Y:S01]  /*0290*/  IMAD.SHL.U32 R0, R7.reuse, 0x8, RZ ;  /* 0x0000000807007824 */ /* 0x040fe200078e00ff */
[----:B------:R-:W-:-:S04]  /*02a0*/  SHF.L.U64.HI R8, R7, 0x3, R5 ;  /* 0x0000000307087819 */ /* 0x000fc80000010205 */
[----:B------:R-:W-:-:S04]  /*02b0*/  IADD3 R12, P0, PT, R0, UR14, RZ ;  /* 0x0000000e000c7c10 */ /* 0x000fc8000ff1e0ff */
[----:B------:R-:W-:-:S05]  /*02c0*/  IADD3.X R13, PT, PT, R8, UR15, RZ, P0, !PT ;  /* 0x0000000f080d7c10 */ /* 0x000fca00087fe4ff */
[----:B------:R-:W2:Y:S01]  /*02d0*/  LDG.E.64 R10, desc[UR8][R12.64] ;  /* 0x000000080c0a7981 */ /* 0x000ea2000c1e1b00 */
[----:B------:R-:W-:Y:S01]  /*02e0*/  BSSY.RECONVERGENT B1, `(.L_x_156) ;  /* 0x0000006000017945 */ /* 0x000fe20003800200 */
[----:B------:R-:W-:Y:S01]  /*02f0*/  IMAD.MOV.U32 R35, RZ, RZ, 0x40000000 ;  /* 0x40000000ff237424 */ /* 0x000fe200078e00ff */
[----:B------:R-:W-:Y:S01]  /*0300*/  MOV R16, 0x340 ;  /* 0x0000034000107802 */ /* 0x000fe20000000f00 */
[----:B--2--5:R-:W-:-:S08]  /*0310*/  DADD R10, R28, -R10 ;  /* 0x000000001c0a7229 */ /* 0x024fd0000000080a */
[----:B------:R-:W-:-:S11]  /*0320*/  DADD R46, -RZ, |R10| ;  /* 0x00000000ff2e7229 */ /* 0x000fd6000000050a */
[----:B------:R-:W-:Y:S05]  /*0330*/  CALL.REL.NOINC `($_Z24Naive_Kriging_Kernel_SOAPdS_S_iS_S_S_i14VariogramModeld$__internal_accurate_pow) ;  /* 0x000000fc00287944 */ /* 0x000fea0003c00000 */
[----:B------:R-:W-:Y:S05]  /*0340*/  BSYNC.RECONVERGENT B1 ;  /* 0x0000000000017941 */ /* 0x000fea0003800200 */
.L_x_156:
[----:B------:R-:W-:-:S04]  /*0350*/  IADD3 R14, P0, PT, R0, UR16, RZ ;  /* 0x00000010000e7c10 */ /* 0x000fc8000ff1e0ff */
[----:B------:R-:W-:-:S06]  /*0360*/  IADD3.X R15, PT, PT, R8, UR17, RZ, P0, !PT ;  /* 0x00000011080f7c10 */ /* 0x000fcc00087fe4ff */
[----:B------:R-:W2:Y:S01]  /*0370*/  LDG.E.64 R14, desc[UR8][R14.64] ;  /* 0x000000080e0e7981 */ /* 0x000ea2000c1e1b00 */
[C---:B------:R-:W-:Y:S02]  /*0380*/  DADD R8, R10.reuse, 2 ;  /* 0x400000000a087429 */ /* 0x040fe40000000000 */
[C---:B------:R-:W-:Y:S02]  /*0390*/  DSETP.NEU.AND P0, PT, R10.reuse, RZ, PT ;  /* 0x000000ff0a00722a */ /* 0x040fe40003f0d000 */
[----:B------:R-:W-:-:S04]  /*03a0*/  DSETP.NEU.AND P2, PT, R10, 1, PT ;  /* 0x3ff000000a00742a */ /* 0x000fc80003f4d000 */
[----:B------:R-:W-:Y:S02]  /*03b0*/  FSEL R12, R12, RZ, P0 ;  /* 0x000000ff0c0c7208 */ /* 0x000fe40000000000 */
[----:B------:R-:W-:Y:S02]  /*03c0*/  LOP3.LUT R16, R9, 0x7ff00000, RZ, 0xc0, !PT ;  /* 0x7ff0000009107812 */ /* 0x000fe400078ec0ff */
[----:B------:R-:W-:Y:S02]  /*03d0*/  FSEL R13, R13, RZ, P0 ;  /* 0x000000ff0d0d7208 */ /* 0x000fe40000000000 */
[----:B------:R-:W-:Y:S01]  /*03e0*/  ISETP.NE.AND P1, PT, R16, 0x7ff00000, PT ;  /* 0x7ff000001000780c */ /* 0x000fe20003f25270 */
[----:B--2---:R-:W-:-:S08]  /*03f0*/  DADD R8, R26, -R14 ;  /* 0x000000001a087229 */ /* 0x004fd0000000080e */
[----:B------:R-:W-:-:S04]  /*0400*/  DADD R46, -RZ, |R8| ;  /* 0x00000000ff2e7229 */ /* 0x000fc80000000508 */
[----:B------:R-:W-:Y:S07]  /*0410*/  @P1 BRA `(.L_x_157) ;  /* 0x0000000000181947 */ /* 0x000fee0003800000 */
[----:B------:R-:W-:-:S14]  /*0420*/  DSETP.NAN.AND P0, PT, R10, R10, PT ;  /* 0x0000000a0a00722a */ /* 0x000fdc0003f08000 */
[----:B------:R-:W-:Y:S01]  /*0430*/  @P0 DADD R12, R10, 2 ;  /* 0x400000000a0c0429 */ /* 0x000fe20000000000 */
[----:B------:R-:W-:Y:S10]  /*0440*/  @P0 BRA `(.L_x_157) ;  /* 0x00000000000c0947 */ /* 0x000ff40003800000 */
[----:B------:R-:W-:-:S14]  /*0450*/  DSETP.NEU.AND P0, PT, |R10|, +INF , PT ;  /* 0x7ff000000a00742a */ /* 0x000fdc0003f0d200 */
[----:B------:R-:W-:Y:S02]  /*0460*/  @!P0 IMAD.MOV.U32 R12, RZ, RZ, 0x0 ;  /* 0x00000000ff0c8424 */ /* 0x000fe400078e00ff */
[----:B------:R-:W-:-:S07]  /*0470*/  @!P0 IMAD.MOV.U32 R13, RZ, RZ, 0x7ff00000 ;  /* 0x7ff00000ff0d8424 */ /* 0x000fce00078e00ff */
.L_x_157:
[----:B------:R-:W-:Y:S01]  /*0480*/  BSSY.RECONVERGENT B1, `(.L_x_158) ;  /* 0x0000006000017945 */ /* 0x000fe20003800200 */
[----:B------:R-:W-:Y:S02]  /*0490*/  FSEL R10, R12, RZ, P2 ;  /* 0x000000ff0c0a7208 */ /* 0x000fe40001000000 */
[----:B------:R-:W-:Y:S02]  /*04a0*/  FSEL R11, R13, 1.875, P2 ;  /* 0x3ff000000d0b7808 */ /* 0x000fe40001000000 */
[----:B------:R-:W-:Y:S02]  /*04b0*/  MOV R35, 0x40000000 ;  /* 0x4000000000237802 */ /* 0x000fe40000000f00 */
[----:B------:R-:W-:-:S07]  /*04c0*/  MOV R16, 0x4e0 ;  /* 0x000004e000107802 */ /* 0x000fce0000000f00 */
[----:B------:R-:W-:Y:S05]  /*04d0*/  CALL.REL.NOINC `($_Z24Naive_Kriging_Kernel_SOAPdS_S_iS_S_S_i14VariogramModeld$__internal_accurate_pow) ;  /* 0x000000f800c07944 */ /* 0x000fea0003c00000 */
[----:B------:R-:W-:Y:S05]  /*04e0*/  BSYNC.RECONVERGENT B1 ;  /* 0x0000000000017941 */ /* 0x000fea0003800200 */
.L_x_158:
[C---:B------:R-:W-:Y:S02]  /*04f0*/  DADD R14, R8.reuse, 2 ;  /* 0x40000000080e7429 */ /* 0x040fe40000000000 */
        /* <DEDUP_REMOVED lines=13> */
.L_x_159:
        /* <DEDUP_REMOVED lines=15> */
[----:B------:R-:W-:Y:S01]  /*06c0*/  VIADD R15, R13, 0xfff00000 ;  /* 0xfff000000d0f7836 */ /* 0x000fe20000000000 */
[----:B------:R-:W-:-:S05]  /*06d0*/  MOV R14, R12 ;  /* 0x0000000c000e7202 */ /* 0x000fca0000000f00 */
        /* <DEDUP_REMOVED lines=10> */
[----:B------:R-:W-:Y:S05]  /*0780*/  CALL.REL.NOINC `($__internal_3_$__cuda_sm20_dsqrt_rn_f64_mediumpath_v1) ;  /* 0x000000f4006c7944 */ /* 0x000fea0003c00000 */
.L_x_161:
[----:B------:R-:W-:Y:S05]  /*0790*/  BSYNC.RECONVERGENT B1 ;  /* 0x0000000000017941 */ /* 0x000fea0003800200 */
.L_x_160:
[----:B------:R-:W0:Y:S01]  /*07a0*/  LDC R8, c[0x0][0x3c0] ;  /* 0x0000f000ff087b82 */ /* 0x000e220000000800 */
[----:B------:R-:W-:Y:S01]  /*07b0*/  BSSY.RECONVERGENT B1, `(.L_x_162) ;  /* 0x00002b6000017945 */ /* 0x000fe20003800200 */
[----:B------:R-:W-:Y:S02]  /*07c0*/  CS2R R20, SRZ ;  /* 0x0000000000147805 */ /* 0x000fe4000001ff00 */
[----:B0-----:R-:W-:-:S13]  /*07d0*/  ISETP.GT.AND P0, PT, R8, 0x4, PT ;  /* 0x000000040800780c */ /* 0x001fda0003f04270 */
[----:B------:R-:W-:Y:S05]  /*07e0*/  @P0 BRA `(.L_x_163) ;  /* 0x00000010005c0947 */ /* 0x000fea0003800000 */
[----:B------:R-:W-:-:S04]  /*07f0*/  IADD3 R8, PT, PT, R8, -0x2, RZ ;  /* 0xfffffffe08087810 */ /* 0x000fc80007ffe0ff */
[----:B------:R-:W-:-:S05]  /*0800*/  VIMNMX.U32 R8, PT, PT, R8, 0x3, PT ;  /* 0x0000000308087848 */ /* 0x000fca0003fe0000 */
[----:B------:R-:W-:-:S04]  /*0810*/  IMAD.SHL.U32 R12, R8, 0x4, RZ ;  /* 0x00000004080c7824 */ /* 0x000fc800078e00ff */
[----:B------:R-:W0:Y:S02]  /*0820*/  LDC R8, c[0x2][R12] ;  /* 0x008000000c087b82 */ /* 0x000e240000000800 */
[----:B0-----:R-:W-:-:S04]  /*0830*/  SHF.R.S32.HI R9, RZ, 0x1f, R8 ;  /* 0x0000001fff097819 */ /* 0x001fc80000011408 */
.L_x_456:
[----:B------:R-:W-:Y:S05]  /*0840*/  BRX R8 -0x850                                                                                                             (*"BRANCH_TARGETS .L_x_457,.L_x_458,.L_x_459,.L_x_164"*) ;  /* 0xfffffff408ec7949 */ /* 0x000fea000383ffff */
.L_x_459:
        /* <DEDUP_REMOVED lines=22> */
[----:B------:R-:W-:Y:S01]  /*09b0*/  IMAD.MOV.U32 R20, RZ, RZ, R24 ;  /* 0x000000ffff147224 */ /* 0x000fe200078e0018 */
[----:B------:R-:W-:Y:S01]  /*09c0*/  MOV R24, 0xa00 ;  /* 0x00000a0000187802 */ /* 0x000fe20000000f00 */
[----:B0-----:R-:W-:Y:S01]  /*09d0*/  IMAD.U32 R40, RZ, RZ, UR20 ;  /* 0x00000014ff287e24 */ /* 0x001fe2000f8e00ff */
[----:B------:R-:W-:-:S07]  /*09e0*/  MOV R21, UR21 ;  /* 0x0000001500157c02 */ /* 0x000fce0008000f00 */
[----:B------:R-:W-:Y:S05]  /*09f0*/  CALL.REL.NOINC `($__internal_2_$__cuda_sm20_div_rn_f64_full) ;  /* 0x000000ec00307944 */ /* 0x000fea0003c00000 */
[----:B------:R-:W-:Y:S02]  /*0a00*/  IMAD.MOV.U32 R8, RZ, RZ, R20 ;  /* 0x000000ffff087224 */ /* 0x000fe400078e0014 */
[----:B------:R-:W-:-:S07]  /*0a10*/  IMAD.MOV.U32 R9, RZ, RZ, R21 ;  /* 0x000000ffff097224 */ /* 0x000fce00078e0015 */
.L_x_166:
[----:B------:R-:W-:Y:S05]  /*0a20*/  BSYNC.RECONVERGENT B3 ;  /* 0x0000000000037941 */ /* 0x000fea0003800200 */
.L_x_165:
[----:B------:R-:W-:Y:S01]  /*0a30*/  DADD R46, -RZ, |R8| ;  /* 0x00000000ff2e7229 */ /* 0x000fe20000000508 */
[----:B------:R-:W-:Y:S01]  /*0a40*/  BSSY.RECONVERGENT B2, `(.L_x_167) ;  /* 0x0000004000027945 */ /* 0x000fe20003800200 */
[----:B------:R-:W-:Y:S01]  /*0a50*/  IMAD.MOV.U32 R35, RZ, RZ, 0x40000000 ;  /* 0x40000000ff237424 */ /* 0x000fe200078e00ff */
[----:B------:R-:W-:-:S08]  /*0a60*/  MOV R16, 0xa80 ;  /* 0x00000a8000107802 */ /* 0x000fd00000000f00 */
[----:B------:R-:W-:Y:S05]  /*0a70*/  CALL.REL.NOINC `($_Z24Naive_Kriging_Kernel_SOAPdS_S_iS_S_S_i14VariogramModeld$__internal_accurate_pow) ;  /* 0x000000f400587944 */ /* 0x000fea0003c00000 */
[----:B------:R-:W-:Y:S05]  /*0a80*/  BSYNC.RECONVERGENT B2 ;  /* 0x0000000000027941 */ /* 0x000fea0003800200 */
.L_x_167:
        /* <DEDUP_REMOVED lines=14> */
.L_x_169:
[----:B------:R-:W-:Y:S05]  /*0b70*/  BSYNC.RECONVERGENT B2 ;  /* 0x0000000000027941 */ /* 0x000fea0003800200 */
.L_x_168:
[----:B------:R-:W-:Y:S01]  /*0b80*/  DADD R12, -RZ, -R12 ;  /* 0x00000000ff0c7229 */ /* 0x000fe2000000090c */
[----:B------:R-:W-:Y:S01]  /*0b90*/  IMAD.MOV.U32 R10, RZ, RZ, 0x652b82fe ;  /* 0x652b82feff0a7424 */ /* 0x000fe200078e00ff */
[----:B------:R-:W-:Y:S01]  /*0ba0*/  DSETP.NEU.AND P0, PT, R8, 1, PT ;  /* 0x3ff000000800742a */ /* 0x000fe20003f0d000 */
[----:B------:R-:W-:Y:S01]  /*0bb0*/  MOV R11, 0x3ff71547 ;  /* 0x3ff71547000b7802 */ /* 0x000fe20000000f00 */
        /* <DEDUP_REMOVED lines=51> */
[----:B------:R-:W-:Y:S02]  /*0ef0*/  @!P1 MOV R8, R14 ;  /* 0x0000000e00089202 */ /* 0x000fe40000000f00 */
[----:B------:R-:W-:Y:S02]  /*0f00*/  @!P1 SHF.R.S32.HI R11, RZ, 0x1, R11 ;  /* 0x00000001ff0b9819 */ /* 0x000fe4000001140b */
[----:B------:R-:W-:-:S03]  /*0f10*/  FSEL R21, R13, RZ, P0 ;  /* 0x000000ff0d157208 */ /* 0x000fc60000000000 */
[----:B------:R-:W-:Y:S02]  /*0f20*/  @!P1 IMAD.IADD R10, R10, 0x1, -R11 ;  /* 0x000000010a0a9824 */ /* 0x000fe400078e0a0b */
[----:B------:R-:W-:-:S03]  /*0f30*/  @!P1 IMAD R9, R11, 0x100000, R15 ;  /* 0x001000000b099824 */ /* 0x000fc600078e020f */
[----:B------:R-:W-:Y:S01]  /*0f40*/  @!P1 LEA R11, R10, 0x3ff00000, 0x14 ;  /* 0x3ff000000a0b9811 */ /* 0x000fe200078ea0ff */
[----:B------:R-:W-:-:S06]  /*0f50*/  @!P1 IMAD.MOV.U32 R10, RZ, RZ, RZ ;  /* 0x000000ffff0a9224 */ /* 0x000fcc00078e00ff */
[----:B------:R-:W-:-:S11]  /*0f60*/  @!P1 DMUL R20, R8, R10 ;  /* 0x0000000a08149228 */ /* 0x000fd60000000000 */
.L_x_171:
[----:B------:R-:W-:Y:S05]  /*0f70*/  BSYNC.RECONVERGENT B2 ;  /* 0x0000000000027941 */ /* 0x000fea0003800200 */
.L_x_170:
[----:B------:R-:W-:Y:S01]  /*0f80*/  DMUL R20, R18, R20 ;  /* 0x0000001412147228 */ /* 0x000fe20000000000 */
[----:B------:R-:W-:Y:S10]  /*0f90*/  BRA `(.L_x_164) ;  /* 0x0000002000dc7947 */ /* 0x000ff40003800000 */
.L_x_457:
        /* <DEDUP_REMOVED lines=30> */
.L_x_173:
[----:B------:R-:W-:Y:S05]  /*1180*/  BSYNC.RECONVERGENT B3 ;  /* 0x0000000000037941 */ /* 0x000fea0003800200 */
.L_x_172:
[----:B------:R-:W-:Y:S01]  /*1190*/  DADD R46, -RZ, |R8| ;  /* 0x00000000ff2e7229 */ /* 0x000fe20000000508 */
[----:B------:R-:W-:Y:S01]  /*11a0*/  BSSY.RECONVERGENT B2, `(.L_x_174) ;  /* 0x0000004000027945 */ /* 0x000fe20003800200 */
[----:B------:R-:W-:Y:S01]  /*11b0*/  IMAD.MOV.U32 R35, RZ, RZ, 0x40080000 ;  /* 0x40080000ff237424 */ /* 0x000fe200078e00ff */
[----:B------:R-:W-:-:S08]  /*11c0*/  MOV R16, 0x11e0 ;  /* 0x000011e000107802 */ /* 0x000fd00000000f00 */
[----:B------:R-:W-:Y:S05]  /*11d0*/  CALL.REL.NOINC `($_Z24Naive_Kriging_Kernel_SOAPdS_S_iS_S_S_i14VariogramModeld$__internal_accurate_pow) ;  /* 0x000000ec00807944 */ /* 0x000fea0003c00000 */
[----:B------:R-:W-:Y:S05]  /*11e0*/  BSYNC.RECONVERGENT B2 ;  /* 0x0000000000027941 */ /* 0x000fea0003800200 */
.L_x_174:
        /* <DEDUP_REMOVED lines=19> */
.L_x_176:
[----:B------:R-:W-:Y:S05]  /*1320*/  BSYNC.RECONVERGENT B2 ;  /* 0x0000000000027941 */ /* 0x000fea0003800200 */
.L_x_175:
        /* <DEDUP_REMOVED lines=8> */
.L_x_458:
[----:B------:R-:W0:Y:S01]  /*13b0*/  LDCU.64 UR20, c[0x0][0x3d0] ;  /* 0x00007a00ff1477ac */ /* 0x000e220008000a00 */
[----:B------:R-:W-:Y:S01]  /*13c0*/  DSETP.NEU.AND P0, PT, R10, RZ, PT ;  /* 0x000000ff0a00722a */ /* 0x000fe20003f0d000 */
[----:B0-----:R-:W-:Y:S01]  /*13d0*/  IMAD.U32 R20, RZ, RZ, UR20 ;  /* 0x00000014ff147e24 */ /* 0x001fe2000f8e00ff */
[----:B------:R-:W-:-:S12]  /*13e0*/  MOV R21, UR21 ;  /* 0x0000001500157c02 */ /* 0x000fd80008000f00 */
        /* <DEDUP_REMOVED lines=19> */
[----:B------:R-:W-:Y:S01]  /*1520*/  IMAD.MOV.U32 R20, RZ, RZ, R24 ;  /* 0x000000ffff147224 */ /* 0x000fe200078e0018 */
[----:B------:R-:W-:Y:S01]  /*1530*/  MOV R24, 0x1570 ;  /* 0x0000157000187802 */ /* 0x000fe20000000f00 */
[----:B0-----:R-:W-:Y:S02]  /*1540*/  IMAD.U32 R40, RZ, RZ, UR20 ;  /* 0x00000014ff287e24 */ /* 0x001fe4000f8e00ff */
[----:B------:R-:W-:-:S07]  /*1550*/  IMAD.U32 R21, RZ, RZ, UR21 ;  /* 0x00000015ff157e24 */ /* 0x000fce000f8e00ff */
[----:B------:R-:W-:Y:S05]  /*1560*/  CALL.REL.NOINC `($__internal_2_$__cuda_sm20_div_rn_f64_full) ;  /* 0x000000e000547944 */ /* 0x000fea0003c00000 */
.L_x_178:
[----:B------:R-:W-:Y:S05]  /*1570*/  BSYNC.RECONVERGENT B3 ;  /* 0x0000000000037941 */ /* 0x000fea0003800200 */
.L_x_177:
        /* <DEDUP_REMOVED lines=13> */
[----:B------:R-:W-:Y:S01]  /*1650*/  MOV R12, 0xfca213ea ;  /* 0xfca213ea000c7802 */ /* 0x000fe20000000f00 */
[----:B------:R-:W-:Y:S01]  /*1660*/  IMAD.MOV.U32 R13, RZ, RZ, 0x3e928af3 ;  /* 0x3e928af3ff0d7424 */ /* 0x000fe200078e00ff */
[----:B------:R-:W-:-:S05]  /*1670*/  UMOV UR21, 0x3e5ade15 ;  /* 0x3e5ade1500157882 */ /* 0x000fca0000000000 */
        /* <DEDUP_REMOVED lines=40> */
[----:B------:R-:W-:Y:S01]  /*1900*/  @!P1 IMAD.MOV.U32 R8, RZ, RZ, R12 ;  /* 0x000000ffff089224 */ /* 0x000fe200078e000c */
[----:B------:R-:W-:-:S06]  /*1910*/  @!P1 MOV R12, RZ ;  /* 0x000000ff000c9202 */ /* 0x000fcc0000000f00 */
[----:B------:R-:W-:-:S11]  /*1920*/  @!P1 DMUL R10, R8, R12 ;  /* 0x0000000c080a9228 */ /* 0x000fd60000000000 */
.L_x_180:
[----:B------:R-:W-:Y:S05]  /*1930*/  BSYNC.RECONVERGENT B2 ;  /* 0x0000000000027941 */ /* 0x000fea0003800200 */
.L_x_179:
[----:B------:R-:W-:Y:S01]  /*1940*/  DMUL R20, R18, R10 ;  /* 0x0000000a12147228 */ /* 0x000fe20000000000 */
[----:B------:R-:W-:Y:S10]  /*1950*/  BRA `(.L_x_164) ;  /* 0x00000018006c7947 */ /* 0x000ff40003800000 */
.L_x_163:
[----:B------:R-:W-:-:S05]  /*1960*/  IMAD.MOV.U32 R9, RZ, RZ, -0x5 ;  /* 0xfffffffbff097424 */ /* 0x000fca00078e00ff */
[----:B------:R-:W-:-:S05]  /*1970*/  VIADDMNMX.U32 R8, R8, R9, 0x3, PT ;  /* 0x0000000308087446 */ /* 0x000fca0003800009 */
[----:B------:R-:W-:-:S04]  /*1980*/  IMAD.SHL.U32 R12, R8, 0x4, RZ ;  /* 0x00000004080c7824 */ /* 0x000fc800078e00ff */
[----:B------:R-:W0:Y:S02]  /*1990*/  LDC R8, c[0x2][R12+0x10] ;  /* 0x008004000c087b82 */ /* 0x000e240000000800 */
[----:B0-----:R-:W-:-:S04]  /*19a0*/  SHF.R.S32.HI R9, RZ, 0x1f, R8 ;  /* 0x0000001fff097819 */ /* 0x001fc80000011408 */
.L_x_461:
[----:B------:R-:W-:Y:S05]  /*19b0*/  BRX R8 -0x19c0                                                                                                            (*"BRANCH_TARGETS .L_x_462,.L_x_463,.L_x_464,.L_x_164"*) ;  /* 0xffffffe408907949 */ /* 0x000fea000383ffff */
.L_x_464:
        /* <DEDUP_REMOVED lines=24> */
[----:B------:R-:W-:Y:S02]  /*1b40*/  MOV R24, 0x1b80 ;  /* 0x00001b8000187802 */ /* 0x000fe40000000f00 */
[----:B0-----:R-:W-:Y:S01]  /*1b50*/  MOV R40, UR20 ;  /* 0x0000001400287c02 */ /* 0x001fe20008000f00 */
[----:B------:R-:W-:-:S07]  /*1b60*/  IMAD.U32 R21, RZ, RZ, UR21 ;  /* 0x00000015ff157e24 */ /* 0x000fce000f8e00ff */
[----:B------:R-:W-:Y:S05]  /*1b70*/  CALL.REL.NOINC `($__internal_2_$__cuda_sm20_div_rn_f64_full) ;  /* 0x000000d800d07944 */ /* 0x000fea0003c00000 */
[----:B------:R-:W-:Y:S02]  /*1b80*/  IMAD.MOV.U32 R10, RZ, RZ, R20 ;  /* 0x000000ffff0a7224 */ /* 0x000fe400078e0014 */
[----:B------:R-:W-:-:S07]  /*1b90*/  IMAD.MOV.U32 R11, RZ, RZ, R21 ;  /* 0x000000ffff0b7224 */ /* 0x000fce00078e0015 */
.L_x_182:
[----:B------:R-:W-:Y:S05]  /*1ba0*/  BSYNC.RECONVERGENT B3 ;  /* 0x0000000000037941 */ /* 0x000fea0003800200 */
.L_x_181:
        /* <DEDUP_REMOVED lines=47> */
[----:B------:R-:W-:Y:S01]  /*1ea0*/  @!P0 IMAD.MOV.U32 R8, RZ, RZ, 0x33145c07 ;  /* 0x33145c07ff088424 */ /* 0x000fe200078e00ff */
[----:B------:R-:W-:-:S06]  /*1eb0*/  @!P0 MOV R9, 0x3c91a626 ;  /* 0x3c91a62600098802 */ /* 0x000fcc0000000f00 */
        /* <DEDUP_REMOVED lines=8> */
.L_x_184:
        /* <DEDUP_REMOVED lines=21> */
[----:B------:R-:W-:-:S04]  /*2090*/  MOV R14, RZ ;  /* 0x000000ff000e7202 */ /* 0x000fc80000000f00 */
        /* <DEDUP_REMOVED lines=50> */
.L_x_185:
[----:B------:R-:W-:Y:S05]  /*23c0*/  BSYNC.RECONVERGENT B2 ;  /* 0x0000000000027941 */ /* 0x000fea0003800200 */
.L_x_183:
[----:B------:R-:W-:Y:S01]  /*23d0*/  BSSY.RECONVERGENT B2, `(.L_x_186) ;  /* 0x0000004000027945 */ /* 0x000fe20003800200 */
[----:B------:R-:W-:Y:S01]  /*23e0*/  IMAD.MOV.U32 R35, RZ, RZ, 0x40000000 ;  /* 0x40000000ff237424 */ /* 0x000fe200078e00ff */
[----:B------:R-:W-:-:S07]  /*23f0*/  MOV R16, 0x2410 ;  /* 0x0000241000107802 */ /* 0x000fce0000000f00 */
[----:B------:R-:W-:Y:S05]  /*2400*/  CALL.REL.NOINC `($_Z24Naive_Kriging_Kernel_SOAPdS_S_iS_S_S_i14VariogramModeld$__internal_accurate_pow) ;  /* 0x000000d800f47944 */ /* 0x000fea0003c00000 */
[----:B------:R-:W-:Y:S05]  /*2410*/  BSYNC.RECONVERGENT B2 ;  /* 0x0000000000027941 */ /* 0x000fea0003800200 */
.L_x_186:
        /* <DEDUP_REMOVED lines=14> */
.L_x_188:
[----:B------:R-:W-:Y:S05]  /*2500*/  BSYNC.RECONVERGENT B2 ;  /* 0x0000000000027941 */ /* 0x000fea0003800200 */
.L_x_187:
[----:B------:R-:W-:Y:S01]  /*2510*/  DADD R22, -R22, 1 ;  /* 0x3ff0000016167429 */ /* 0x000fe20000000100 */
[----:B------:R-:W-:Y:S01]  /*2520*/  IMAD.MOV.U32 R14, RZ, RZ, 0x0 ;  /* 0x00000000ff0e7424 */ /* 0x000fe200078e00ff */
[----:B------:R-:W-:Y:S01]  /*2530*/  BSSY.RECONVERGENT B2, `(.L_x_189) ;  /* 0x0000018000027945 */ /* 0x000fe20003800200 */
[----:B------:R-:W-:Y:S01]  /*2540*/  IMAD.MOV.U32 R15, RZ, RZ, 0x3fd80000 ;  /* 0x3fd80000ff0f7424 */ /* 0x000fe200078e00ff */
[----:B------:R-:W-:Y:S02]  /*2550*/  DSETP.NEU.AND P0, PT, R10, 1, PT ;  /* 0x3ff000000a00742a */ /* 0x000fe40003f0d000 */
[----:B------:R-:W0:Y:S04]  /*2560*/  MUFU.RSQ64H R25, R23 ;  /* 0x0000001700197308 */ /* 0x000e280000001c00 */
[----:B------:R-:W-:-:S04]  /*2570*/  IADD3 R24, PT, PT, R23, -0x3500000, RZ ;  /* 0xfcb0000017187810 */ /* 0x000fc80007ffe0ff */
[----:B------:R-:W-:Y:S02]  /*2580*/  ISETP.GE.U32.AND P1, PT, R24, 0x7ca00000, PT ;  /* 0x7ca000001800780c */ /* 0x000fe40003f26070 */
        /* <DEDUP_REMOVED lines=12> */
[----:B------:R-:W-:Y:S01]  /*2650*/  MOV R21, R37 ;  /* 0x0000002500157202 */ /* 0x000fe20000000f00 */
[----:B------:R-:W-:Y:S01]  /*2660*/  IMAD.MOV.U32 R20, RZ, RZ, R36 ;  /* 0x000000ffff147224 */ /* 0x000fe200078e0024 */
[----:B------:R-:W-:-:S07]  /*2670*/  MOV R16, 0x2690 ;  /* 0x0000269000107802 */ /* 0x000fce0000000f00 */
[----:B------:R-:W-:Y:S05]  /*2680*/  CALL.REL.NOINC `($__internal_3_$__cuda_sm20_dsqrt_rn_f64_mediumpath_v1) ;  /* 0x000000d400ac7944 */ /* 0x000fea0003c00000 */
[----:B------:R-:W-:Y:S02]  /*2690*/  IMAD.MOV.U32 R20, RZ, RZ, R24 ;  /* 0x000000ffff147224 */ /* 0x000fe400078e0018 */
[----:B------:R-:W-:-:S07]  /*26a0*/  IMAD.MOV.U32 R21, RZ, RZ, R25 ;  /* 0x000000ffff157224 */ /* 0x000fce00078e0019 */
.L_x_190:
[----:B------:R-:W-:Y:S05]  /*26b0*/  BSYNC.RECONVERGENT B2 ;  /* 0x0000000000027941 */ /* 0x000fea0003800200 */
.L_x_189:
[----:B------:R-:W-:Y:S01]  /*26c0*/  IMAD.MOV.U32 R12, RZ, RZ, 0x6dc9c883 ;  /* 0x6dc9c883ff0c7424 */ /* 0x000fe200078e00ff */
[----:B------:R-:W-:Y:S01]  /*26d0*/  UMOV UR20, 0x6dc9c883 ;  /* 0x6dc9c88300147882 */ /* 0x000fe20000000000 */
[----:B------:R-:W-:Y:S01]  /*26e0*/  IMAD.MOV.U32 R13, RZ, RZ, 0x3fe45f30 ;  /* 0x3fe45f30ff0d7424 */ /* 0x000fe200078e00ff */
[----:B------:R-:W-:Y:S02]  /*26f0*/  UMOV UR21, 0x3fe45f30 ;  /* 0x3fe45f3000157882 */ /* 0x000fe40000000000 */
[----:B------:R-:W-:-:S03]  /*2700*/  DMUL R10, R10, UR20 ;  /* 0x000000140a0a7c28 */ /* 0x000fc60008000000 */
[----:B------:R-:W-:Y:S01]  /*2710*/  DFMA R8, R8, -R12, 1 ;  /* 0x3ff000000808742b */ /* 0x000fe2000000080c */
[----:B------:R-:W-:Y:S02]  /*2720*/  FSEL R12, R20, RZ, P0 ;  /* 0x000000ff140c7208 */ /* 0x000fe40000000000 */
[----:B------:R-:W-:-:S06]  /*2730*/  FSEL R13, R21, RZ, P0 ;  /* 0x000000ff150d7208 */ /* 0x000fcc0000000000 */
[----:B------:R-:W-:-:S08]  /*2740*/  DFMA R8, R10, R12, R8 ;  /* 0x0000000c0a08722b */ /* 0x000fd00000000008 */
[----:B------:R-:W-:Y:S01]  /*2750*/  DFMA R20, R18, R8, UR10 ;  /* 0x0000000a12147e2b */ /* 0x000fe20008000008 */
[----:B------:R-:W-:Y:S10]  /*2760*/  BRA `(.L_x_164) ;  /* 0x0000000800e87947 */ /* 0x000ff40003800000 */
.L_x_462:
[----:B------:R-:W0:Y:S01]  /*2770*/  LDCU.64 UR20, c[0x0][0x3d0] ;  /* 0x00007a00ff1477ac */ /* 0x000e220008000a00 */
[----:B------:R-:W-:Y:S01]  /*2780*/  DSETP.NEU.AND P0, PT, R10, RZ, PT ;  /* 0x000000ff0a00722a */ /* 0x000fe20003f0d000 */
[----:B0-----:R-:W-:Y:S02]  /*2790*/  IMAD.U32 R20, RZ, RZ, UR20 ;  /* 0x00000014ff147e24 */ /* 0x001fe4000f8e00ff */
[----:B------:R-:W-:-:S11]  /*27a0*/  IMAD.U32 R21, RZ, RZ, UR21 ;  /* 0x00000015ff157e24 */ /* 0x000fd6000f8e00ff */
[----:B------:R-:W-:Y:S05]  /*27b0*/  @!P0 BRA `(.L_x_164) ;  /* 0x0000000800d48947 */ /* 0x000fea0003800000 */
[----:B------:R-:W0:Y:S01]  /*27c0*/  LDC.64 R10, c[0x0][0x3d8] ;  /* 0x0000f600ff0a7b82 */ /* 0x000e220000000a00 */
[----:B------:R-:W0:Y:S01]  /*27d0*/  MUFU.RCP64H R9, UR7 ;  /* 0x0000000700097d08 */ /* 0x000e220008001800 */
[----:B------:R-:W-:Y:S01]  /*27e0*/  MOV R8, 0x1 ;  /* 0x0000000100087802 */ /* 0x000fe20000000f00 */
[----:B------:R-:W-:Y:S01]  /*27f0*/  BSSY.RECONVERGENT B3, `(.L_x_191) ;  /* 0x0000015000037945 */ /* 0x000fe20003800200 */
[----:B------:R-:W-:-:S04]  /*2800*/  FSETP.GEU.AND P1, PT, |R25|, 6.5827683646048100446e-37, PT ;  /* 0x036000001900780b */ /* 0x000fc80003f2e200 */
        /* <DEDUP_REMOVED lines=17> */
[----:B------:R-:W-:Y:S02]  /*2920*/  IMAD.MOV.U32 R40, RZ, RZ, R20 ;  /* 0x000000ffff287224 */ /* 0x000fe400078e0014 */
[----:B------:R-:W-:-:S07]  /*2930*/  IMAD.MOV.U32 R41, RZ, RZ, R21 ;  /* 0x000000ffff297224 */ /* 0x000fce00078e0015 */
.L_x_192:
[----:B------:R-:W-:Y:S05]  /*2940*/  BSYNC.RECONVERGENT B3 ;  /* 0x0000000000037941 */ /* 0x000fea0003800200 */
.L_x_191:
        /* <DEDUP_REMOVED lines=21> */
[----:B------:R-:W-:Y:S01]  /*2aa0*/  MOV R31, R40 ;  /* 0x00000028001f7202 */ /* 0x000fe20000000f00 */
[----:B------:R-:W-:Y:S01]  /*2ab0*/  IMAD.MOV.U32 R21, RZ, RZ, R41 ;  /* 0x000000ffff157224 */ /* 0x000fe200078e0029 */
[----:B------:R-:W-:-:S07]  /*2ac0*/  MOV R16, 0x2ae0 ;  /* 0x00002ae000107802 */ /* 0x000fce0000000f00 */
[----:B------:R-:W-:Y:S05]  /*2ad0*/  CALL.REL.NOINC `($_Z24Naive_Kriging_Kernel_SOAPdS_S_iS_S_S_i14VariogramModeld$__internal_trig_reduction_slowpathd) ;  /* 0x000000e000007944 */ /* 0x000fea0003c00000 */
[----:B------:R-:W-:Y:S02]  /*2ae0*/  IMAD.MOV.U32 R16, RZ, RZ, R20 ;  /* 0x000000ffff107224 */ /* 0x000fe400078e0014 */
[----:B------:R-:W-:Y:S02]  /*2af0*/  IMAD.MOV.U32 R24, RZ, RZ, R12 ;  /* 0x000000ffff187224 */ /* 0x000fe400078e000c */
[----:B------:R-:W-:-:S07]  /*2b00*/  IMAD.MOV.U32 R25, RZ, RZ, R13 ;  /* 0x000000ffff197224 */ /* 0x000fce00078e000d */
.L_x_194:
[----:B------:R-:W-:Y:S05]  /*2b10*/  BSYNC.RECONVERGENT B2 ;  /* 0x0000000000027941 */ /* 0x000fea0003800200 */
.L_x_193:
[----:B------:R-:W-:-:S05]  /*2b20*/  IMAD.SHL.U32 R8, R16, 0x40, RZ ;  /* 0x0000004010087824 */ /* 0x000fca00078e00ff */
        /* <DEDUP_REMOVED lines=8> */
[----:B------:R-:W-:Y:S01]  /*2bb0*/  MOV R38, 0x20fd8164 ;  /* 0x20fd816400267802 */ /* 0x000fe20000000f00 */
[----:B------:R-:W-:Y:S01]  /*2bc0*/  BSSY.RECONVERGENT B3, `(.L_x_195) ;  /* 0x0000025000037945 */ /* 0x000fe20003800200 */
[----:B------:R-:W-:Y:S01]  /*2bd0*/  ISETP.NE.U32.AND P0, PT, R30, 0x1, PT ;  /* 0x000000011e00780c */ /* 0x000fe20003f05070 */
[----:B------:R-:W-:-:S03]  /*2be0*/  DMUL R30, R24, R24 ;  /* 0x00000018181e7228 */ /* 0x000fc60000000000 */
[----:B------:R-:W-:Y:S02]  /*2bf0*/  FSEL R38, R38, -8.06006814911005101289e+34, !P0 ;  /* 0xf9785eba26267808 */ /* 0x000fe40004000000 */
[----:B------:R-:W-:-:S06]  /*2c00*/  FSEL R39, -R32, 0.11223486810922622681, !P0 ;  /* 0x3de5db6520277808 */ /* 0x000fcc0004000100 */
[----:B--2---:R-:W-:-:S08]  /*2c10*/  DFMA R8, R30, R38, R8 ;  /* 0x000000261e08722b */ /* 0x004fd00000000008 */
[----:B------:R-:W-:-:S08]  /*2c20*/  DFMA R8, R30, R8, R10 ;  /* 0x000000081e08722b */ /* 0x000fd0000000000a */
[----:B---3--:R-:W-:-:S08]  /*2c30*/  DFMA R8, R30, R8, R12 ;  /* 0x000000081e08722b */ /* 0x008fd0000000000c */
[----:B------:R-:W-:Y:S02]  /*2c40*/  DFMA R14, R30, R8, R14 ;  /* 0x000000081e0e722b */ /* 0x000fe4000000000e */
[----:B------:R-:W0:Y:S01]  /*2c50*/  MUFU.RCP64H R9, R41 ;  /* 0x0000002900097308 */ /* 0x000e220000001800 */
[----:B------:R-:W-:-:S05]  /*2c60*/  IMAD.MOV.U32 R8, RZ, RZ, 0x1 ;  /* 0x00000001ff087424 */ /* 0x000fca00078e00ff */
[----:B----4-:R-:W-:-:S08]  /*2c70*/  DFMA R14, R30, R14, R20 ;  /* 0x0000000e1e0e722b */ /* 0x010fd00000000014 */
[----:B------:R-:W-:Y:S02]  /*2c80*/  DFMA R14, R30, R14, R22 ;  /* 0x0000000e1e0e722b */ /* 0x000fe40000000016 */
[----:B0-----:R-:W-:-:S06]  /*2c90*/  DFMA R10, R8, -R40, 1 ;  /* 0x3ff00000080a742b */ /* 0x001fcc0000000828 */
[----:B------:R-:W-:Y:S02]  /*2ca0*/  DFMA R24, R14, R24, R24 ;  /* 0x000000180e18722b */ /* 0x000fe40000000018 */
[----:B------:R-:W-:Y:S02]  /*2cb0*/  DFMA R14, R30, R14, 1 ;  /* 0x3ff000001e0e742b */ /* 0x000fe4000000000e */
[----:B------:R-:W-:-:S08]  /*2cc0*/  DFMA R10, R10, R10, R10 ;  /* 0x0000000a0a0a722b */ /* 0x000fd0000000000a */
[----:B------:R-:W-:Y:S01]  /*2cd0*/  DFMA R10, R8, R10, R8 ;  /* 0x0000000a080a722b */ /* 0x000fe20000000008 */
[----:B------:R-:W-:Y:S02]  /*2ce0*/  FSEL R14, R14, R24, !P0 ;  /* 0x000000180e0e7208 */ /* 0x000fe40004000000 */
[----:B------:R-:W-:Y:S02]  /*2cf0*/  FSEL R15, R15, R25, !P0 ;  /* 0x000000190f0f7208 */ /* 0x000fe40004000000 */
[----:B------:R-:W-:-:S03]  /*2d00*/  LOP3.LUT P0, RZ, R16, 0x2, RZ, 0xc0, !PT ;  /* 0x0000000210ff7812 */ /* 0x000fc6000780c0ff */
[----:B------:R-:W-:Y:S02]  /*2d10*/  DFMA R12, R10, -R40, 1 ;  /* 0x3ff000000a0c742b */ /* 0x000fe40000000828 */
[----:B------:R-:W-:-:S06]  /*2d20*/  DADD R8, RZ, -R14 ;  /* 0x00000000ff087229 */ /* 0x000fcc000000080e */
[----:B------:R-:W-:-:S04]  /*2d30*/  DFMA R12, R10, R12, R10 ;  /* 0x0000000c0a0c722b */ /* 0x000fc8000000000a */
        /* <DEDUP_REMOVED lines=12> */
[----:B------:R-:W-:Y:S05]  /*2e00*/  CALL.REL.NOINC `($__internal_2_$__cuda_sm20_div_rn_f64_full) ;  /* 0x000000c8002c7944 */ /* 0x000fea0003c00000 */
.L_x_196:
[----:B------:R-:W-:Y:S05]  /*2e10*/  BSYNC.RECONVERGENT B3 ;  /* 0x0000000000037941 */ /* 0x000fea0003800200 */
.L_x_195:
[----:B------:R-:W-:-:S08]  /*2e20*/  DADD R20, -R20, 1 ;  /* 0x3ff0000014147429 */ /* 0x000fd00000000100 */
[----:B------:R-:W-:Y:S01]  /*2e30*/  DFMA R20, R18, R20, UR10 ;  /* 0x0000000a12147e2b */ /* 0x000fe20008000014 */
[----:B------:R-:W-:Y:S10]  /*2e40*/  BRA `(.L_x_164) ;  /* 0x0000000400307947 */ /* 0x000ff40003800000 */
.L_x_463:
        /* <DEDUP_REMOVED lines=29> */
.L_x_198:
[----:B------:R-:W-:Y:S05]  /*3020*/  BSYNC.RECONVERGENT B3 ;  /* 0x0000000000037941 */ /* 0x000fea0003800200 */
.L_x_197:
[----:B------:R-:W-:Y:S01]  /*3030*/  DADD R46, -RZ, |R8| ;  /* 0x00000000ff2e7229 */ /* 0x000fe20000000508 */
[----:B------:R-:W-:Y:S01]  /*3040*/  BSSY.RECONVERGENT B2, `(.L_x_199) ;  /* 0x0000004000027945 */ /* 0x000fe20003800200 */
[----:B------:R-:W-:Y:S01]  /*3050*/  IMAD.MOV.U32 R35, RZ, RZ, 0x40000000 ;  /* 0x40000000ff237424 */ /* 0x000fe200078e00ff */
[----:B------:R-:W-:-:S08]  /*3060*/  MOV R16, 0x3080 ;  /* 0x0000308000107802 */ /* 0x000fd00000000f00 */
[----:B------:R-:W-:Y:S05]  /*3070*/  CALL.REL.NOINC `($_Z24Naive_Kriging_Kernel_SOAPdS_S_iS_S_S_i14VariogramModeld$__internal_accurate_pow) ;  /* 0x000000cc00d87944 */ /* 0x000fea0003c00000 */
[----:B------:R-:W-:Y:S05]  /*3080*/  BSYNC.RECONVERGENT B2 ;  /* 0x0000000000027941 */ /* 0x000fea0003800200 */
.L_x_199:
        /* <DEDUP_REMOVED lines=13> */
[----:B------:R-:W-:Y:S01]  /*3160*/  @!P0 MOV R12, 0x0 ;  /* 0x00000000000c8802 */ /* 0x000fe20000000f00 */
[----:B------:R-:W-:-:S07]  /*3170*/  @!P0 IMAD.MOV.U32 R13, RZ, RZ, 0x7ff00000 ;  /* 0x7ff00000ff0d8424 */ /* 0x000fce00078e00ff */
.L_x_201:
[----:B------:R-:W-:Y:S05]  /*3180*/  BSYNC.RECONVERGENT B2 ;  /* 0x0000000000027941 */ /* 0x000fea0003800200 */
.L_x_200:
        /* <DEDUP_REMOVED lines=22> */
.L_x_203:
[----:B------:R-:W-:Y:S05]  /*32f0*/  BSYNC.RECONVERGENT B3 ;  /* 0x0000000000037941 */ /* 0x000fea0003800200 */
.L_x_202:
[----:B------:R-:W-:-:S11]  /*3300*/  DFMA R20, R18, R20, UR10 ;  /* 0x0000000a12147e2b */ /* 0x000fd60008000014 */
.L_x_164:
[----:B------:R-:W-:Y:S05]  /*3310*/  BSYNC.RECONVERGENT B1 ;  /* 0x0000000000017941 */ /* 0x000fea0003800200 */
.L_x_162:
[----:B------:R-:W-:Y:S01]  /*3320*/  ISETP.NE.U32.AND P0, PT, R7, R6, PT ;  /* 0x000000060700720c */ /* 0x000fe20003f05070 */
[----:B------:R-:W0:Y:S01]  /*3330*/  LDC R14, c[0x0][0x398] ;  /* 0x0000e600ff0e7b82 */ /* 0x000e220000000800 */
[----:B------:R-:W-:Y:S02]  /*3340*/  IMAD.IADD R11, R0, 0x1, R3 ;  /* 0x00000001000b7824 */ /* 0x000fe400078e0203 */
[----:B------:R-:W-:-:S03]  /*3350*/  ISETP.NE.AND.EX P0, PT, R5, R4, PT, P0 ;  /* 0x000000040500720c */ /* 0x000fc60003f05300 */
[----:B------:R1:W-:Y:S10]  /*3360*/  STL.64 [R11], R20 ;  /* 0x000000140b007387 */ /* 0x0003f40000100a00 */
[----:B------:R-:W-:-:S05]  /*3370*/  @P0 IMAD.U32 R9, R7, 0x1000, R2 ;  /* 0x0000100007090824 */ /* 0x000fca00078e0002 */
[----:B------:R1:W-:Y:S01]  /*3380*/  @P0 STL.64 [R9], R20 ;  /* 0x0000001409000387 */ /* 0x0003e20000100a00 */
[----:B------:R-:W-:-:S04]  /*3390*/  IADD3 R7, P0, PT, R7, 0x1, RZ ;  /* 0x0000000107077810 */ /* 0x000fc80007f1e0ff */
[----:B------:R-:W-:Y:S02]  /*33a0*/  IADD3.X R5, PT, PT, RZ, R5, RZ, P0, !PT ;  /* 0x00000005ff057210 */ /* 0x000fe400007fe4ff */
[----:B0-----:R-:W-:-:S04]  /*33b0*/  ISETP.GE.U32.AND P0, PT, R7, R14, PT ;  /* 0x0000000e0700720c */ /* 0x001fc80003f06070 */
[----:B------:R-:W-:-:S13]  /*33c0*/  ISETP.GE.U32.AND.EX P0, PT, R5, R33, PT, P0 ;  /* 0x000000210500720c */ /* 0x000fda0003f06100 */
[----:B-1----:R-:W-:Y:S05]  /*33d0*/  @!P0 BRA `(.L_x_204) ;  /* 0xffffffcc00ac8947 */ /* 0x002fea000383ffff */
[----:B------:R-:W-:-:S05]  /*33e0*/  IADD3 R6, P0, PT, R6, 0x1, RZ ;  /* 0x0000000106067810 */ /* 0x000fca0007f1e0ff */
[----:B------:R-:W-:Y:S01]  /*33f0*/  IMAD.X R4, RZ, RZ, R4, P0 ;  /* 0x000000ffff047224 */ /* 0x000fe200000e0604 */
[----:B------:R-:W-:-:S04]  /*3400*/  ISETP.NE.U32.AND P0, PT, R6, R14, PT ;  /* 0x0000000e0600720c */ /* 0x000fc80003f05070 */
[----:B------:R-:W-:-:S13]  /*3410*/  ISETP.NE.AND.EX P0, PT, R4, R33, PT, P0 ;  /* 0x000000210400720c */ /* 0x000fda0003f05300 */
[----:B------:R-:W-:Y:S05]  /*3420*/  @P0 BRA `(.L_x_205) ;  /* 0xffffffcc00640947 */ /* 0x000fea000383ffff */
[C---:B------:R-:W-:Y:S01]  /*3430*/  ISETP.GE.U32.AND P0, PT, R14.reuse, 0x10, PT ;  /* 0x000000100e00780c */ /* 0x040fe20003f06070 */
[----:B------:R-:W-:Y:S01]  /*3440*/  IMAD.MOV.U32 R6, RZ, RZ, RZ ;  /* 0x000000ffff067224 */ /* 0x000fe200078e00ff */
[----:B------:R-:W-:-:S11]  /*3450*/  LOP3.LUT P1, R32, R14, 0xf, RZ, 0xc0, !PT ;  /* 0x0000000f0e207812 */ /* 0x000fd6000782c0ff */
[----:B------:R-:W-:Y:S05]  /*3460*/  @!P0 BRA `(.L_x_206) ;  /* 0x0000000000708947 */ /* 0x000fea0003800000 */
[----:B------:R-:W-:Y:S01]  /*3470*/  LOP3.LUT R6, R14, 0xfffffff0, RZ, 0xc0, !PT ;  /* 0xfffffff00e067812 */ /* 0x000fe200078ec0ff */
[----:B------:R-:W-:Y:S02]  /*3480*/  IMAD.MOV.U32 R0, RZ, RZ, RZ ;  /* 0x000000ffff007224 */ /* 0x000fe400078e00ff */
[----:B------:R-:W-:-:S07]  /*3490*/  IMAD.MOV.U32 R4, RZ, RZ, RZ ;  /* 0x000000ffff047224 */ /* 0x000fce00078e00ff */
.L_x_207:
[C---:B0-----:R-:W-:Y:S01]  /*34a0*/  IMAD.U32 R5, R0.reuse, 0x1000, R17 ;  /* 0x0000100000057824 */ /* 0x041fe200078e0011 */
[----:B------:R-:W-:Y:S01]  /*34b0*/  MOV R3, 0x3ff00000 ;  /* 0x3ff0000000037802 */ /* 0x000fe20000000f00 */
[----:B------:R-:W-:Y:S02]  /*34c0*/  IMAD.MOV.U32 R2, RZ, RZ, 0x0 ;  /* 0x00000000ff027424 */ /* 0x000fe400078e00ff */
[C---:B------:R-:W-:Y:S01]  /*34d0*/  IMAD.U32 R5, R0.reuse, 0x8, R5 ;  /* 0x0000000800057824 */ /* 0x040fe200078e0005 */
[----:B------:R-:W-:-:S04]  /*34e0*/  IADD3 R0, P0, PT, R0, 0x10, RZ ;  /* 0x0000001000007810 */ /* 0x000fc80007f1e0ff */
[----:B------:R0:W-:Y:S01]  /*34f0*/  STL.64 [R5], R2 ;  /* 0x0000000205007387 */ /* 0x0001e20000100a00 */
[----:B------:R-:W-:Y:S01]  /*3500*/  IMAD.X R4, RZ, RZ, R4, P0 ;  /* 0x000000ffff047224 */ /* 0x000fe200000e0604 */
[----:B------:R-:W-:Y:S02]  /*3510*/  ISETP.NE.U32.AND P0, PT, R0, R6, PT ;  /* 0x000000060000720c */ /* 0x000fe40003f05070 */
[----:B------:R0:W-:Y:S02]  /*3520*/  STL.64 [R5+0x1008], R2 ;  /* 0x0010080205007387 */ /* 0x0001e40000100a00 */
[----:B------:R-:W-:Y:S02]  /*3530*/  ISETP.NE.AND.EX P0, PT, R4, R33, PT, P0 ;  /* 0x000000210400720c */ /* 0x000fe40003f05300 */
[----:B------:R0:W-:Y:S04]  /*3540*/  STL.64 [R5+0x2010], R2 ;  /* 0x0020100205007387 */ /* 0x0001e80000100a00 */
        /* <DEDUP_REMOVED lines=12> */
[----:B------:R0:W-:Y:S01]  /*3610*/  STL.64 [R5+0xf078], R2 ;  /* 0x00f0780205007387 */ /* 0x0001e20000100a00 */
[----:B------:R-:W-:Y:S05]  /*3620*/  @P0 BRA `(.L_x_207) ;  /* 0xfffffffc009c0947 */ /* 0x000fea000383ffff */
.L_x_206:
[----:B------:R-:W-:Y:S01]  /*3630*/  LOP3.LUT R16, R14, 0xf, RZ, 0xc0, !PT ;  /* 0x0000000f0e107812 */ /* 0x000fe200078ec0ff */
[----:B------:R-:W-:Y:S06]  /*3640*/  @!P1 BRA `(.L_x_208) ;  /* 0x0000000000cc9947 */ /* 0x000fec0003800000 */
[----:B------:R-:W-:-:S04]  /*3650*/  IADD3 R0, P1, PT, R16, -0x1, RZ ;  /* 0xffffffff10007810 */ /* 0x000fc80007f3e0ff */
[----:B------:R-:W-:Y:S01]  /*3660*/  ISETP.GE.U32.AND P0, PT, R0, 0x7, PT ;  /* 0x000000070000780c */ /* 0x000fe20003f06070 */
[----:B------:R-:W-:Y:S01]  /*3670*/  IMAD.X R0, RZ, RZ, -0x1, P1 ;  /* 0xffffffffff007424 */ /* 0x000fe200008e06ff */
[----:B------:R-:W-:-:S04]  /*3680*/  LOP3.LUT P1, RZ, R14, 0x7, RZ, 0xc0, !PT ;  /* 0x000000070eff7812 */ /* 0x000fc8000782c0ff */
[----:B------:R-:W-:-:S13]  /*3690*/  ISETP.GE.U32.AND.EX P0, PT, R0, RZ, PT, P0 ;  /* 0x000000ff0000720c */ /* 0x000fda0003f06100 */
[----:B------:R-:W-:Y:S05]  /*36a0*/  @!P0 BRA `(.L_x_209) ;  /* 0x0000000000348947 */ /* 0x000fea0003800000 */
[C---:B0-----:R-:W-:Y:S02]  /*36b0*/  IMAD.U32 R5, R6.reuse, 0x1000, R17 ;  /* 0x0000100006057824 */ /* 0x041fe400078e0011 */
[----:B------:R-:W-:Y:S02]  /*36c0*/  IMAD.MOV.U32 R2, RZ, RZ, 0x0 ;  /* 0x00000000ff027424 */ /* 0x000fe400078e00ff */
[----:B------:R-:W-:Y:S01]  /*36d0*/  IMAD.MOV.U32 R3, RZ, RZ, 0x3ff00000 ;  /* 0x3ff00000ff037424 */ /* 0x000fe200078e00ff */
[C---:B------:R-:W-:Y:S01]  /*36e0*/  LEA R5, R6.reuse, R5, 0x3 ;  /* 0x0000000506057211 */ /* 0x040fe200078e18ff */
[----:B------:R-:W-:-:S04]  /*36f0*/  VIADD R6, R6, 0x8 ;  /* 0x0000000806067836 */ /* 0x000fc80000000000 */
[----:B------:R1:W-:Y:S04]  /*3700*/  STL.64 [R5], R2 ;  /* 0x0000000205007387 */ /* 0x0003e80000100a00 */
[----:B------:R1:W-:Y:S04]  /*3710*/  STL.64 [R5+0x1008], R2 ;  /* 0x0010080205007387 */ /* 0x0003e80000100a00 */
[----:B------:R1:W-:Y:S04]  /*3720*/  STL.64 [R5+0x2010], R2 ;  /* 0x0020100205007387 */ /* 0x0003e80000100a00 */
[----:B------:R1:W-:Y:S04]  /*3730*/  STL.64 [R5+0x3018], R2 ;  /* 0x0030180205007387 */ /* 0x0003e80000100a00 */
[----:B------:R1:W-:Y:S04]  /*3740*/  STL.64 [R5+0x4020], R2 ;  /* 0x0040200205007387 */ /* 0x0003e80000100a00 */
[----:B------:R1:W-:Y:S04]  /*3750*/  STL.64 [R5+0x5028], R2 ;  /* 0x0050280205007387 */ /* 0x0003e80000100a00 */
[----:B------:R1:W-:Y:S04]  /*3760*/  STL.64 [R5+0x6030], R2 ;  /* 0x0060300205007387 */ /* 0x0003e80000100a00 */
[----:B------:R1:W-:Y:S02]  /*3770*/  STL.64 [R5+0x7038], R2 ;  /* 0x0070380205007387 */ /* 0x0003e40000100a00 */
.L_x_209:
[----:B------:R-:W-:Y:S05]  /*3780*/  @!P1 BRA `(.L_x_208) ;  /* 0x00000000007c9947 */ /* 0x000fea0003800000 */
[----:B------:R-:W-:-:S04]  /*3790*/  LOP3.LUT R0, R14, 0x7, RZ, 0xc0, !PT ;  /* 0x000000070e007812 */ /* 0x000fc800078ec0ff */
[----:B------:R-:W-:-:S04]  /*37a0*/  IADD3 R0, P1, PT, R0, -0x1, RZ ;  /* 0xffffffff00007810 */ /* 0x000fc80007f3e0ff */
[----:B------:R-:W-:Y:S01]  /*37b0*/  ISETP.GE.U32.AND P0, PT, R0, 0x3, PT ;  /* 0x000000030000780c */ /* 0x000fe20003f06070 */
[----:B------:R-:W-:Y:S01]  /*37c0*/  IMAD.X R0, RZ, RZ, -0x1, P1 ;  /* 0xffffffffff007424 */ /* 0x000fe200008e06ff */
[----:B------:R-:W-:-:S04]  /*37d0*/  LOP3.LUT P1, RZ, R14, 0x3, RZ, 0xc0, !PT ;  /* 0x000000030eff7812 */ /* 0x000fc8000782c0ff */
[----:B------:R-:W-:-:S13]  /*37e0*/  ISETP.GE.U32.AND.EX P0, PT, R0, RZ, PT, P0 ;  /* 0x000000ff0000720c */ /* 0x000fda0003f06100 */
[----:B------:R-:W-:Y:S05]  /*37f0*/  @!P0 BRA `(.L_x_210) ;  /* 0x0000000000248947 */ /* 0x000fea0003800000 */
[C---:B01----:R-:W-:Y:S02]  /*3800*/  IMAD.U32 R5, R6.reuse, 0x1000, R17 ;  /* 0x0000100006057824 */ /* 0x043fe400078e0011 */
[----:B------:R-:W-:Y:S02]  /*3810*/  IMAD.MOV.U32 R2, RZ, RZ, 0x0 ;  /* 0x00000000ff027424 */ /* 0x000fe400078e00ff */
[----:B------:R-:W-:Y:S02]  /*3820*/  IMAD.MOV.U32 R3, RZ, RZ, 0x3ff00000 ;  /* 0x3ff00000ff037424 */ /* 0x000fe400078e00ff */
[C---:B------:R-:W-:Y:S01]  /*3830*/  IMAD.U32 R5, R6.reuse, 0x8, R5 ;  /* 0x0000000806057824 */ /* 0x040fe200078e0005 */
[----:B------:R-:W-:-:S04]  /*3840*/  IADD3 R6, PT, PT, R6, 0x4, RZ ;  /* 0x0000000406067810 */ /* 0x000fc80007ffe0ff */
[----:B------:R2:W-:Y:S04]  /*3850*/  STL.64 [R5], R2 ;  /* 0x0000000205007387 */ /* 0x0005e80000100a00 */
[----:B------:R2:W-:Y:S04]  /*3860*/  STL.64 [R5+0x1008], R2 ;  /* 0x0010080205007387 */ /* 0x0005e80000100a00 */
[----:B------:R2:W-:Y:S04]  /*3870*/  STL.64 [R5+0x2010], R2 ;  /* 0x0020100205007387 */ /* 0x0005e80000100a00 */
[----:B------:R2:W-:Y:S02]  /*3880*/  STL.64 [R5+0x3018], R2 ;  /* 0x0030180205007387 */ /* 0x0005e40000100a00 */
.L_x_210:
[----:B------:R-:W-:Y:S05]  /*3890*/  @!P1 BRA `(.L_x_208) ;  /* 0x0000000000389947 */ /* 0x000fea0003800000 */
[----:B------:R-:W-:Y:S01]  /*38a0*/  LOP3.LUT R0, R14, 0x3, RZ, 0xc0, !PT ;  /* 0x000000030e007812 */ /* 0x000fe200078ec0ff */
[----:B------:R-:W-:Y:S01]  /*38b0*/  UMOV UR5, URZ ;  /* 0x000000ff00057c82 */ /* 0x000fe20008000000 */
[----:B------:R-:W-:-:S05]  /*38c0*/  UMOV UR6, URZ ;  /* 0x000000ff00067c82 */ /* 0x000fca0008000000 */
.L_x_211:
[C---:B012---:R-:W-:Y:S01]  /*38d0*/  IMAD.U32 R5, R6.reuse, 0x1000, R17 ;  /* 0x0000100006057824 */ /* 0x047fe200078e0011 */
[----:B------:R-:W-:Y:S01]  /*38e0*/  UIADD3 UR5, UP0, UPT, UR5, 0x1, URZ ;  /* 0x0000000105057890 */ /* 0x000fe2000ff1e0ff */
[----:B------:R-:W-:Y:S02]  /*38f0*/  IMAD.MOV.U32 R2, RZ, RZ, 0x0 ;  /* 0x00000000ff027424 */ /* 0x000fe400078e00ff */
[----:B------:R-:W-:Y:S01]  /*3900*/  IMAD.MOV.U32 R3, RZ, RZ, 0x3ff00000 ;  /* 0x3ff00000ff037424 */ /* 0x000fe200078e00ff */
[----:B------:R-:W-:Y:S01]  /*3910*/  UIADD3.X UR6, UPT, UPT, URZ, UR6, URZ, UP0, !UPT ;  /* 0x00000006ff067290 */ /* 0x000fe200087fe4ff */
[----:B------:R-:W-:Y:S01]  /*3920*/  IMAD.U32 R5, R6, 0x8, R5 ;  /* 0x0000000806057824 */ /* 0x000fe200078e0005 */
[----:B------:R-:W-:Y:S01]  /*3930*/  ISETP.NE.U32.AND P0, PT, R0, UR5, PT ;  /* 0x0000000500007c0c */ /* 0x000fe2000bf05070 */
[----:B------:R-:W-:-:S03]  /*3940*/  VIADD R6, R6, 0x1 ;  /* 0x0000000106067836 */ /* 0x000fc60000000000 */
[----:B------:R3:W-:Y:S01]  /*3950*/  STL.64 [R5], R2 ;  /* 0x0000000205007387 */ /* 0x0007e20000100a00 */
[----:B------:R-:W-:-:S13]  /*3960*/  ISETP.NE.AND.EX P0, PT, RZ, UR6, PT, P0 ;  /* 0x00000006ff007c0c */ /* 0x000fda000bf05300 */
[----:B---3--:R-:W-:Y:S05]  /*3970*/  @P0 BRA `(.L_x_211) ;  /* 0xfffffffc00d40947 */ /* 0x008fea000383ffff */
.L_x_208:
[C---:B------:R-:W-:Y:S02]  /*3980*/  LOP3.LUT R29, R14.reuse, 0x3, RZ, 0xc0, !PT ;  /* 0x000000030e1d7812 */ /* 0x040fe400078ec0ff */
[----:B------:R-:W-:Y:S02]  /*3990*/  CS2R R30, SRZ ;  /* 0x00000000001e7805 */ /* 0x000fe4000001ff00 */
[----:B------:R-:W-:Y:S02]  /*39a0*/  LOP3.LUT R15, R14, 0x7, RZ, 0xc0, !PT ;  /* 0x000000070e0f7812 */ /* 0x000fe400078ec0ff */
[----:B------:R-:W-:Y:S02]  /*39b0*/  IADD3 R16, P2, PT, R16, -0x1, RZ ;  /* 0xffffffff10107810 */ /* 0x000fe40007f5e0ff */
[----:B------:R-:W-:Y:S02]  /*39c0*/  IADD3 R18, P0, PT, R29, -0x1, RZ ;  /* 0xffffffff1d127810 */ /* 0x000fe40007f1e0ff */
[----:B------:R-:W-:Y:S01]  /*39d0*/  IADD3 R13, P1, PT, R15, -0x1, RZ ;  /* 0xffffffff0f0d7810 */ /* 0x000fe20007f3e0ff */
[----:B------:R-:W-:Y:S01]  /*39e0*/  IMAD.X R12, RZ, RZ, -0x1, P2 ;  /* 0xffffffffff0c7424 */ /* 0x000fe200010e06ff */
[C---:B------:R-:W-:Y:S01]  /*39f0*/  LOP3.LUT R19, R14.reuse, 0xfffffff8, RZ, 0xc0, !PT ;  /* 0xfffffff80e137812 */ /* 0x040fe200078ec0ff */
[----:B012---:R-:W-:Y:S01]  /*3a00*/  IMAD.X R2, RZ, RZ, -0x1, P0 ;  /* 0xffffffffff027424 */ /* 0x007fe200000e06ff */
[----:B------:R-:W-:-:S02]  /*3a10*/  LOP3.LUT R14, R14, 0xfffffff0, RZ, 0xc0, !PT ;  /* 0xfffffff00e0e7812 */ /* 0x000fc400078ec0ff */
[----:B------:R-:W-:Y:S02]  /*3a20*/  LOP3.LUT R29, R29, 0x1, RZ, 0xc0, !PT ;  /* 0x000000011d1d7812 */ /* 0x000fe400078ec0ff */
[----:B------:R-:W-:Y:S02]  /*3a30*/  LOP3.LUT R28, R15, 0x3, RZ, 0xc0, !PT ;  /* 0x000000030f1c7812 */ /* 0x000fe400078ec0ff */
[----:B------:R-:W-:-:S07]  /*3a40*/  IADD3.X R3, PT, PT, RZ, -0x1, RZ, P1, !PT ;  /* 0xffffffffff037810 */ /* 0x000fce0000ffe4ff */
.L_x_348:
[--C-:B------:R-:W-:Y:S01]  /*3a50*/  SHF.R.S64 R36, RZ, 0x14, R31.reuse ;  /* 0x00000014ff247819 */ /* 0x100fe2000000101f */
[----:B------:R-:W0:Y:S01]  /*3a60*/  LDCU UR5, c[0x0][0x398] ;  /* 0x00007300ff0577ac */ /* 0x000e220008000800 */
[----:B------:R-:W-:-:S04]  /*3a70*/  SHF.R.S64 R0, RZ, 0x1d, R31 ;  /* 0x0000001dff007819 */ /* 0x000fc8000000101f */
[----:B-----5:R-:W-:-:S06]  /*3a80*/  IADD3 R42, PT, PT, R1, R36, R0 ;  /* 0x00000024012a7210 */ /* 0x020fcc0007ffe000 */
[----:B-1----:R-:W5:Y:S01]  /*3a90*/  LDL.64 R42, [R42] ;  /* 0x000000002a2a7983 */ /* 0x002f620000100a00 */
[----:B--2---:R-:W-:Y:S01]  /*3aa0*/  IMAD.MOV.U32 R4, RZ, RZ, RZ ;  /* 0x000000ffff047224 */ /* 0x004fe200078e00ff */
[----:B0-----:R-:W-:-:S09]  /*3ab0*/  UISETP.GE.U32.AND UP0, UPT, UR5, 0x8, UPT ;  /* 0x000000080500788c */ /* 0x001fd2000bf06070 */
[----:B------:R-:W-:Y:S05]  /*3ac0*/  BRA.U !UP0, `(.L_x_212) ;  /* 0x0000001908587547 */ /* 0x000fea000b800000 */
[----:B------:R-:W-:Y:S02]  /*3ad0*/  IMAD.IADD R37, R1, 0x1, R36 ;  /* 0x0000000101257824 */ /* 0x000fe400078e0224 */
[----:B------:R-:W-:Y:S02]  /*3ae0*/  IMAD.MOV.U32 R39, RZ, RZ, R19 ;  /* 0x000000ffff277224 */ /* 0x000fe400078e0013 */
[C---:B------:R-:W-:Y:S01]  /*3af0*/  VIADD R35, R37.reuse, 0x20 ;  /* 0x0000002025237836 */ /* 0x040fe20000000000 */
[----:B------:R-:W-:Y:S01]  /*3b00*/  IADD3 R37, PT, PT, R37, 0x200020, RZ ;  /* 0x0020002025257810 */ /* 0x000fe20007ffe0ff */
[----:B------:R-:W-:-:S07]  /*3b10*/  IMAD.MOV.U32 R38, RZ, RZ, R33 ;  /* 0x000000ffff267224 */ /* 0x000fce00078e0021 */
.L_x_245:
[----:B------:R-:W2:Y:S01]  /*3b20*/  LDL.128 R8, [R35+-0x20] ;  /* 0xffffe00023087983 */ /* 0x000ea20000100c00 */
[----:B-----5:R-:W0:Y:S01]  /*3b30*/  MUFU.RCP64H R7, R43 ;  /* 0x0000002b00077308 */ /* 0x020e220000001800 */
[----:B------:R-:W-:Y:S01]  /*3b40*/  IMAD.MOV.U32 R6, RZ, RZ, 0x1 ;  /* 0x00000001ff067424 */ /* 0x000fe200078e00ff */
[----:B------:R-:W-:Y:S05]  /*3b50*/  BSSY.RECONVERGENT B1, `(.L_x_213) ;  /* 0x0000015000017945 */ /* 0x000fea0003800200 */
        /* <DEDUP_REMOVED lines=14> */
[----:B------:R-:W-:Y:S02]  /*3c40*/  IMAD.MOV.U32 R25, RZ, RZ, R9 ;  /* 0x000000ffff197224 */ /* 0x000fe400078e0009 */
[----:B------:R-:W-:Y:S02]  /*3c50*/  IMAD.MOV.U32 R40, RZ, RZ, R42 ;  /* 0x000000ffff287224 */ /* 0x000fe400078e002a */
[----:B------:R-:W-:-:S07]  /*3c60*/  IMAD.MOV.U32 R21, RZ, RZ, R43 ;  /* 0x000000ffff157224 */ /* 0x000fce00078e002b */
[----:B------:R-:W-:Y:S05]  /*3c70*/  CALL.REL.NOINC `($__internal_2_$__cuda_sm20_div_rn_f64_full) ;  /* 0x000000b800907944 */ /* 0x000fea0003c00000 */
[----:B------:R-:W-:Y:S01]  /*3c80*/  IMAD.MOV.U32 R4, RZ, RZ, R20 ;  /* 0x000000ffff047224 */ /* 0x000fe200078e0014 */
[----:B------:R-:W-:-:S07]  /*3c90*/  MOV R5, R21 ;  /* 0x0000001500057202 */ /* 0x000fce0000000f00 */
.L_x_214:
[----:B------:R-:W-:Y:S05]  /*3ca0*/  BSYNC.RECONVERGENT B1 ;  /* 0x0000000000017941 */ /* 0x000fea0003800200 */
.L_x_213:
[----:B------:R-:W2:Y:S01]  /*3cb0*/  LDL.128 R20, [R37+-0x20] ;  /* 0xffffe00025147983 */ /* 0x000ea20000100c00 */
[----:B------:R-:W0:Y:S01]  /*3cc0*/  MUFU.RCP64H R9, R43 ;  /* 0x0000002b00097308 */ /* 0x000e220000001800 */
        /* <DEDUP_REMOVED lines=17> */
[----:B------:R-:W-:-:S07]  /*3de0*/  IMAD.MOV.U32 R21, RZ, RZ, R43 ;  /* 0x000000ffff157224 */ /* 0x000fce00078e002b */
[----:B------:R-:W-:Y:S05]  /*3df0*/  CALL.REL.NOINC `($__internal_2_$__cuda_sm20_div_rn_f64_full) ;  /* 0x000000b800307944 */ /* 0x000fea0003c00000 */
[----:B------:R-:W-:Y:S02]  /*3e00*/  IMAD.MOV.U32 R8, RZ, RZ, R20 ;  /* 0x000000ffff087224 */ /* 0x000fe400078e0014 */
[----:B------:R-:W-:-:S07]  /*3e10*/  IMAD.MOV.U32 R9, RZ, RZ, R21 ;  /* 0x000000ffff097224 */ /* 0x000fce00078e0015 */
.L_x_216:
[----:B------:R-:W-:Y:S05]  /*3e20*/  BSYNC.RECONVERGENT B1 ;  /* 0x0000000000017941 */ /* 0x000fea0003800200 */
.L_x_215:
[----:B------:R-:W0:Y:S01]  /*3e30*/  MUFU.RCP64H R7, R43 ;  /* 0x0000002b00077308 */ /* 0x000e220000001800 */
[----:B------:R-:W-:Y:S01]  /*3e40*/  MOV R6, 0x1 ;  /* 0x0000000100067802 */ /* 0x000fe20000000f00 */
[----:B------:R-:W-:Y:S01]  /*3e50*/  BSSY.RECONVERGENT B1, `(.L_x_217) ;  /* 0x0000015000017945 */ /* 0x000fe20003800200 */
[----:B------:R-:W-:-:S04]  /*3e60*/  FSETP.GEU.AND P1, PT, |R11|, 6.5827683646048100446e-37, PT ;  /* 0x036000000b00780b */ /* 0x000fc80003f2e200 */
        /* <DEDUP_REMOVED lines=17> */
[----:B------:R-:W-:Y:S02]  /*3f80*/  IMAD.MOV.U32 R6, RZ, RZ, R20 ;  /* 0x000000ffff067224 */ /* 0x000fe400078e0014 */
[----:B------:R-:W-:-:S07]  /*3f90*/  IMAD.MOV.U32 R7, RZ, RZ, R21 ;  /* 0x000000ffff077224 */ /* 0x000fce00078e0015 */
.L_x_218:
[----:B------:R-:W-:Y:S05]  /*3fa0*/  BSYNC.RECONVERGENT B1 ;  /* 0x0000000000017941 */ /* 0x000fea0003800200 */
.L_x_217:
[----:B------:R-:W0:Y:S01]  /*3fb0*/  MUFU.RCP64H R11, R43 ;  /* 0x0000002b000b7308 */ /* 0x000e220000001800 */
[----:B------:R-:W-:Y:S01]  /*3fc0*/  MOV R10, 0x1 ;  /* 0x00000001000a7802 */ /* 0x000fe20000000f00 */
[----:B------:R1:W-:Y:S01]  /*3fd0*/  STL.128 [R35+-0x20], R4 ;  /* 0xffffe00423007387 */ /* 0x0003e20000100c00 */
[----:B------:R-:W-:Y:S01]  /*3fe0*/  FSETP.GEU.AND P1, PT, |R23|, 6.5827683646048100446e-37, PT ;  /* 0x036000001700780b */ /* 0x000fe20003f2e200 */
[----:B------:R-:W-:Y:S03]  /*3ff0*/  BSSY.RECONVERGENT B1, `(.L_x_219) ;  /* 0x0000014000017945 */ /* 0x000fe60003800200 */
        /* <DEDUP_REMOVED lines=10> */
[----:B-1----:R-:W-:Y:S05]  /*40a0*/  @P0 BRA P1, `(.L_x_220) ;  /* 0x0000000000200947 */ /* 0x002fea0000800000 */
        /* <DEDUP_REMOVED lines=8> */
.L_x_220:
[----:B------:R-:W-:Y:S05]  /*4130*/  BSYNC.RECONVERGENT B1 ;  /* 0x0000000000017941 */ /* 0x000fea0003800200 */
.L_x_219:
[----:B------:R0:W-:Y:S04]  /*4140*/  STL.128 [R37+-0x20], R8 ;  /* 0xffffe00825007387 */ /* 0x0001e80000100c00 */
[----:B------:R-:W2:Y:S01]  /*4150*/  LDL.128 R24, [R35+-0x10] ;  /* 0xfffff00023187983 */ /* 0x000ea20000100c00 */
[----:B------:R-:W1:Y:S01]  /*4160*/  MUFU.RCP64H R5, R43 ;  /* 0x0000002b00057308 */ /* 0x000e620000001800 */
[----:B------:R-:W-:Y:S01]  /*4170*/  MOV R4, 0x1 ;  /* 0x0000000100047802 */ /* 0x000fe20000000f00 */
[----:B------:R-:W-:Y:S05]  /*4180*/  BSSY.RECONVERGENT B1, `(.L_x_221) ;  /* 0x0000014000017945 */ /* 0x000fea0003800200 */
        /* <DEDUP_REMOVED lines=11> */
[----:B0-----:R-:W-:Y:S05]  /*4240*/  @P0 BRA P1, `(.L_x_222) ;  /* 0x00000000001c0947 */ /* 0x001fea0000800000 */
[----:B------:R-:W-:Y:S01]  /*4250*/  IMAD.MOV.U32 R20, RZ, RZ, R24 ;  /* 0x000000ffff147224 */ /* 0x000fe200078e0018 */
[----:B------:R-:W-:Y:S01]  /*4260*/  MOV R24, 0x42a0 ;  /* 0x000042a000187802 */ /* 0x000fe20000000f00 */
[----:B------:R-:W-:Y:S02]  /*4270*/  IMAD.MOV.U32 R40, RZ, RZ, R42 ;  /* 0x000000ffff287224 */ /* 0x000fe400078e002a */
[----:B------:R-:W-:-:S07]  /*4280*/  IMAD.MOV.U32 R21, RZ, RZ, R43 ;  /* 0x000000ffff157224 */ /* 0x000fce00078e002b */
[----:B------:R-:W-:Y:S05]  /*4290*/  CALL.REL.NOINC `($__internal_2_$__cuda_sm20_div_rn_f64_full) ;  /* 0x000000b400087944 */ /* 0x000fea0003c00000 */
[----:B------:R-:W-:Y:S02]  /*42a0*/  IMAD.MOV.U32 R4, RZ, RZ, R20 ;  /* 0x000000ffff047224 */ /* 0x000fe400078e0014 */
[----:B------:R-:W-:-:S07]  /*42b0*/  IMAD.MOV.U32 R5, RZ, RZ, R21 ;  /* 0x000000ffff057224 */ /* 0x000fce00078e0015 */
.L_x_222:
[----:B------:R-:W-:Y:S05]  /*42c0*/  BSYNC.RECONVERGENT B1 ;  /* 0x0000000000017941 */ /* 0x000fea0003800200 */
.L_x_221:
        /* <DEDUP_REMOVED lines=16> */
[----:B------:R-:W-:Y:S01]  /*43d0*/  MOV R25, R21 ;  /* 0x0000001500197202 */ /* 0x000fe20000000f00 */
[----:B------:R-:W-:Y:S01]  /*43e0*/  IMAD.MOV.U32 R40, RZ, RZ, R42 ;  /* 0x000000ffff287224 */ /* 0x000fe200078e002a */
[----:B------:R-:W-:Y:S01]  /*43f0*/  MOV R24, 0x4420 ;  /* 0x0000442000187802 */ /* 0x000fe20000000f00 */
[----:B------:R-:W-:-:S07]  /*4400*/  IMAD.MOV.U32 R21, RZ, RZ, R43 ;  /* 0x000000ffff157224 */ /* 0x000fce00078e002b */
[----:B------:R-:W-:Y:S05]  /*4410*/  CALL.REL.NOINC `($__internal_2_$__cuda_sm20_div_rn_f64_full) ;  /* 0x000000b000a87944 */ /* 0x000fea0003c00000 */
[----:B------:R-:W-:Y:S02]  /*4420*/  IMAD.MOV.U32 R8, RZ, RZ, R20 ;  /* 0x000000ffff087224 */ /* 0x000fe400078e0014 */
[----:B------:R-:W-:-:S07]  /*4430*/  IMAD.MOV.U32 R9, RZ, RZ, R21 ;  /* 0x000000ffff097224 */ /* 0x000fce00078e0015 */
.L_x_224:
[----:B------:R-:W-:Y:S05]  /*4440*/  BSYNC.RECONVERGENT B1 ;  /* 0x0000000000017941 */ /* 0x000fea0003800200 */
.L_x_223:
[----:B------:R-:W0:Y:S01]  /*4450*/  MUFU.RCP64H R7, R43 ;  /* 0x0000002b00077308 */ /* 0x000e220000001800 */
[----:B------:R-:W-:Y:S01]  /*4460*/  IMAD.MOV.U32 R6, RZ, RZ, 0x1 ;  /* 0x00000001ff067424 */ /* 0x000fe200078e00ff */
[----:B------:R-:W-:Y:S01]  /*4470*/  FSETP.GEU.AND P1, PT, |R27|, 6.5827683646048100446e-37, PT ;  /* 0x036000001b00780b */ /* 0x000fe20003f2e200 */
[----:B------:R-:W-:Y:S04]  /*4480*/  BSSY.RECONVERGENT B1, `(.L_x_225) ;  /* 0x0000014000017945 */ /* 0x000fe80003800200 */
        /* <DEDUP_REMOVED lines=12> */
[----:B------:R-:W-:Y:S01]  /*4550*/  MOV R25, R27 ;  /* 0x0000001b00197202 */ /* 0x000fe20000000f00 */
[----:B------:R-:W-:Y:S01]  /*4560*/  IMAD.MOV.U32 R40, RZ, RZ, R42 ;  /* 0x000000ffff287224 */ /* 0x000fe200078e002a */
[----:B------:R-:W-:Y:S01]  /*4570*/  MOV R24, 0x45a0 ;  /* 0x000045a000187802 */ /* 0x000fe20000000f00 */
[----:B------:R-:W-:-:S07]  /*4580*/  IMAD.MOV.U32 R21, RZ, RZ, R43 ;  /* 0x000000ffff157224 */ /* 0x000fce00078e002b */
[----:B------:R-:W-:Y:S05]  /*4590*/  CALL.REL.NOINC `($__internal_2_$__cuda_sm20_div_rn_f64_full) ;  /* 0x000000b000487944 */ /* 0x000fea0003c00000 */
[----:B------:R-:W-:Y:S02]  /*45a0*/  IMAD.MOV.U32 R6, RZ, RZ, R20 ;  /* 0x000000ffff067224 */ /* 0x000fe400078e0014 */
[----:B------:R-:W-:-:S07]  /*45b0*/  IMAD.MOV.U32 R7, RZ, RZ, R21 ;  /* 0x000000ffff077224 */ /* 0x000fce00078e0015 */
.L_x_226:
[----:B------:R-:W-:Y:S05]  /*45c0*/  BSYNC.RECONVERGENT B1 ;  /* 0x0000000000017941 */ /* 0x000fea0003800200 */
.L_x_225:
[----:B------:R-:W0:Y:S01]  /*45d0*/  MUFU.RCP64H R11, R43 ;  /* 0x0000002b000b7308 */ /* 0x000e220000001800 */
[----:B------:R-:W-:Y:S01]  /*45e0*/  IMAD.MOV.U32 R10, RZ, RZ, 0x1 ;  /* 0x00000001ff0a7424 */ /* 0x000fe200078e00ff */
        /* <DEDUP_REMOVED lines=22> */
.L_x_228:
[----:B------:R-:W-:Y:S05]  /*4750*/  BSYNC.RECONVERGENT B1 ;  /* 0x0000000000017941 */ /* 0x000fea0003800200 */
.L_x_227:
[----:B------:R0:W-:Y:S04]  /*4760*/  STL.128 [R37+-0x10], R8 ;  /* 0xfffff00825007387 */ /* 0x0001e80000100c00 */
[----:B------:R-:W2:Y:S01]  /*4770*/  LDL.128 R24, [R35] ;  /* 0x0000000023187983 */ /* 0x000ea20000100c00 */
[----:B------:R-:W1:Y:S01]  /*4780*/  MUFU.RCP64H R5, R43 ;  /* 0x0000002b00057308 */ /* 0x000e620000001800 */
[----:B------:R-:W-:Y:S01]  /*4790*/  IMAD.MOV.U32 R4, RZ, RZ, 0x1 ;  /* 0x00000001ff047424 */ /* 0x000fe200078e00ff */
        /* <DEDUP_REMOVED lines=14> */
[----:B------:R-:W-:Y:S01]  /*4880*/  MOV R40, R42 ;  /* 0x0000002a00287202 */ /* 0x000fe20000000f00 */
[----:B------:R-:W-:Y:S01]  /*4890*/  IMAD.MOV.U32 R21, RZ, RZ, R43 ;  /* 0x000000ffff157224 */ /* 0x000fe200078e002b */
[----:B------:R-:W-:-:S07]  /*48a0*/  MOV R24, 0x48c0 ;  /* 0x000048c000187802 */ /* 0x000fce0000000f00 */
[----:B------:R-:W-:Y:S05]  /*48b0*/  CALL.REL.NOINC `($__internal_2_$__cuda_sm20_div_rn_f64_full) ;  /* 0x000000ac00807944 */ /* 0x000fea0003c00000 */
[----:B------:R-:W-:Y:S02]  /*48c0*/  IMAD.MOV.U32 R4, RZ, RZ, R20 ;  /* 0x000000ffff047224 */ /* 0x000fe400078e0014 */
[----:B------:R-:W-:-:S07]  /*48d0*/  IMAD.MOV.U32 R5, RZ, RZ, R21 ;  /* 0x000000ffff057224 */ /* 0x000fce00078e0015 */
.L_x_230:
[----:B------:R-:W-:Y:S05]  /*48e0*/  BSYNC.RECONVERGENT B1 ;  /* 0x0000000000017941 */ /* 0x000fea0003800200 */
.L_x_229:
[----:B------:R-:W2:Y:S01]  /*48f0*/  LDL.128 R20, [R37] ;  /* 0x0000000025147983 */ /* 0x000ea20000100c00 */
        /* <DEDUP_REMOVED lines=18> */
[----:B------:R-:W-:-:S07]  /*4a20*/  MOV R24, 0x4a40 ;  /* 0x00004a4000187802 */ /* 0x000fce0000000f00 */
[----:B------:R-:W-:Y:S05]  /*4a30*/  CALL.REL.NOINC `($__internal_2_$__cuda_sm20_div_rn_f64_full) ;  /* 0x000000ac00207944 */ /* 0x000fea0003c00000 */
[----:B------:R-:W-:Y:S02]  /*4a40*/  IMAD.MOV.U32 R8, RZ, RZ, R20 ;  /* 0x000000ffff087224 */ /* 0x000fe400078e0014 */
[----:B------:R-:W-:-:S07]  /*4a50*/  IMAD.MOV.U32 R9, RZ, RZ, R21 ;  /* 0x000000ffff097224 */ /* 0x000fce00078e0015 */
.L_x_232:
[----:B------:R-:W-:Y:S05]  /*4a60*/  BSYNC.RECONVERGENT B1 ;  /* 0x0000000000017941 */ /* 0x000fea0003800200 */
.L_x_231:
        /* <DEDUP_REMOVED lines=23> */
.L_x_234:
[----:B------:R-:W-:Y:S05]  /*4be0*/  BSYNC.RECONVERGENT B1 ;  /* 0x0000000000017941 */ /* 0x000fea0003800200 */
.L_x_233:
[----:B------:R-:W0:Y:S01]  /*4bf0*/  MUFU.RCP64H R11, R43 ;  /* 0x0000002b000b7308 */ /* 0x000e220000001800 */
[----:B------:R-:W-:Y:S01]  /*4c00*/  IMAD.MOV.U32 R10, RZ, RZ, 0x1 ;  /* 0x00000001ff0a7424 */ /* 0x000fe200078e00ff */
[----:B------:R1:W-:Y:S01]  /*4c10*/  STL.128 [R35], R4 ;  /* 0x0000000423007387 */ /* 0x0003e20000100c00 */
        /* <DEDUP_REMOVED lines=21> */
.L_x_236:
[----:B------:R-:W-:Y:S05]  /*4d70*/  BSYNC.RECONVERGENT B1 ;  /* 0x0000000000017941 */ /* 0x000fea0003800200 */
.L_x_235:
[----:B------:R0:W-:Y:S04]  /*4d80*/  STL.128 [R37], R8 ;  /* 0x0000000825007387 */ /* 0x0001e80000100c00 */
[----:B------:R-:W2:Y:S01]  /*4d90*/  LDL.128 R24, [R35+0x10] ;  /* 0x0000100023187983 */ /* 0x000ea20000100c00 */
        /* <DEDUP_REMOVED lines=20> */
[----:B------:R-:W-:Y:S01]  /*4ee0*/  MOV R4, R20 ;  /* 0x0000001400047202 */ /* 0x000fe20000000f00 */
[----:B------:R-:W-:-:S07]  /*4ef0*/  IMAD.MOV.U32 R5, RZ, RZ, R21 ;  /* 0x000000ffff057224 */ /* 0x000fce00078e0015 */
.L_x_238:
[----:B------:R-:W-:Y:S05]  /*4f00*/  BSYNC.RECONVERGENT B1 ;  /* 0x0000000000017941 */ /* 0x000fea0003800200 */
.L_x_237:
[----:B------:R-:W2:Y:S01]  /*4f10*/  LDL.128 R20, [R37+0x10] ;  /* 0x0000100025147983 */ /* 0x000ea20000100c00 */
        /* <DEDUP_REMOVED lines=20> */
[----:B------:R-:W-:Y:S01]  /*5060*/  IMAD.MOV.U32 R8, RZ, RZ, R20 ;  /* 0x000000ffff087224 */ /* 0x000fe200078e0014 */
[----:B------:R-:W-:-:S07]  /*5070*/  MOV R9, R21 ;  /* 0x0000001500097202 */ /* 0x000fce0000000f00 */
.L_x_240:
[----:B------:R-:W-:Y:S05]  /*5080*/  BSYNC.RECONVERGENT B1 ;  /* 0x0000000000017941 */ /* 0x000fea0003800200 */
.L_x_239:
        /* <DEDUP_REMOVED lines=23> */
.L_x_242:
[----:B------:R-:W-:Y:S05]  /*5200*/  BSYNC.RECONVERGENT B1 ;  /* 0x0000000000017941 */ /* 0x000fea0003800200 */
.L_x_241:
[----:B------:R-:W0:Y:S01]  /*5210*/  MUFU.RCP64H R11, R43 ;  /* 0x0000002b000b7308 */ /* 0x000e220000001800 */
[----:B------:R-:W-:Y:S01]  /*5220*/  IMAD.MOV.U32 R10, RZ, RZ, 0x1 ;  /* 0x00000001ff0a7424 */ /* 0x000fe200078e00ff */
[----:B------:R1:W-:Y:S01]  /*5230*/  STL.128 [R35+0x10], R4 ;  /* 0x0000100423007387 */ /* 0x0003e20000100c00 */
        /* <DEDUP_REMOVED lines=21> */
.L_x_244:
[----:B------:R-:W-:Y:S05]  /*5390*/  BSYNC.RECONVERGENT B1 ;  /* 0x0000000000017941 */ /* 0x000fea0003800200 */
.L_x_243:
[----:B------:R-:W-:Y:S01]  /*53a0*/  IADD3 R39, P0, PT, R39, -0x8, RZ ;  /* 0xfffffff827277810 */ /* 0x000fe20007f1e0ff */
[----:B------:R0:W-:Y:S01]  /*53b0*/  STL.128 [R37+0x10], R8 ;  /* 0x0000100825007387 */ /* 0x0001e20000100c00 */
[----:B------:R-:W-:Y:S02]  /*53c0*/  VIADD R35, R35, 0x40 ;  /* 0x0000004023237836 */ /* 0x000fe40000000000 */
[----:B------:R-:W-:Y:S02]  /*53d0*/  IADD3.X R38, PT, PT, R38, -0x1, RZ, P0, !PT ;  /* 0xffffffff26267810 */ /* 0x000fe400007fe4ff */
[----:B------:R-:W-:-:S04]  /*53e0*/  ISETP.NE.U32.AND P0, PT, R39, RZ, PT ;  /* 0x000000ff2700720c */ /* 0x000fc80003f05070 */
[----:B------:R-:W-:Y:S01]  /*53f0*/  ISETP.NE.AND.EX P0, PT, R38, RZ, PT, P0 ;  /* 0x000000ff2600720c */ /* 0x000fe20003f05300 */
[----:B0-----:R-:W-:-:S12]  /*5400*/  VIADD R37, R37, 0x40 ;  /* 0x0000004025257836 */ /* 0x001fd80000000000 */
[----:B------:R-:W-:Y:S05]  /*5410*/  @P0 BRA `(.L_x_245) ;  /* 0xffffffe400c00947 */ /* 0x000fea000383ffff */
[----:B------:R-:W-:-:S07]  /*5420*/  IMAD.MOV.U32 R4, RZ, RZ, R19 ;  /* 0x000000ffff047224 */ /* 0x000fce00078e0013 */
.L_x_212:
[----:B------:R-:W-:Y:S01]  /*5430*/  ISETP.NE.AND P0, PT, R15, RZ, PT ;  /* 0x000000ff0f00720c */ /* 0x000fe20003f05270 */
[----:B------:R-:W-:-:S12]  /*5440*/  IMAD.IADD R35, R1, 0x1, R36 ;  /* 0x0000000101237824 */ /* 0x000fd800078e0224 */
[----:B------:R-:W-:Y:S05]  /*5450*/  @!P0 BRA `(.L_x_246) ;  /* 0x0000001400d08947 */ /* 0x000fea0003800000 */
[----:B------:R-:W-:Y:S01]  /*5460*/  ISETP.GE.U32.AND P0, PT, R13, 0x3, PT ;  /* 0x000000030d00780c */ /* 0x000fe20003f06070 */
[----:B------:R-:W-:-:S03]  /*5470*/  IMAD.IADD R7, R36, 0x1, R17 ;  /* 0x0000000124077824 */ /* 0x000fc600078e0211 */
[----:B------:R-:W-:-:S13]  /*5480*/  ISETP.GE.U32.AND.EX P0, PT, R3, RZ, PT, P0 ;  /* 0x000000ff0300720c */ /* 0x000fda0003f06100 */
[----:B------:R-:W-:Y:S05]  /*5490*/  @!P0 BRA `(.L_x_247) ;  /* 0x0000000c00308947 */ /* 0x000fea0003800000 */
[----:B------:R-:W-:-:S05]  /*54a0*/  IMAD.SHL.U32 R8, R4, 0x8, RZ ;  /* 0x0000000804087824 */ /* 0x000fca00078e00ff */
[----:B------:R-:W-:-:S05]  /*54b0*/  IADD3 R6, PT, PT, R8, R35, RZ ;  /* 0x0000002308067210 */ /* 0x000fca0007ffe0ff */
[----:B------:R-:W2:Y:S01]  /*54c0*/  LDL.64 R20, [R6] ;  /* 0x0000000006147983 */ /* 0x000ea20000100a00 */
        /* <DEDUP_REMOVED lines=22> */
.L_x_249:
[----:B------:R-:W-:Y:S05]  /*5630*/  BSYNC.RECONVERGENT B1 ;  /* 0x0000000000017941 */ /* 0x000fea0003800200 */
.L_x_248:
[----:B------:R-:W-:Y:S01]  /*5640*/  IADD3 R5, PT, PT, R8, R7, RZ ;  /* 0x0000000708057210 */ /* 0x000fe20007ffe0ff */
[----:B------:R0:W-:Y:S04]  /*5650*/  STL.64 [R6], R24 ;  /* 0x0000001806007387 */ /* 0x0001e80000100a00 */
[----:B------:R-:W2:Y:S01]  /*5660*/  LDL.64 R20, [R5] ;  /* 0x0000000005147983 */ /* 0x000ea20000100a00 */
        /* <DEDUP_REMOVED lines=22> */
.L_x_251:
[----:B------:R-:W-:Y:S05]  /*57d0*/  BSYNC.RECONVERGENT B1 ;  /* 0x0000000000017941 */ /* 0x000fea0003800200 */
.L_x_250:
[----:B------:R0:W-:Y:S04]  /*57e0*/  STL.64 [R5], R24 ;  /* 0x0000001805007387 */ /* 0x0001e80000100a00 */
[----:B------:R-:W2:Y:S01]  /*57f0*/  LDL.64 R20, [R6+0x8] ;  /* 0x0000080006147983 */ /* 0x000ea20000100a00 */
        /* <DEDUP_REMOVED lines=22> */
.L_x_253:
[----:B------:R-:W-:Y:S05]  /*5960*/  BSYNC.RECONVERGENT B1 ;  /* 0x0000000000017941 */ /* 0x000fea0003800200 */
.L_x_252:
[----:B------:R0:W-:Y:S04]  /*5970*/  STL.64 [R6+0x8], R24 ;  /* 0x0000081806007387 */ /* 0x0001e80000100a00 */
[----:B------:R-:W2:Y:S01]  /*5980*/  LDL.64 R20, [R5+0x8] ;  /* 0x0000080005147983 */ /* 0x000ea20000100a00 */
        /* <DEDUP_REMOVED lines=22> */
.L_x_255:
[----:B------:R-:W-:Y:S05]  /*5af0*/  BSYNC.RECONVERGENT B1 ;  /* 0x0000000000017941 */ /* 0x000fea0003800200 */
.L_x_254:
        /* <DEDUP_REMOVED lines=24> */
.L_x_257:
[----:B------:R-:W-:Y:S05]  /*5c80*/  BSYNC.RECONVERGENT B1 ;  /* 0x0000000000017941 */ /* 0x000fea0003800200 */
.L_x_256:
        /* <DEDUP_REMOVED lines=24> */
.L_x_259:
[----:B------:R-:W-:Y:S05]  /*5e10*/  BSYNC.RECONVERGENT B1 ;  /* 0x0000000000017941 */ /* 0x000fea0003800200 */
.L_x_258:
        /* <DEDUP_REMOVED lines=22> */
[----:B------:R-:W-:Y:S01]  /*5f80*/  MOV R24, R20 ;  /* 0x0000001400187202 */ /* 0x000fe20000000f00 */
[----:B------:R-:W-:-:S07]  /*5f90*/  IMAD.MOV.U32 R25, RZ, RZ, R21 ;  /* 0x000000ffff197224 */ /* 0x000fce00078e0015 */
.L_x_261:
[----:B------:R-:W-:Y:S05]  /*5fa0*/  BSYNC.RECONVERGENT B1 ;  /* 0x0000000000017941 */ /* 0x000fea0003800200 */
.L_x_260:
        /* <DEDUP_REMOVED lines=14> */
[----:B0-----:R-:W-:-:S05]  /*6090*/  FFMA R6, RZ, R43, R9 ;  /* 0x0000002bff067223 */ /* 0x001fca0000000009 */
        /* <DEDUP_REMOVED lines=9> */
.L_x_263:
[----:B------:R-:W-:Y:S05]  /*6130*/  BSYNC.RECONVERGENT B1 ;  /* 0x0000000000017941 */ /* 0x000fea0003800200 */
.L_x_262:
[----:B------:R0:W-:Y:S01]  /*6140*/  STL.64 [R5+0x18], R8 ;  /* 0x0000180805007387 */ /* 0x0001e20000100a00 */
[----:B------:R-:W-:-:S07]  /*6150*/  VIADD R4, R4, 0x4 ;  /* 0x0000000404047836 */ /* 0x000fce0000000000 */
.L_x_247:
[----:B------:R-:W-:-:S04]  /*6160*/  ISETP.NE.U32.AND P0, PT, R28, RZ, PT ;  /* 0x000000ff1c00720c */ /* 0x000fc80003f05070 */
[----:B------:R-:W-:-:S13]  /*6170*/  ISETP.NE.AND.EX P0, PT, RZ, RZ, PT, P0 ;  /* 0x000000ffff00720c */ /* 0x000fda0003f05300 */
[----:B------:R-:W-:Y:S05]  /*6180*/  @!P0 BRA `(.L_x_246) ;  /* 0x0000000800848947 */ /* 0x000fea0003800000 */
[----:B------:R-:W-:-:S04]  /*6190*/  ISETP.NE.U32.AND P0, PT, R18, RZ, PT ;  /* 0x000000ff1200720c */ /* 0x000fc80003f05070 */
[----:B------:R-:W-:-:S13]  /*61a0*/  ISETP.NE.AND.EX P0, PT, R2, RZ, PT, P0 ;  /* 0x000000ff0200720c */ /* 0x000fda0003f05300 */
[----:B------:R-:W-:Y:S05]  /*61b0*/  @!P0 BRA `(.L_x_264) ;  /* 0x0000000400a08947 */ /* 0x000fea0003800000 */
[----:B------:R-:W-:-:S04]  /*61c0*/  IMAD.SHL.U32 R6, R4, 0x8, RZ ;  /* 0x0000000804067824 */ /* 0x000fc800078e00ff */
[----:B0-----:R-:W-:-:S05]  /*61d0*/  IMAD.IADD R5, R6, 0x1, R35 ;  /* 0x0000000106057824 */ /* 0x001fca00078e0223 */
        /* <DEDUP_REMOVED lines=23> */
.L_x_266:
[----:B------:R-:W-:Y:S05]  /*6350*/  BSYNC.RECONVERGENT B1 ;  /* 0x0000000000017941 */ /* 0x000fea0003800200 */
.L_x_265:
[----:B------:R-:W-:Y:S01]  /*6360*/  IMAD.IADD R6, R6, 0x1, R7 ;  /* 0x0000000106067824 */ /* 0x000fe200078e0207 */
        /* <DEDUP_REMOVED lines=24> */
.L_x_268:
[----:B------:R-:W-:Y:S05]  /*64f0*/  BSYNC.RECONVERGENT B1 ;  /* 0x0000000000017941 */ /* 0x000fea0003800200 */
.L_x_267:
[----:B------:R0:W-:Y:S04]  /*6500*/  STL.64 [R6], R24 ;  /* 0x0000001806007387 */ /* 0x0001e80000100a00 */
        /* <DEDUP_REMOVED lines=23> */
.L_x_270:
[----:B------:R-:W-:Y:S05]  /*6680*/  BSYNC.RECONVERGENT B1 ;  /* 0x0000000000017941 */ /* 0x000fea0003800200 */
.L_x_269:
        /* <DEDUP_REMOVED lines=24> */
.L_x_272:
[----:B------:R-:W-:Y:S05]  /*6810*/  BSYNC.RECONVERGENT B1 ;  /* 0x0000000000017941 */ /* 0x000fea0003800200 */
.L_x_271:
[----:B------:R1:W-:Y:S01]  /*6820*/  STL.64 [R6+0x8], R8 ;  /* 0x0000080806007387 */ /* 0x0003e20000100a00 */
[----:B------:R-:W-:-:S07]  /*6830*/  VIADD R4, R4, 0x2 ;  /* 0x0000000204047836 */ /* 0x000fce0000000000 */
.L_x_264:
[----:B------:R-:W-:-:S04]  /*6840*/  ISETP.NE.U32.AND P0, PT, R29, RZ, PT ;  /* 0x000000ff1d00720c */ /* 0x000fc80003f05070 */
[----:B------:R-:W-:-:S13]  /*6850*/  ISETP.NE.AND.EX P0, PT, RZ, RZ, PT, P0 ;  /* 0x000000ffff00720c */ /* 0x000fda0003f05300 */
[----:B------:R-:W-:Y:S05]  /*6860*/  @!P0 BRA `(.L_x_246) ;  /* 0x0000000000cc8947 */ /* 0x000fea0003800000 */
[----:B-1----:R-:W-:-:S04]  /*6870*/  IMAD.SHL.U32 R6, R4, 0x8, RZ ;  /* 0x0000000804067824 */ /* 0x002fc800078e00ff */
[----:B------:R-:W-:-:S05]  /*6880*/  IMAD.IADD R4, R6, 0x1, R35 ;  /* 0x0000000106047824 */ /* 0x000fca00078e0223 */
[----:B------:R-:W2:Y:S01]  /*6890*/  LDL.64 R20, [R4] ;  /* 0x0000000004147983 */ /* 0x000ea20000100a00 */
[----:B0----5:R-:W0:Y:S01]  /*68a0*/  MUFU.RCP64H R9, R43 ;  /* 0x0000002b00097308 */ /* 0x021e220000001800 */
        /* <DEDUP_REMOVED lines=21> */
.L_x_274:
[----:B------:R-:W-:Y:S05]  /*6a00*/  BSYNC.RECONVERGENT B1 ;  /* 0x0000000000017941 */ /* 0x000fea0003800200 */
.L_x_273:
        /* <DEDUP_REMOVED lines=19> */
[----:B------:R-:W-:Y:S01]  /*6b40*/  MOV R40, R42 ;  /* 0x0000002a00287202 */ /* 0x000fe20000000f00 */
[----:B------:R-:W-:Y:S01]  /*6b50*/  IMAD.MOV.U32 R21, RZ, RZ, R43 ;  /* 0x000000ffff157224 */ /* 0x000fe200078e002b */
[----:B------:R-:W-:-:S07]  /*6b60*/  MOV R24, 0x6b80 ;  /* 0x00006b8000187802 */ /* 0x000fce0000000f00 */
[----:B------:R-:W-:Y:S05]  /*6b70*/  CALL.REL.NOINC `($__internal_2_$__cuda_sm20_div_rn_f64_full) ;  /* 0x0000008800d07944 */ /* 0x000fea0003c00000 */
.L_x_276:
[----:B------:R-:W-:Y:S05]  /*6b80*/  BSYNC.RECONVERGENT B1 ;  /* 0x0000000000017941 */ /* 0x000fea0003800200 */
.L_x_275:
[----:B------:R2:W-:Y:S02]  /*6b90*/  STL.64 [R6], R20 ;  /* 0x0000001406007387 */ /* 0x0005e40000100a00 */
.L_x_246:
[----:B------:R-:W-:Y:S02]  /*6ba0*/  IMAD.MOV.U32 R38, RZ, RZ, RZ ;  /* 0x000000ffff267224 */ /* 0x000fe400078e00ff */
[----:B------:R-:W-:-:S07]  /*6bb0*/  IMAD.MOV.U32 R36, RZ, RZ, RZ ;  /* 0x000000ffff247224 */ /* 0x000fce00078e00ff */
.L_x_347:
[----:B------:R-:W-:-:S04]  /*6bc0*/  ISETP.NE.U32.AND P0, PT, R38, R31, PT ;  /* 0x0000001f2600720c */ /* 0x000fc80003f05070 */
[----:B------:R-:W-:-:S13]  /*6bd0*/  ISETP.NE.AND.EX P0, PT, R36, R30, PT, P0 ;  /* 0x0000001e2400720c */ /* 0x000fda0003f05300 */
[----:B-12--5:R-:W-:Y:S05]  /*6be0*/  @!P0 BRA `(.L_x_277) ;  /* 0x0000004000b48947 */ /* 0x026fea0003800000 */
[----:B--2---:R-:W-:-:S04]  /*6bf0*/  SHF.R.S64 R20, RZ, 0x14, R38 ;  /* 0x00000014ff147819 */ /* 0x004fc80000001026 */
[----:B------:R-:W-:-:S06]  /*6c00*/  IADD3 R46, PT, PT, R1, R20, R0 ;  /* 0x00000014012e7210 */ /* 0x000fcc0007ffe000 */
[----:B------:R-:W5:Y:S01]  /*6c10*/  LDL.64 R46, [R46] ;  /* 0x000000002e2e7983 */ /* 0x000f620000100a00 */
[----:B------:R-:W-:-:S13]  /*6c20*/  ISETP.NE.AND P0, PT, R38, R31, PT ;  /* 0x0000001f2600720c */ /* 0x000fda0003f05270 */
[----:B------:R-:W-:Y:S05]  /*6c30*/  @!P0 BRA `(.L_x_278) ;  /* 0x00000010005c8947 */ /* 0x000fea0003800000 */
[----:B------:R-:W2:Y:S01]  /*6c40*/  LDCU UR5, c[0x0][0x398] ;  /* 0x00007300ff0577ac */ /* 0x000ea20008000800 */
[----:B------:R-:W-:Y:S02]  /*6c50*/  IMAD.IADD R20, R1, 0x1, R20 ;  /* 0x0000000101147824 */ /* 0x000fe400078e0214 */
[----:B------:R-:W-:Y:S01]  /*6c60*/  IMAD.MOV.U32 R4, RZ, RZ, RZ ;  /* 0x000000ffff047224 */ /* 0x000fe200078e00ff */
[----:B--2---:R-:W-:-:S09]  /*6c70*/  UISETP.GE.U32.AND UP0, UPT, UR5, 0x10, UPT ;  /* 0x000000100500788c */ /* 0x004fd2000bf06070 */
[----:B------:R-:W-:Y:S05]  /*6c80*/  BRA.U !UP0, `(.L_x_279) ;  /* 0x0000000508ec7547 */ /* 0x000fea000b800000 */
[----:B------:R-:W-:Y:S01]  /*6c90*/  IMAD.MOV.U32 R21, RZ, RZ, RZ ;  /* 0x000000ffff157224 */ /* 0x000fe200078e00ff */
[----:B------:R-:W-:-:S07]  /*6ca0*/  MOV R22, RZ ;  /* 0x000000ff00167202 */ /* 0x000fce0000000f00 */
.L_x_280:
[----:B--2---:R-:W-:-:S04]  /*6cb0*/  IMAD.SHL.U32 R23, R21, 0x8, RZ ;  /* 0x0000000815177824 */ /* 0x004fc800078e00ff */
[C---:B------:R-:W-:Y:S02]  /*6cc0*/  IMAD.IADD R24, R23.reuse, 0x1, R35 ;  /* 0x0000000117187824 */ /* 0x040fe400078e0223 */
[----:B------:R-:W-:-:S03]  /*6cd0*/  IMAD.IADD R23, R23, 0x1, R20 ;  /* 0x0000000117177824 */ /* 0x000fc600078e0214 */
[----:B------:R-:W2:Y:S04]  /*6ce0*/  LDL.64 R26, [R24] ;  /* 0x00000000181a7983 */ /* 0x000ea80000100a00 */
[----:B01----:R-:W2:Y:S04]  /*6cf0*/  LDL.128 R4, [R23] ;  /* 0x0000000017047983 */ /* 0x003ea80000100c00 */
[----:B------:R-:W3:Y:S01]  /*6d00*/  LDL.128 R8, [R23+0x200000] ;  /* 0x2000000017087983 */ /* 0x000ee20000100c00 */
[----:B--2--5:R-:W-:-:S07]  /*6d10*/  DFMA R26, -R46, R26, R4 ;  /* 0x0000001a2e1a722b */ /* 0x024fce0000000104 */
[----:B------:R0:W-:Y:S04]  /*6d20*/  STL.64 [R23], R26 ;  /* 0x0000001a17007387 */ /* 0x0001e80000100a00 */
[----:B------:R-:W3:Y:S02]  /*6d30*/  LDL.64 R4, [R24+0x200000] ;  /* 0x2000000018047983 */ /* 0x000ee40000100a00 */
[----:B---3--:R-:W-:-:S07]  /*6d40*/  DFMA R42, -R46, R4, R8 ;  /* 0x000000042e2a722b */ /* 0x008fce0000000108 */
[----:B------:R1:W-:Y:S04]  /*6d50*/  STL.64 [R23+0x200000], R42 ;  /* 0x2000002a17007387 */ /* 0x0003e80000100a00 */
[----:B------:R-:W2:Y:S02]  /*6d60*/  LDL.64 R4, [R24+0x8] ;  /* 0x0000080018047983 */ /* 0x000ea40000100a00 */
[C---:B--2---:R-:W-:Y:S02]  /*6d70*/  DFMA R44, -R46.reuse, R4, R6 ;  /* 0x000000042e2c722b */ /* 0x044fe40000000106 */
[----:B------:R-:W2:Y:S05]  /*6d80*/  LDL.128 R4, [R23+0x10] ;  /* 0x0000100017047983 */ /* 0x000eaa0000100c00 */
[----:B------:R3:W-:Y:S04]  /*6d90*/  STL.64 [R23+0x8], R44 ;  /* 0x0000082c17007387 */ /* 0x0007e80000100a00 */
[----:B------:R-:W4:Y:S02]  /*6da0*/  LDL.64 R40, [R24+0x200008] ;  /* 0x2000080018287983 */ /* 0x000f240000100a00 */
[----:B----4-:R-:W-:-:S02]  /*6db0*/  DFMA R40, -R46, R40, R10 ;  /* 0x000000282e28722b */ /* 0x010fc4000000010a */
[----:B------:R-:W1:Y:S05]  /*6dc0*/  LDL.128 R8, [R23+0x200010] ;  /* 0x2000100017087983 */ /* 0x000e6a0000100c00 */
[----:B------:R4:W-:Y:S04]  /*6dd0*/  STL.64 [R23+0x200008], R40 ;  /* 0x2000082817007387 */ /* 0x0009e80000100a00 */
[----:B0-----:R-:W2:Y:S02]  /*6de0*/  LDL.64 R26, [R24+0x10] ;  /* 0x00001000181a7983 */ /* 0x001ea40000100a00 */
[----:B--2---:R-:W-:-:S07]  /*6df0*/  DFMA R26, -R46, R26, R4 ;  /* 0x0000001a2e1a722b */ /* 0x004fce0000000104 */
[----:B------:R0:W-:Y:S04]  /*6e00*/  STL.64 [R23+0x10], R26 ;  /* 0x0000101a17007387 */ /* 0x0001e80000100a00 */
[----:B------:R-:W1:Y:S02]  /*6e10*/  LDL.64 R4, [R24+0x200010] ;  /* 0x2000100018047983 */ /* 0x000e640000100a00 */
[----:B-1----:R-:W-:-:S07]  /*6e20*/  DFMA R42, -R46, R4, R8 ;  /* 0x000000042e2a722b */ /* 0x002fce0000000108 */
[----:B------:R1:W-:Y:S04]  /*6e30*/  STL.64 [R23+0x200010], R42 ;  /* 0x2000102a17007387 */ /* 0x0003e80000100a00 */
[----:B------:R-:W3:Y:S02]  /*6e40*/  LDL.64 R4, [R24+0x18] ;  /* 0x0000180018047983 */ /* 0x000ee40000100a00 */
[C---:B---3--:R-:W-:Y:S02]  /*6e50*/  DFMA R44, -R46.reuse, R4, R6 ;  /* 0x000000042e2c722b */ /* 0x048fe40000000106 */
[----:B------:R-:W2:Y:S05]  /*6e60*/  LDL.128 R4, [R23+0x20] ;  /* 0x0000200017047983 */ /* 0x000eaa0000100c00 */
[----:B------:R3:W-:Y:S04]  /*6e70*/  STL.64 [R23+0x18], R44 ;  /* 0x0000182c17007387 */ /* 0x0007e80000100a00 */
[----:B----4-:R-:W4:Y:S02]  /*6e80*/  LDL.64 R40, [R24+0x200018] ;  /* 0x2000180018287983 */ /* 0x010f240000100a00 */
        /* <DEDUP_REMOVED lines=67> */
[----:B------:R-:W3:Y:S05]  /*72c0*/  LDL.128 R4, [R23+0x70] ;  /* 0x0000700017047983 */ /* 0x000eea0000100c00 */
[----:B------:R2:W-:Y:S04]  /*72d0*/  STL.64 [R23+0x68], R44 ;  /* 0x0000682c17007387 */ /* 0x0005e80000100a00 */
[----:B----4-:R-:W4:Y:S02]  /*72e0*/  LDL.64 R40, [R24+0x200068] ;  /* 0x2000680018287983 */ /* 0x010f240000100a00 */
[----:B----4-:R-:W-:-:S02]  /*72f0*/  DFMA R40, -R46, R40, R10 ;  /* 0x000000282e28722b */ /* 0x010fc4000000010a */
[----:B------:R-:W4:Y:S05]  /*7300*/  LDL.128 R8, [R23+0x200070] ;  /* 0x2000700017087983 */ /* 0x000f2a0000100c00 */
[----:B------:R2:W-:Y:S04]  /*7310*/  STL.64 [R23+0x200068], R40 ;  /* 0x2000682817007387 */ /* 0x0005e80000100a00 */
[----:B0-----:R-:W3:Y:S02]  /*7320*/  LDL.64 R26, [R24+0x70] ;  /* 0x00007000181a7983 */ /* 0x001ee40000100a00 */
[----:B---3--:R-:W-:-:S07]  /*7330*/  DFMA R26, -R46, R26, R4 ;  /* 0x0000001a2e1a722b */ /* 0x008fce0000000104 */
[----:B------:R2:W-:Y:S04]  /*7340*/  STL.64 [R23+0x70], R26 ;  /* 0x0000701a17007387 */ /* 0x0005e80000100a00 */
[----:B------:R-:W4:Y:S02]  /*7350*/  LDL.64 R4, [R24+0x200070] ;  /* 0x2000700018047983 */ /* 0x000f240000100a00 */
[----:B----4-:R-:W-:-:S07]  /*7360*/  DFMA R8, -R46, R4, R8 ;  /* 0x000000042e08722b */ /* 0x010fce0000000108 */
[----:B------:R2:W-:Y:S04]  /*7370*/  STL.64 [R23+0x200070], R8 ;  /* 0x2000700817007387 */ /* 0x0005e80000100a00 */
[----:B------:R-:W3:Y:S02]  /*7380*/  LDL.64 R4, [R24+0x78] ;  /* 0x0000780018047983 */ /* 0x000ee40000100a00 */
[----:B---3--:R-:W-:-:S07]  /*7390*/  DFMA R4, -R46, R4, R6 ;  /* 0x000000042e04722b */ /* 0x008fce0000000106 */
[----:B------:R2:W-:Y:S04]  /*73a0*/  STL.64 [R23+0x78], R4 ;  /* 0x0000780417007387 */ /* 0x0005e80000100a00 */
[----:B------:R-:W3:Y:S01]  /*73b0*/  LDL.64 R6, [R24+0x200078] ;  /* 0x2000780018067983 */ /* 0x000ee20000100a00 */
[----:B------:R-:W-:-:S05]  /*73c0*/  IADD3 R21, P0, PT, R21, 0x10, RZ ;  /* 0x0000001015157810 */ /* 0x000fca0007f1e0ff */
[----:B------:R-:W-:Y:S01]  /*73d0*/  IMAD.X R22, RZ, RZ, R22, P0 ;  /* 0x000000ffff167224 */ /* 0x000fe200000e0616 */
[----:B------:R-:W-:-:S04]  /*73e0*/  ISETP.NE.U32.AND P0, PT, R21, R14, PT ;  /* 0x0000000e1500720c */ /* 0x000fc80003f05070 */
[----:B------:R-:W-:Y:S01]  /*73f0*/  ISETP.NE.AND.EX P0, PT, R22, R33, PT, P0 ;  /* 0x000000211600720c */ /* 0x000fe20003f05300 */
[----:B---3--:R-:W-:-:S07]  /*7400*/  DFMA R6, -R46, R6, R10 ;  /* 0x000000062e06722b */ /* 0x008fce000000010a */
[----:B------:R2:W-:Y:S05]  /*7410*/  STL.64 [R23+0x200078], R6 ;  /* 0x2000780617007387 */ /* 0x0005ea0000100a00 */
[----:B------:R-:W-:Y:S05]  /*7420*/  @P0 BRA `(.L_x_280) ;  /* 0xfffffff800200947 */ /* 0x000fea000383ffff */
[----:B--2---:R-:W-:-:S07]  /*7430*/  IMAD.MOV.U32 R4, RZ, RZ, R14 ;  /* 0x000000ffff047224 */ /* 0x004fce00078e000e */
.L_x_279:
[----:B------:R-:W-:-:S13]  /*7440*/  ISETP.NE.AND P0, PT, R32, RZ, PT ;  /* 0x000000ff2000720c */ /* 0x000fda0003f05270 */
[----:B------:R-:W-:Y:S05]  /*7450*/  @!P0 BRA `(.L_x_277) ;  /* 0x0000003800988947 */ /* 0x000fea0003800000 */
[----:B------:R-:W-:Y:S02]  /*7460*/  ISETP.GE.U32.AND P0, PT, R16, 0x7, PT ;  /* 0x000000071000780c */ /* 0x000fe40003f06070 */
[----:B------:R-:W-:Y:S02]  /*7470*/  ISETP.NE.AND P1, PT, R15, RZ, PT ;  /* 0x000000ff0f00720c */ /* 0x000fe40003f25270 */
[----:B------:R-:W-:-:S13]  /*7480*/  ISETP.GE.U32.AND.EX P0, PT, R12, RZ, PT, P0 ;  /* 0x000000ff0c00720c */ /* 0x000fda0003f06100 */
[----:B------:R-:W-:Y:S05]  /*7490*/  @!P0 BRA `(.L_x_281) ;  /* 0x0000000400108947 */ /* 0x000fea0003800000 */
[----:B------:R-:W-:-:S05]  /*74a0*/  SHF.L.U32 R21, R4, 0x3, RZ ;  /* 0x0000000304157819 */ /* 0x000fca00000006ff */
[C---:B0-----:R-:W-:Y:S02]  /*74b0*/  IMAD.IADD R5, R21.reuse, 0x1, R20 ;  /* 0x0000000115057824 */ /* 0x041fe400078e0214 */
[----:B------:R-:W-:-:S03]  /*74c0*/  IMAD.IADD R21, R21, 0x1, R35 ;  /* 0x0000000115157824 */ /* 0x000fc600078e0223 */
[----:B-1----:R-:W2:Y:S04]  /*74d0*/  LDL.64 R6, [R5] ;  /* 0x0000000005067983 */ /* 0x002ea80000100a00 */
[----:B------:R-:W2:Y:S02]  /*74e0*/  LDL.64 R10, [R21] ;  /* 0x00000000150a7983 */ /* 0x000ea40000100a00 */
[C---:B--2--5:R-:W-:Y:S02]  /*74f0*/  DFMA R10, -R46.reuse, R10, R6 ;  /* 0x0000000a2e0a722b */ /* 0x064fe40000000106 */
[----:B------:R-:W2:Y:S05]  /*7500*/  LDL.64 R6, [R5+0x200000] ;  /* 0x2000000005067983 */ /* 0x000eaa0000100a00 */
[----:B------:R0:W-:Y:S04]  /*7510*/  STL.64 [R5], R10 ;  /* 0x0000000a05007387 */ /* 0x0001e80000100a00 */
[----:B------:R-:W2:Y:S02]  /*7520*/  LDL.64 R22, [R21+0x200000] ;  /* 0x2000000015167983 */ /* 0x000ea40000100a00 */
[----:B--2---:R-:W-:-:S02]  /*7530*/  DFMA R22, -R46, R22, R6 ;  /* 0x000000162e16722b */ /* 0x004fc40000000106 */
[----:B------:R-:W2:Y:S05]  /*7540*/  LDL.64 R6, [R5+0x8] ;  /* 0x0000080005067983 */ /* 0x000eaa0000100a00 */
[----:B------:R1:W-:Y:S04]  /*7550*/  STL.64 [R5+0x200000], R22 ;  /* 0x2000001605007387 */ /* 0x0003e80000100a00 */
        /* <DEDUP_REMOVED lines=8> */
[----:B0-----:R-:W2:Y:S02]  /*75e0*/  LDL.64 R10, [R21+0x10] ;  /* 0x00001000150a7983 */ /* 0x001ea40000100a00 */
[----:B--2---:R-:W-:-:S02]  /*75f0*/  DFMA R10, -R46, R10, R6 ;  /* 0x0000000a2e0a722b */ /* 0x004fc40000000106 */
[----:B------:R-:W2:Y:S05]  /*7600*/  LDL.64 R6, [R5+0x200010] ;  /* 0x2000100005067983 */ /* 0x000eaa0000100a00 */
[----:B------:R0:W-:Y:S04]  /*7610*/  STL.64 [R5+0x10], R10 ;  /* 0x0000100a05007387 */ /* 0x0001e80000100a00 */
[----:B-1----:R-:W2:Y:S02]  /*7620*/  LDL.64 R22, [R21+0x200010] ;  /* 0x2000100015167983 */ /* 0x002ea40000100a00 */
[----:B--2---:R-:W-:-:S02]  /*7630*/  DFMA R22, -R46, R22, R6 ;  /* 0x000000162e16722b */ /* 0x004fc40000000106 */
[----:B------:R-:W2:Y:S05]  /*7640*/  LDL.64 R6, [R5+0x18] ;  /* 0x0000180005067983 */ /* 0x000eaa0000100a00 */
[----:B------:R1:W-:Y:S04]  /*7650*/  STL.64 [R5+0x200010], R22 ;  /* 0x2000101605007387 */ /* 0x0003e80000100a00 */
[----:B---3--:R-:W2:Y:S02]  /*7660*/  LDL.64 R24, [R21+0x18] ;  /* 0x0000180015187983 */ /* 0x008ea40000100a00 */
[----:B--2---:R-:W-:-:S02]  /*7670*/  DFMA R24, -R46, R24, R6 ;  /* 0x000000182e18722b */ /* 0x004fc40000000106 */
[----:B------:R-:W2:Y:S05]  /*7680*/  LDL.64 R6, [R5+0x200018] ;  /* 0x2000180005067983 */ /* 0x000eaa0000100a00 */
[----:B------:R3:W-:Y:S04]  /*7690*/  STL.64 [R5+0x18], R24 ;  /* 0x0000181805007387 */ /* 0x0007e80000100a00 */
[----:B----4-:R-:W2:Y:S02]  /*76a0*/  LDL.64 R8, [R21+0x200018] ;  /* 0x2000180015087983 */ /* 0x010ea40000100a00 */
        /* <DEDUP_REMOVED lines=10> */
[----:B------:R-:W-:Y:S04]  /*7750*/  STL.64 [R5+0x200020], R22 ;  /* 0x2000201605007387 */ /* 0x000fe80000100a00 */
[----:B---3--:R-:W2:Y:S02]  /*7760*/  LDL.64 R24, [R21+0x28] ;  /* 0x0000280015187983 */ /* 0x008ea40000100a00 */
[----:B--2---:R-:W-:-:S02]  /*7770*/  DFMA R24, -R46, R24, R6 ;  /* 0x000000182e18722b */ /* 0x004fc40000000106 */
[----:B------:R-:W2:Y:S05]  /*7780*/  LDL.64 R6, [R5+0x200028] ;  /* 0x2000280005067983 */ /* 0x000eaa0000100a00 */
[----:B------:R-:W-:Y:S04]  /*7790*/  STL.64 [R5+0x28], R24 ;  /* 0x0000281805007387 */ /* 0x000fe80000100a00 */
[----:B----4-:R-:W2:Y:S02]  /*77a0*/  LDL.64 R8, [R21+0x200028] ;  /* 0x2000280015087983 */ /* 0x010ea40000100a00 */
[----:B--2---:R-:W-:-:S02]  /*77b0*/  DFMA R8, -R46, R8, R6 ;  /* 0x000000082e08722b */ /* 0x004fc40000000106 */
[----:B------:R-:W2:Y:S05]  /*77c0*/  LDL.64 R6, [R5+0x30] ;  /* 0x0000300005067983 */ /* 0x000eaa0000100a00 */
[----:B------:R1:W-:Y:S04]  /*77d0*/  STL.64 [R5+0x200028], R8 ;  /* 0x2000280805007387 */ /* 0x0003e80000100a00 */
[----:B0-----:R-:W2:Y:S04]  /*77e0*/  LDL.64 R10, [R21+0x30] ;  /* 0x00003000150a7983 */ /* 0x001ea80000100a00 */
[----:B-1----:R-:W3:Y:S01]  /*77f0*/  LDL.64 R8, [R5+0x200038] ;  /* 0x2000380005087983 */ /* 0x002ee20000100a00 */
[----:B--2---:R-:W-:-:S03]  /*7800*/  DFMA R10, -R46, R10, R6 ;  /* 0x0000000a2e0a722b */ /* 0x004fc60000000106 */
[----:B------:R-:W2:Y:S04]  /*7810*/  LDL.64 R6, [R5+0x200030] ;  /* 0x2000300005067983 */ /* 0x000ea80000100a00 */
[----:B------:R4:W-:Y:S04]  /*7820*/  STL.64 [R5+0x30], R10 ;  /* 0x0000300a05007387 */ /* 0x0009e80000100a00 */
[----:B------:R-:W2:Y:S02]  /*7830*/  LDL.64 R22, [R21+0x200030] ;  /* 0x2000300015167983 */ /* 0x000ea40000100a00 */
[----:B--2---:R-:W-:-:S02]  /*7840*/  DFMA R22, -R46, R22, R6 ;  /* 0x000000162e16722b */ /* 0x004fc40000000106 */
[----:B------:R-:W2:Y:S05]  /*7850*/  LDL.64 R6, [R5+0x38] ;  /* 0x0000380005067983 */ /* 0x000eaa0000100a00 */
[----:B------:R4:W-:Y:S04]  /*7860*/  STL.64 [R5+0x200030], R22 ;  /* 0x2000301605007387 */ /* 0x0009e80000100a00 */
[----:B------:R-:W2:Y:S02]  /*7870*/  LDL.64 R24, [R21+0x38] ;  /* 0x0000380015187983 */ /* 0x000ea40000100a00 */
[----:B--2---:R-:W-:-:S07]  /*7880*/  DFMA R6, -R46, R24, R6 ;  /* 0x000000182e06722b */ /* 0x004fce0000000106 */
[----:B------:R4:W-:Y:S04]  /*7890*/  STL.64 [R5+0x38], R6 ;  /* 0x0000380605007387 */ /* 0x0009e80000100a00 */
[----:B------:R-:W3:Y:S01]  /*78a0*/  LDL.64 R24, [R21+0x200038] ;  /* 0x2000380015187983 */ /* 0x000ee20000100a00 */
[----:B------:R-:W-:Y:S01]  /*78b0*/  VIADD R4, R4, 0x8 ;  /* 0x0000000804047836 */ /* 0x000fe20000000000 */
[----:B---3--:R-:W-:-:S07]  /*78c0*/  DFMA R8, -R46, R24, R8 ;  /* 0x000000182e08722b */ /* 0x008fce0000000108 */
[----:B------:R4:W-:Y:S04]  /*78d0*/  STL.64 [R5+0x200038], R8 ;  /* 0x2000380805007387 */ /* 0x0009e80000100a00 */
.L_x_281:
[----:B------:R-:W-:Y:S05]  /*78e0*/  @!P1 BRA `(.L_x_277) ;  /* 0x0000003400749947 */ /* 0x000fea0003800000 */
[----:B------:R-:W-:Y:S02]  /*78f0*/  ISETP.GE.U32.AND P0, PT, R13, 0x3, PT ;  /* 0x000000030d00780c */ /* 0x000fe40003f06070 */
[----:B------:R-:W-:Y:S02]  /*7900*/  ISETP.NE.U32.AND P1, PT, R28, RZ, PT ;  /* 0x000000ff1c00720c */ /* 0x000fe40003f25070 */
[----:B------:R-:W-:Y:S02]  /*7910*/  ISETP.GE.U32.AND.EX P0, PT, R3, RZ, PT, P0 ;  /* 0x000000ff0300720c */ /* 0x000fe40003f06100 */
[----:B------:R-:W-:-:S11]  /*7920*/  ISETP.NE.AND.EX P1, PT, RZ, RZ, PT, P1 ;  /* 0x000000ffff00720c */ /* 0x000fd60003f25310 */
[----:B------:R-:W-:Y:S05]  /*7930*/  @!P0 BRA `(.L_x_282) ;  /* 0x0000000000908947 */ /* 0x000fea0003800000 */
[----:B------:R-:W-:-:S04]  /*7940*/  IMAD.SHL.U32 R21, R4, 0x8, RZ ;  /* 0x0000000804157824 */ /* 0x000fc800078e00ff */
[C---:B0---4-:R-:W-:Y:S01]  /*7950*/  IMAD.IADD R5, R21.reuse, 0x1, R20 ;  /* 0x0000000115057824 */ /* 0x051fe200078e0214 */
[----:B------:R-:W-:-:S04]  /*7960*/  IADD3 R21, PT, PT, R21, R35, RZ ;  /* 0x0000002315157210 */ /* 0x000fc80007ffe0ff */
        /* <DEDUP_REMOVED lines=8> */
[----:B------:R-:W-:Y:S04]  /*79f0*/  STL.64 [R5+0x200000], R22 ;  /* 0x2000001605007387 */ /* 0x000fe80000100a00 */
[----:B------:R-:W2:Y:S02]  /*7a00*/  LDL.64 R24, [R21+0x8] ;  /* 0x0000080015187983 */ /* 0x000ea40000100a00 */
[----:B--2---:R-:W-:-:S02]  /*7a10*/  DFMA R24, -R46, R24, R6 ;  /* 0x000000182e18722b */ /* 0x004fc40000000106 */
[----:B------:R-:W2:Y:S05]  /*7a20*/  LDL.64 R6, [R5+0x200008] ;  /* 0x2000080005067983 */ /* 0x000eaa0000100a00 */
[----:B------:R-:W-:Y:S04]  /*7a30*/  STL.64 [R5+0x8], R24 ;  /* 0x0000081805007387 */ /* 0x000fe80000100a00 */
[----:B------:R-:W2:Y:S02]  /*7a40*/  LDL.64 R8, [R21+0x200008] ;  /* 0x2000080015087983 */ /* 0x000ea40000100a00 */
        /* <DEDUP_REMOVED lines=19> */
.L_x_282:
[----:B------:R-:W-:Y:S05]  /*7b80*/  @!P1 BRA `(.L_x_277) ;  /* 0x0000003000cc9947 */ /* 0x000fea0003800000 */
[----:B01--4-:R-:W-:-:S04]  /*7b90*/  IMAD.SHL.U32 R6, R4, 0x8, RZ ;  /* 0x0000000804067824 */ /* 0x013fc800078e00ff */
[C---:B------:R-:W-:Y:S02]  /*7ba0*/  IMAD.IADD R20, R6.reuse, 0x1, R20 ;  /* 0x0000000106147824 */ /* 0x040fe400078e0214 */
[----:B------:R-:W-:-:S03]  /*7bb0*/  IMAD.IADD R6, R6, 0x1, R35 ;  /* 0x0000000106067824 */ /* 0x000fc600078e0223 */
[----:B------:R-:W2:Y:S04]  /*7bc0*/  LDL.64 R4, [R20] ;  /* 0x0000000014047983 */ /* 0x000ea80000100a00 */
[----:B------:R-:W2:Y:S02]  /*7bd0*/  LDL.64 R8, [R6] ;  /* 0x0000000006087983 */ /* 0x000ea40000100a00 */
[----:B--2--5:R-:W-:Y:S02]  /*7be0*/  DFMA R8, -R46, R8, R4 ;  /* 0x000000082e08722b */ /* 0x024fe40000000104 */
[----:B------:R-:W2:Y:S05]  /*7bf0*/  LDL.64 R4, [R20+0x200000] ;  /* 0x2000000014047983 */ /* 0x000eaa0000100a00 */
[----:B------:R3:W-:Y:S04]  /*7c00*/  STL.64 [R20], R8 ;  /* 0x0000000814007387 */ /* 0x0007e80000100a00 */
[----:B------:R-:W2:Y:S01]  /*7c10*/  LDL.64 R10, [R6+0x200000] ;  /* 0x20000000060a7983 */ /* 0x000ea20000100a00 */
[----:B------:R-:W-:-:S04]  /*7c20*/  ISETP.NE.U32.AND P0, PT, R28, 0x1, PT ;  /* 0x000000011c00780c */ /* 0x000fc80003f05070 */
[----:B------:R-:W-:Y:S01]  /*7c30*/  ISETP.NE.AND.EX P0, PT, RZ, RZ, PT, P0 ;  /* 0x000000ffff00720c */ /* 0x000fe20003f05300 */
[----:B--2---:R-:W-:-:S07]  /*7c40*/  DFMA R4, -R46, R10, R4 ;  /* 0x0000000a2e04722b */ /* 0x004fce0000000104 */
[----:B------:R3:W-:Y:S05]  /*7c50*/  STL.64 [R20+0x200000], R4 ;  /* 0x2000000414007387 */ /* 0x0007ea0000100a00 */
[----:B------:R-:W-:Y:S05]  /*7c60*/  @!P0 BRA `(.L_x_277) ;  /* 0x0000003000948947 */ /* 0x000fea0003800000 */
[----:B---3--:R-:W2:Y:S04]  /*7c70*/  LDL.64 R4, [R20+0x8] ;  /* 0x0000080014047983 */ /* 0x008ea80000100a00 */
[----:B------:R-:W2:Y:S02]  /*7c80*/  LDL.64 R8, [R6+0x8] ;  /* 0x0000080006087983 */ /* 0x000ea40000100a00 */
[----:B--2---:R-:W-:Y:S02]  /*7c90*/  DFMA R8, -R46, R8, R4 ;  /* 0x000000082e08722b */ /* 0x004fe40000000104 */
[----:B------:R-:W2:Y:S05]  /*7ca0*/  LDL.64 R4, [R20+0x200008] ;  /* 0x2000080014047983 */ /* 0x000eaa0000100a00 */
[----:B------:R0:W-:Y:S04]  /*7cb0*/  STL.64 [R20+0x8], R8 ;  /* 0x0000080814007387 */ /* 0x0001e80000100a00 */
[----:B------:R-:W2:Y:S01]  /*7cc0*/  LDL.64 R10, [R6+0x200008] ;  /* 0x20000800060a7983 */ /* 0x000ea20000100a00 */
[----:B------:R-:W-:-:S04]  /*7cd0*/  ISETP.NE.U32.AND P0, PT, R28, 0x2, PT ;  /* 0x000000021c00780c */ /* 0x000fc80003f05070 */
[----:B------:R-:W-:Y:S01]  /*7ce0*/  ISETP.NE.AND.EX P0, PT, RZ, RZ, PT, P0 ;  /* 0x000000ffff00720c */ /* 0x000fe20003f05300 */
[----:B--2---:R-:W-:-:S07]  /*7cf0*/  DFMA R4, -R46, R10, R4 ;  /* 0x0000000a2e04722b */ /* 0x004fce0000000104 */
[----:B------:R0:W-:Y:S05]  /*7d00*/  STL.64 [R20+0x200008], R4 ;  /* 0x2000080414007387 */ /* 0x0001ea0000100a00 */
[----:B------:R-:W-:Y:S05]  /*7d10*/  @!P0 BRA `(.L_x_277) ;  /* 0x0000003000688947 */ /* 0x000fea0003800000 */
[----:B0-----:R-:W2:Y:S04]  /*7d20*/  LDL.64 R4, [R20+0x10] ;  /* 0x0000100014047983 */ /* 0x001ea80000100a00 */
[----:B------:R-:W2:Y:S02]  /*7d30*/  LDL.64 R8, [R6+0x10] ;  /* 0x0000100006087983 */ /* 0x000ea40000100a00 */
[C---:B--2---:R-:W-:Y:S02]  /*7d40*/  DFMA R8, -R46.reuse, R8, R4 ;  /* 0x000000082e08722b */ /* 0x044fe40000000104 */
[----:B------:R-:W2:Y:S05]  /*7d50*/  LDL.64 R4, [R20+0x200010] ;  /* 0x2000100014047983 */ /* 0x000eaa0000100a00 */
[----:B------:R0:W-:Y:S04]  /*7d60*/  STL.64 [R20+0x10], R8 ;  /* 0x0000100814007387 */ /* 0x0001e80000100a00 */
[----:B------:R-:W2:Y:S02]  /*7d70*/  LDL.64 R10, [R6+0x200010] ;  /* 0x20001000060a7983 */ /* 0x000ea40000100a00 */
[----:B--2---:R-:W-:-:S07]  /*7d80*/  DFMA R4, -R46, R10, R4 ;  /* 0x0000000a2e04722b */ /* 0x004fce0000000104 */
[----:B------:R0:W-:Y:S01]  /*7d90*/  STL.64 [R20+0x200010], R4 ;  /* 0x2000100414007387 */ /* 0x0001e20000100a00 */
[----:B------:R-:W-:Y:S05]  /*7da0*/  BRA `(.L_x_277) ;  /* 0x0000003000447947 */ /* 0x000fea0003800000 */
.L_x_278:
[----:B------:R-:W2:Y:S01]  /*7db0*/  LDCU UR5, c[0x0][0x398] ;  /* 0x00007300ff0577ac */ /* 0x000ea20008000800 */
[----:B------:R-:W-:Y:S01]  /*7dc0*/  IMAD.IADD R37, R1, 0x1, R20 ;  /* 0x0000000101257824 */ /* 0x000fe200078e0214 */
[----:B------:R-:W-:Y:S01]  /*7dd0*/  IADD3 R41, PT, PT, R20, R17, RZ ;  /* 0x0000001114297210 */ /* 0x000fe20007ffe0ff */
[----:B-1----:R-:W-:Y:S01]  /*7de0*/  IMAD.MOV.U32 R6, RZ, RZ, RZ ;  /* 0x000000ffff067224 */ /* 0x002fe200078e00ff */
[----:B--2---:R-:W-:-:S09]  /*7df0*/  UISETP.GE.U32.AND UP0, UPT, UR5, 0x8, UPT ;  /* 0x000000080500788c */ /* 0x004fd2000bf06070 */
[----:B------:R-:W-:Y:S05]  /*7e00*/  BRA.U !UP0, `(.L_x_283) ;  /* 0x0000001908507547 */ /* 0x000fea000b800000 */
[----:B------:R-:W-:Y:S02]  /*7e10*/  IMAD.MOV.U32 R44, RZ, RZ, RZ ;  /* 0x000000ffff2c7224 */ /* 0x000fe400078e00ff */
[----:B-----5:R-:W-:-:S07]  /*7e20*/  IMAD.MOV.U32 R42, RZ, RZ, RZ ;  /* 0x000000ffff2a7224 */ /* 0x020fce00078e00ff */
.L_x_316:
[----:B------:R-:W-:-:S04]  /*7e30*/  IMAD.SHL.U32 R6, R44, 0x8, RZ ;  /* 0x000000082c067824 */ /* 0x000fc800078e00ff */
[----:B------:R-:W-:-:S05]  /*7e40*/  IMAD.IADD R39, R6, 0x1, R37 ;  /* 0x0000000106277824 */ /* 0x000fca00078e0225 */
[----:B01----:R-:W2:Y:S01]  /*7e50*/  LDL.128 R8, [R39] ;  /* 0x0000000027087983 */ /* 0x003ea20000100c00 */
[----:B------:R-:W0:Y:S01]  /*7e60*/  MUFU.RCP64H R21, R47 ;  /* 0x0000002f00157308 */ /* 0x000e220000001800 */
[----:B------:R-:W-:Y:S01]  /*7e70*/  MOV R20, 0x1 ;  /* 0x0000000100147802 */ /* 0x000fe20000000f00 */
[----:B------:R-:W-:Y:S01]  /*7e80*/  BSSY.RECONVERGENT B1, `(.L_x_284) ;  /* 0x0000019000017945 */ /* 0x000fe20003800200 */
[----:B------:R-:W-:-:S05]  /*7e90*/  IADD3 R44, P0, PT, R44, 0x8, RZ ;  /* 0x000000082c2c7810 */ /* 0x000fca0007f1e0ff */
[----:B------:R-:W-:Y:S01]  /*7ea0*/  IMAD.X R42, RZ, RZ, R42, P0 ;  /* 0x000000ffff2a7224 */ /* 0x000fe200000e062a */
[----:B------:R-:W-:-:S04]  /*7eb0*/  ISETP.NE.U32.AND P0, PT, R44, R19, PT ;  /* 0x000000132c00720c */ /* 0x000fc80003f05070 */
[----:B------:R-:W-:Y:S01]  /*7ec0*/  ISETP.NE.AND.EX P0, PT, R42, R33, PT, P0 ;  /* 0x000000212a00720c */ /* 0x000fe20003f05300 */
        /* <DEDUP_REMOVED lines=18> */
[----:B------:R-:W-:Y:S01]  /*7ff0*/  MOV R4, R20 ;  /* 0x0000001400047202 */ /* 0x000fe20000000f00 */
[----:B------:R-:W-:-:S07]  /*8000*/  IMAD.MOV.U32 R5, RZ, RZ, R21 ;  /* 0x000000ffff057224 */ /* 0x000fce00078e0015 */
.L_x_285:
[----:B------:R-:W-:Y:S05]  /*8010*/  BSYNC.RECONVERGENT B1 ;  /* 0x0000000000017941 */ /* 0x000fea0003800200 */
.L_x_284:
[----:B------:R-:W-:-:S05]  /*8020*/  IMAD.IADD R43, R6, 0x1, R41 ;  /* 0x00000001062b7824 */ /* 0x000fca00078e0229 */
        /* <DEDUP_REMOVED lines=23> */
.L_x_287:
[----:B------:R-:W-:Y:S05]  /*81a0*/  BSYNC.RECONVERGENT B1 ;  /* 0x0000000000017941 */ /* 0x000fea0003800200 */
.L_x_286:
        /* <DEDUP_REMOVED lines=23> */
.L_x_289:
[----:B------:R-:W-:Y:S05]  /*8320*/  BSYNC.RECONVERGENT B1 ;  /* 0x0000000000017941 */ /* 0x000fea0003800200 */
.L_x_288:
        /* <DEDUP_REMOVED lines=24> */
.L_x_291:
[----:B------:R-:W-:Y:S05]  /*84b0*/  BSYNC.RECONVERGENT B1 ;  /* 0x0000000000017941 */ /* 0x000fea0003800200 */
.L_x_290:
        /* <DEDUP_REMOVED lines=17> */
[----:B------:R-:W-:Y:S01]  /*85d0*/  MOV R20, R24 ;  /* 0x0000001800147202 */ /* 0x000fe20000000f00 */
[----:B------:R-:W-:Y:S01]  /*85e0*/  IMAD.MOV.U32 R40, RZ, RZ, R46 ;  /* 0x000000ffff287224 */ /* 0x000fe200078e002e */
[----:B------:R-:W-:Y:S01]  /*85f0*/  MOV R24, 0x8620 ;  /* 0x0000862000187802 */ /* 0x000fe20000000f00 */
[----:B------:R-:W-:-:S07]  /*8600*/  IMAD.MOV.U32 R21, RZ, RZ, R47 ;  /* 0x000000ffff157224 */ /* 0x000fce00078e002f */
[----:B------:R-:W-:Y:S05]  /*8610*/  CALL.REL.NOINC `($__internal_2_$__cuda_sm20_div_rn_f64_full) ;  /* 0x0000007000287944 */ /* 0x000fea0003c00000 */
[----:B------:R-:W-:Y:S02]  /*8620*/  IMAD.MOV.U32 R4, RZ, RZ, R20 ;  /* 0x000000ffff047224 */ /* 0x000fe400078e0014 */
[----:B------:R-:W-:-:S07]  /*8630*/  IMAD.MOV.U32 R5, RZ, RZ, R21 ;  /* 0x000000ffff057224 */ /* 0x000fce00078e0015 */
.L_x_293:
[----:B------:R-:W-:Y:S05]  /*8640*/  BSYNC.RECONVERGENT B1 ;  /* 0x0000000000017941 */ /* 0x000fea0003800200 */
.L_x_292:
        /* <DEDUP_REMOVED lines=23> */
.L_x_295:
[----:B------:R-:W-:Y:S05]  /*87c0*/  BSYNC.RECONVERGENT B1 ;  /* 0x0000000000017941 */ /* 0x000fea0003800200 */
.L_x_294:
        /* <DEDUP_REMOVED lines=18> */
[----:B------:R-:W-:Y:S02]  /*88f0*/  IMAD.MOV.U32 R40, RZ, RZ, R46 ;  /* 0x000000ffff287224 */ /* 0x000fe400078e002e */
[----:B------:R-:W-:-:S07]  /*8900*/  IMAD.MOV.U32 R21, RZ, RZ, R47 ;  /* 0x000000ffff157224 */ /* 0x000fce00078e002f */
[----:B------:R-:W-:Y:S05]  /*8910*/  CALL.REL.NOINC `($__internal_2_$__cuda_sm20_div_rn_f64_full) ;  /* 0x0000006c00687944 */ /* 0x000fea0003c00000 */
[----:B------:R-:W-:Y:S02]  /*8920*/  IMAD.MOV.U32 R6, RZ, RZ, R20 ;  /* 0x000000ffff067224 */ /* 0x000fe400078e0014 */
[----:B------:R-:W-:-:S07]  /*8930*/  IMAD.MOV.U32 R7, RZ, RZ, R21 ;  /* 0x000000ffff077224 */ /* 0x000fce00078e0015 */
.L_x_297:
[----:B------:R-:W-:Y:S05]  /*8940*/  BSYNC.RECONVERGENT B1 ;  /* 0x0000000000017941 */ /* 0x000fea0003800200 */
.L_x_296:
[----:B------:R-:W0:Y:S01]  /*8950*/  MUFU.RCP64H R11, R47 ;  /* 0x0000002f000b7308 */ /* 0x000e220000001800 */
[----:B------:R-:W-:Y:S01]  /*8960*/  MOV R10, 0x1 ;  /* 0x00000001000a7802 */ /* 0x000fe20000000f00 */
        /* <DEDUP_REMOVED lines=22> */
.L_x_299:
[----:B------:R-:W-:Y:S05]  /*8ad0*/  BSYNC.RECONVERGENT B1 ;  /* 0x0000000000017941 */ /* 0x000fea0003800200 */
.L_x_298:
[----:B------:R0:W-:Y:S04]  /*8ae0*/  STL.128 [R43+0x10], R8 ;  /* 0x000010082b007387 */ /* 0x0001e80000100c00 */
        /* <DEDUP_REMOVED lines=21> */
[----:B------:R-:W-:Y:S01]  /*8c40*/  IMAD.MOV.U32 R4, RZ, RZ, R20 ;  /* 0x000000ffff047224 */ /* 0x000fe200078e0014 */
[----:B------:R-:W-:-:S07]  /*8c50*/  MOV R5, R21 ;  /* 0x0000001500057202 */ /* 0x000fce0000000f00 */
.L_x_301:
[----:B------:R-:W-:Y:S05]  /*8c60*/  BSYNC.RECONVERGENT B1 ;  /* 0x0000000000017941 */ /* 0x000fea0003800200 */
.L_x_300:
        /* <DEDUP_REMOVED lines=23> */
.L_x_303:
[----:B------:R-:W-:Y:S05]  /*8de0*/  BSYNC.RECONVERGENT B1 ;  /* 0x0000000000017941 */ /* 0x000fea0003800200 */
.L_x_302:
        /* <DEDUP_REMOVED lines=23> */
.L_x_305:
[----:B------:R-:W-:Y:S05]  /*8f60*/  BSYNC.RECONVERGENT B1 ;  /* 0x0000000000017941 */ /* 0x000fea0003800200 */
.L_x_304:
        /* <DEDUP_REMOVED lines=24> */
.L_x_307:
[----:B------:R-:W-:Y:S05]  /*90f0*/  BSYNC.RECONVERGENT B1 ;  /* 0x0000000000017941 */ /* 0x000fea0003800200 */
.L_x_306:
        /* <DEDUP_REMOVED lines=24> */
.L_x_309:
[----:B------:R-:W-:Y:S05]  /*9280*/  BSYNC.RECONVERGENT B1 ;  /* 0x0000000000017941 */ /* 0x000fea0003800200 */
.L_x_308:
        /* <DEDUP_REMOVED lines=23> */
.L_x_311:
[----:B------:R-:W-:Y:S05]  /*9400*/  BSYNC.RECONVERGENT B1 ;  /* 0x0000000000017941 */ /* 0x000fea0003800200 */
.L_x_310:
        /* <DEDUP_REMOVED lines=23> */
.L_x_313:
[----:B------:R-:W-:Y:S05]  /*9580*/  BSYNC.RECONVERGENT B1 ;  /* 0x0000000000017941 */ /* 0x000fea0003800200 */
.L_x_312:
        /* <DEDUP_REMOVED lines=24> */
.L_x_315:
[----:B------:R-:W-:Y:S05]  /*9710*/  BSYNC.RECONVERGENT B1 ;  /* 0x0000000000017941 */ /* 0x000fea0003800200 */
.L_x_314:
[----:B------:R1:W-:Y:S01]  /*9720*/  STL.128 [R43+0x30], R8 ;  /* 0x000030082b007387 */ /* 0x0003e20000100c00 */
[----:B------:R-:W-:Y:S05]  /*9730*/  @P0 BRA `(.L_x_316) ;  /* 0xffffffe400bc0947 */ /* 0x000fea000383ffff */
[----:B------:R-:W-:-:S07]  /*9740*/  IMAD.MOV.U32 R6, RZ, RZ, R19 ;  /* 0x000000ffff067224 */ /* 0x000fce00078e0013 */
.L_x_283:
[----:B------:R-:W-:-:S13]  /*9750*/  ISETP.NE.AND P0, PT, R15, RZ, PT ;  /* 0x000000ff0f00720c */ /* 0x000fda0003f05270 */
[----:B------:R-:W-:Y:S05]  /*9760*/  @!P0 BRA `(.L_x_277) ;  /* 0x0000001400d48947 */ /* 0x000fea0003800000 */
[----:B------:R-:W-:-:S04]  /*9770*/  ISETP.GE.U32.AND P0, PT, R13, 0x3, PT ;  /* 0x000000030d00780c */ /* 0x000fc80003f06070 */
[----:B------:R-:W-:-:S13]  /*9780*/  ISETP.GE.U32.AND.EX P0, PT, R3, RZ, PT, P0 ;  /* 0x000000ff0300720c */ /* 0x000fda0003f06100 */
[----:B------:R-:W-:Y:S05]  /*9790*/  @!P0 BRA `(.L_x_317) ;  /* 0x0000000c00308947 */ /* 0x000fea0003800000 */
[----:B------:R-:W-:-:S05]  /*97a0*/  SHF.L.U32 R4, R6, 0x3, RZ ;  /* 0x0000000306047819 */ /* 0x000fca00000006ff */
[----:B0-----:R-:W-:-:S05]  /*97b0*/  IMAD.IADD R5, R4, 0x1, R37 ;  /* 0x0000000104057824 */ /* 0x001fca00078e0225 */
[----:B------:R-:W2:Y:S01]  /*97c0*/  LDL.64 R20, [R5] ;  /* 0x0000000005147983 */ /* 0x000ea20000100a00 */
[----:B-1---5:R-:W0:Y:S01]  /*97d0*/  MUFU.RCP64H R9, R47 ;  /* 0x0000002f00097308 */ /* 0x022e220000001800 */
        /* <DEDUP_REMOVED lines=21> */
.L_x_319:
[----:B------:R-:W-:Y:S05]  /*9930*/  BSYNC.RECONVERGENT B1 ;  /* 0x0000000000017941 */ /* 0x000fea0003800200 */
.L_x_318:
        /* <DEDUP_REMOVED lines=25> */
.L_x_321:
[----:B------:R-:W-:Y:S05]  /*9ad0*/  BSYNC.RECONVERGENT B1 ;  /* 0x0000000000017941 */ /* 0x000fea0003800200 */
.L_x_320:
        /* <DEDUP_REMOVED lines=24> */
.L_x_323:
[----:B------:R-:W-:Y:S05]  /*9c60*/  BSYNC.RECONVERGENT B1 ;  /* 0x0000000000017941 */ /* 0x000fea0003800200 */
.L_x_322:
        /* <DEDUP_REMOVED lines=24> */
.L_x_325:
[----:B------:R-:W-:Y:S05]  /*9df0*/  BSYNC.RECONVERGENT B1 ;  /* 0x0000000000017941 */ /* 0x000fea0003800200 */
.L_x_324:
        /* <DEDUP_REMOVED lines=24> */
.L_x_327:
[----:B------:R-:W-:Y:S05]  /*9f80*/  BSYNC.RECONVERGENT B1 ;  /* 0x0000000000017941 */ /* 0x000fea0003800200 */
.L_x_326:
        /* <DEDUP_REMOVED lines=24> */
.L_x_329:
[----:B------:R-:W-:Y:S05]  /*a110*/  BSYNC.RECONVERGENT B1 ;  /* 0x0000000000017941 */ /* 0x000fea0003800200 */
.L_x_328:
        /* <DEDUP_REMOVED lines=24> */
.L_x_331:
[----:B------:R-:W-:Y:S05]  /*a2a0*/  BSYNC.RECONVERGENT B1 ;  /* 0x0000000000017941 */ /* 0x000fea0003800200 */
.L_x_330:
        /* <DEDUP_REMOVED lines=24> */
.L_x_333:
[----:B------:R-:W-:Y:S05]  /*a430*/  BSYNC.RECONVERGENT B1 ;  /* 0x0000000000017941 */ /* 0x000fea0003800200 */
.L_x_332:
[----:B------:R2:W-:Y:S01]  /*a440*/  STL.64 [R4+0x18], R8 ;  /* 0x0000180804007387 */ /* 0x0005e20000100a00 */
[----:B------:R-:W-:-:S07]  /*a450*/  VIADD R6, R6, 0x4 ;  /* 0x0000000406067836 */ /* 0x000fce0000000000 */
.L_x_317:
[----:B------:R-:W-:-:S04]  /*a460*/  ISETP.NE.U32.AND P0, PT, R28, RZ, PT ;  /* 0x000000ff1c00720c */ /* 0x000fc80003f05070 */
[----:B------:R-:W-:-:S13]  /*a470*/  ISETP.NE.AND.EX P0, PT, RZ, RZ, PT, P0 ;  /* 0x000000ffff00720c */ /* 0x000fda0003f05300 */
[----:B------:R-:W-:Y:S05]  /*a480*/  @!P0 BRA `(.L_x_277) ;  /* 0x00000008008c8947 */ /* 0x000fea0003800000 */
[----:B------:R-:W-:-:S04]  /*a490*/  ISETP.NE.U32.AND P0, PT, R18, RZ, PT ;  /* 0x000000ff1200720c */ /* 0x000fc80003f05070 */
[----:B------:R-:W-:-:S13]  /*a4a0*/  ISETP.NE.AND.EX P0, PT, R2, RZ, PT, P0 ;  /* 0x000000ff0200720c */ /* 0x000fda0003f05300 */
[----:B------:R-:W-:Y:S05]  /*a4b0*/  @!P0 BRA `(.L_x_334) ;  /* 0x0000000400a08947 */ /* 0x000fea0003800000 */
[----:B--2---:R-:W-:-:S04]  /*a4c0*/  IMAD.SHL.U32 R4, R6, 0x8, RZ ;  /* 0x0000000806047824 */ /* 0x004fc800078e00ff */
[----:B0-----:R-:W-:-:S05]  /*a4d0*/  IMAD.IADD R5, R4, 0x1, R37 ;  /* 0x0000000104057824 */ /* 0x001fca00078e0225 */
[----:B------:R-:W2:Y:S01]  /*a4e0*/  LDL.64 R20, [R5] ;  /* 0x0000000005147983 */ /* 0x000ea20000100a00 */
[----:B-1---5:R-:W0:Y:S01]  /*a4f0*/  MUFU.RCP64H R9, R47 ;  /* 0x0000002f00097308 */ /* 0x022e220000001800 */
[----:B------:R-:W-:Y:S01]  /*a500*/  MOV R8, 0x1 ;  /* 0x0000000100087802 */ /* 0x000fe20000000f00 */
        /* <DEDUP_REMOVED lines=20> */
.L_x_336:
[----:B------:R-:W-:Y:S05]  /*a650*/  BSYNC.RECONVERGENT B1 ;  /* 0x0000000000017941 */ /* 0x000fea0003800200 */
.L_x_335:
        /* <DEDUP_REMOVED lines=25> */
.L_x_338:
[----:B------:R-:W-:Y:S05]  /*a7f0*/  BSYNC.RECONVERGENT B1 ;  /* 0x0000000000017941 */ /* 0x000fea0003800200 */
.L_x_337:
        /* <DEDUP_REMOVED lines=24> */
.L_x_340:
[----:B------:R-:W-:Y:S05]  /*a980*/  BSYNC.RECONVERGENT B1 ;  /* 0x0000000000017941 */ /* 0x000fea0003800200 */
.L_x_339:
        /* <DEDUP_REMOVED lines=24> */
.L_x_342:
[----:B------:R-:W-:Y:S05]  /*ab10*/  BSYNC.RECONVERGENT B1 ;  /* 0x0000000000017941 */ /* 0x000fea0003800200 */
.L_x_341:
[----:B------:R3:W-:Y:S01]  /*ab20*/  STL.64 [R4+0x8], R8 ;  /* 0x0000080804007387 */ /* 0x0007e20000100a00 */
[----:B------:R-:W-:-:S07]  /*ab30*/  VIADD R6, R6, 0x2 ;  /* 0x0000000206067836 */ /* 0x000fce0000000000 */
.L_x_334:
[----:B------:R-:W-:-:S04]  /*ab40*/  ISETP.NE.U32.AND P0, PT, R29, RZ, PT ;  /* 0x000000ff1d00720c */ /* 0x000fc80003f05070 */
[----:B------:R-:W-:-:S13]  /*ab50*/  ISETP.NE.AND.EX P0, PT, RZ, RZ, PT, P0 ;  /* 0x000000ffff00720c */ /* 0x000fda0003f05300 */
[----:B------:R-:W-:Y:S05]  /*ab60*/  @!P0 BRA `(.L_x_277) ;  /* 0x0000000000d48947 */ /* 0x000fea0003800000 */
[----:B--23--:R-:W-:-:S04]  /*ab70*/  IMAD.SHL.U32 R4, R6, 0x8, RZ ;  /* 0x0000000806047824 */ /* 0x00cfc800078e00ff */
[----:B------:R-:W-:-:S05]  /*ab80*/  IMAD.IADD R37, R4, 0x1, R37 ;  /* 0x0000000104257824 */ /* 0x000fca00078e0225 */
[----:B------:R-:W2:Y:S01]  /*ab90*/  LDL.64 R20, [R37] ;  /* 0x0000000025147983 */ /* 0x000ea20000100a00 */
[----:B-----5:R-:W0:Y:S01]  /*aba0*/  MUFU.RCP64H R7, R47 ;  /* 0x0000002f00077308 */ /* 0x020e220000001800 */
[----:B------:R-:W-:Y:S01]  /*abb0*/  IMAD.MOV.U32 R6, RZ, RZ, 0x1 ;  /* 0x00000001ff067424 */ /* 0x000fe200078e00ff */
[----:B------:R-:W-:Y:S05]  /*abc0*/  BSSY.RECONVERGENT B1, `(.L_x_343) ;  /* 0x0000014000017945 */ /* 0x000fea0003800200 */
[----:B01----:R-:W-:-:S08]  /*abd0*/  DFMA R8, -R46, R6, 1 ;  /* 0x3ff000002e08742b */ /* 0x003fd00000000106 */
        /* <DEDUP_REMOVED lines=18> */
.L_x_344:
[----:B------:R-:W-:Y:S05]  /*ad00*/  BSYNC.RECONVERGENT B1 ;  /* 0x0000000000017941 */ /* 0x000fea0003800200 */
.L_x_343:
        /* <DEDUP_REMOVED lines=25> */
.L_x_346:
[----:B------:R-:W-:Y:S05]  /*aea0*/  BSYNC.RECONVERGENT B1 ;  /* 0x0000000000017941 */ /* 0x000fea0003800200 */
.L_x_345:
[----:B------:R0:W-:Y:S02]  /*aeb0*/  STL.64 [R4], R8 ;  /* 0x0000000804007387 */ /* 0x0001e40000100a00 */
.L_x_277:
[----:B------:R-:W0:Y:S01]  /*aec0*/  LDCU UR5, c[0x0][0x398] ;  /* 0x00007300ff0577ac */ /* 0x000e220008000800 */
[----:B------:R-:W-:-:S04]  /*aed0*/  IADD3 R38, P0, PT, R38, 0x1, RZ ;  /* 0x0000000126267810 */ /* 0x000fc80007f1e0ff */
[----:B------:R-:W-:Y:S01]  /*aee0*/  IADD3.X R36, PT, PT, RZ, R36, RZ, P0, !PT ;  /* 0x00000024ff247210 */ /* 0x000fe200007fe4ff */
[----:B0--34-:R-:W-:-:S05]  /*aef0*/  IMAD.U32 R5, RZ, RZ, UR5 ;  /* 0x00000005ff057e24 */ /* 0x019fca000f8e00ff */
[----:B------:R-:W-:-:S04]  /*af00*/  ISETP.NE.U32.AND P0, PT, R38, R5, PT ;  /* 0x000000052600720c */ /* 0x000fc80003f05070 */
[----:B------:R-:W-:-:S13]  /*af10*/  ISETP.NE.AND.EX P0, PT, R36, R33, PT, P0 ;  /* 0x000000212400720c */ /* 0x000fda0003f05300 */
[----:B------:R-:W-:Y:S05]  /*af20*/  @P0 BRA `(.L_x_347) ;  /* 0xffffffbc00240947 */ /* 0x000fea000383ffff */
[----:B------:R-:W-:-:S05]  /*af30*/  IADD3 R31, P0, PT, R31, 0x1, RZ ;  /* 0x000000011f1f7810 */ /* 0x000fca0007f1e0ff */
[----:B------:R-:W-:Y:S01]  /*af40*/  IMAD.X R30, RZ, RZ, R30, P0 ;  /* 0x000000ffff1e7224 */ /* 0x000fe200000e061e */
[----:B------:R-:W-:-:S04]  /*af50*/  ISETP.NE.U32.AND P0, PT, R31, R5, PT ;  /* 0x000000051f00720c */ /* 0x000fc80003f05070 */
[----:B------:R-:W-:-:S13]  /*af60*/  ISETP.NE.AND.EX P0, PT, R30, R33, PT, P0 ;  /* 0x000000211e00720c */ /* 0x000fda0003f05300 */
[----:B------:R-:W-:Y:S05]  /*af70*/  @P0 BRA `(.L_x_348) ;  /* 0xffffff8800b40947 */ /* 0x000fea000383ffff */
.L_x_155:
[----:B------:R-:W-:Y:S05]  /*af80*/  BSYNC.RECONVERGENT B0 ;  /* 0x0000000000007941 */ /* 0x000fea0003800200 */
.L_x_154:
[----:B------:R-:W0:Y:S02]  /*af90*/  LDCU UR5, c[0x0][0x3b8] ;  /* 0x00007700ff0577ac */ /* 0x000e240008000800 */
[----:B0-----:R-:W-:-:S13]  /*afa0*/  ISETP.GE.AND P0, PT, R34, UR5, PT ;  /* 0x0000000522007c0c */ /* 0x001fda000bf06270 */
[----:B------:R-:W-:Y:S05]  /*afb0*/  @P0 EXIT ;  /* 0x000000000000094d */ /* 0x000fea0003800000 */
[----:B------:R-:W-:Y:S01]  /*afc0*/  ISETP.NE.AND P0, PT, R5, RZ, PT ;  /* 0x000000ff0500720c */ /* 0x000fe20003f05270 */
[----:B------:R-:W0:Y:S01]  /*afd0*/  LDCU UR5, c[0x0][0x3dc] ;  /* 0x00007b80ff0577ac */ /* 0x000e220008000800 */
[----:B------:R-:W-:Y:S01]  /*afe0*/  BSSY.RECONVERGENT B1, `(.L_x_349) ;  /* 0x00003aa000017945 */ /* 0x000fe20003800200 */
[----:B-12---:R-:W-:Y:S01]  /*aff0*/  SHF.R.S32.HI R6, RZ, 0x1f, R5 ;  /* 0x0000001fff067819 */ /* 0x006fe20000011405 */
[----:B------:R-:W-:Y:S01]  /*b000*/  VIADD R7, R1, 0x401000 ;  /* 0x0040100001077836 */ /* 0x000fe20000000000 */
[----:B------:R-:W1:Y:S01]  /*b010*/  LDCU UR18, c[0x0][0x398] ;  /* 0x00007300ff1277ac */ /* 0x000e620008000800 */
[----:B------:R-:W2:Y:S01]  /*b020*/  LDCU.64 UR6, c[0x0][0x3c8] ;  /* 0x00007900ff0677ac */ /* 0x000ea20008000a00 */
[----:B------:R-:W3:Y:S01]  /*b030*/  LDCU.64 UR10, c[0x0][0x3d0] ;  /* 0x00007a00ff0a77ac */ /* 0x000ee20008000a00 */
[----:B------:R-:W4:Y:S01]  /*b040*/  LDCU.64 UR12, c[0x0][0x380] ;  /* 0x00007000ff0c77ac */ /* 0x000f220008000a00 */
[----:B------:R-:W0:Y:S01]  /*b050*/  LDCU.64 UR14, c[0x0][0x388] ;  /* 0x00007100ff0e77ac */ /* 0x000e220008000a00 */
[----:B------:R-:W0:Y:S03]  /*b060*/  LDCU.64 UR16, c[0x4][0x50] ;  /* 0x01000a00ff1077ac */ /* 0x000e260008000a00 */
[----:B------:R-:W-:Y:S05]  /*b070*/  @!P0 BRA `(.L_x_350) ;  /* 0x0000003800808947 */ /* 0x000fea0003800000 */
[----:B------:R-:W1:Y:S01]  /*b080*/  LDC.64 R10, c[0x0][0x3a0] ;  /* 0x0000e800ff0a7b82 */ /* 0x000e620000000a00 */
[----:B------:R-:W2:Y:S07]  /*b090*/  LDCU.64 UR20, c[0x0][0x3d0] ;  /* 0x00007a00ff1477ac */ /* 0x000eae0008000a00 */
[----:B------:R-:W3:Y:S08]  /*b0a0*/  LDC.64 R8, c[0x0][0x3a8] ;  /* 0x0000ea00ff087b82 */ /* 0x000ef00000000a00 */
[----:B------:R-:W2:Y:S01]  /*b0b0*/  LDC.64 R4, c[0x0][0x3c8] ;  /* 0x0000f200ff047b82 */ /* 0x000ea20000000a00 */
[----:B-1----:R-:W-:-:S06]  /*b0c0*/  IMAD.WIDE R10, R34, 0x8, R10 ;  /* 0x00000008220a7825 */ /* 0x002fcc00078e020a */
[----:B------:R-:W5:Y:S01]  /*b0d0*/  LDG.E.64 R10, desc[UR8][R10.64] ;  /* 0x000000080a0a7981 */ /* 0x000f62000c1e1b00 */
[----:B---3--:R-:W-:-:S06]  /*b0e0*/  IMAD.WIDE R8, R34, 0x8, R8 ;  /* 0x0000000822087825 */ /* 0x008fcc00078e0208 */
[----:B------:R-:W5:Y:S01]  /*b0f0*/  LDG.E.64 R8, desc[UR8][R8.64] ;  /* 0x0000000808087981 */ /* 0x000f62000c1e1b00 */
[----:B------:R-:W-:Y:S01]  /*b100*/  BSSY.RECONVERGENT B0, `(.L_x_351) ;  /* 0x0000316000007945 */ /* 0x000fe20003800200 */
[----:B--2---:R-:W-:Y:S01]  /*b110*/  DADD R4, -R4, UR20 ;  /* 0x0000001404047e29 */ /* 0x004fe20008000100 */
[----:B------:R-:W-:-:S10]  /*b120*/  CS2R R2, SRZ ;  /* 0x0000000000027805 */ /* 0x000fd4000001ff00 */
.L_x_402:
[C---:B------:R-:W-:Y:S01]  /*b130*/  IMAD.SHL.U32 R0, R2.reuse, 0x8, RZ ;  /* 0x0000000802007824 */ /* 0x040fe200078e00ff */
[----:B------:R-:W-:-:S04]  /*b140*/  SHF.L.U64.HI R18, R2, 0x3, R3 ;  /* 0x0000000302127819 */ /* 0x000fc80000010203 */
[----:B----4-:R-:W-:-:S04]  /*b150*/  IADD3 R12, P0, PT, R0, UR12, RZ ;  /* 0x0000000c000c7c10 */ /* 0x010fc8000ff1e0ff */
[----:B-1----:R-:W-:-:S05]  /*b160*/  IADD3.X R13, PT, PT, R18, UR13, RZ, P0, !PT ;  /* 0x0000000d120d7c10 */ /* 0x002fca00087fe4ff */
[----:B------:R-:W2:Y:S01]  /*b170*/  LDG.E.64 R26, desc[UR8][R12.64] ;  /* 0x000000080c1a7981 */ /* 0x000ea2000c1e1b00 */
[----:B------:R-:W-:Y:S01]  /*b180*/  IADD3 R2, P0, PT, R2, 0x1, RZ ;  /* 0x0000000102027810 */ /* 0x000fe20007f1e0ff */
[----:B------:R-:W-:Y:S01]  /*b190*/  BSSY.RECONVERGENT B2, `(.L_x_352) ;  /* 0x0000009000027945 */ /* 0x000fe20003800200 */
[----:B------:R-:W-:Y:S01]  /*b1a0*/  IMAD.MOV.U32 R35, RZ, RZ, 0x40000000 ;  /* 0x40000000ff237424 */ /* 0x000fe200078e00ff */
[----:B------:R-:W-:Y:S02]  /*b1b0*/  MOV R16, 0xb220 ;  /* 0x0000b22000107802 */ /* 0x000fe40000000f00 */
[----:B------:R-:W-:Y:S01]  /*b1c0*/  IMAD.X R3, RZ, RZ, R3, P0 ;  /* 0x000000ffff037224 */ /* 0x000fe200000e0603 */
[----:B------:R-:W-:-:S04]  /*b1d0*/  ISETP.NE.U32.AND P0, PT, R2, UR18, PT ;  /* 0x0000001202007c0c */ /* 0x000fc8000bf05070 */
[----:B------:R-:W-:Y:S01]  /*b1e0*/  ISETP.NE.AND.EX P0, PT, R3, R6, PT, P0 ;  /* 0x000000060300720c */ /* 0x000fe20003f05300 */
[----:B--2--5:R-:W-:-:S08]  /*b1f0*/  DADD R26, R10, -R26 ;  /* 0x000000000a1a7229 */ /* 0x024fd0000000081a */
[----:B------:R-:W-:-:S11]  /*b200*/  DADD R46, -RZ, |R26| ;  /* 0x00000000ff2e7229 */ /* 0x000fd6000000051a */
[----:B0-----:R-:W-:Y:S05]  /*b210*/  CALL.REL.NOINC `($_Z24Naive_Kriging_Kernel_SOAPdS_S_iS_S_S_i14VariogramModeld$__internal_accurate_pow) ;  /* 0x0000004c00707944 */ /* 0x001fea0003c00000 */
[----:B------:R-:W-:Y:S05]  /*b220*/  BSYNC.RECONVERGENT B2 ;  /* 0x0000000000027941 */ /* 0x000fea0003800200 */
.L_x_352:
[----:B------:R-:W-:-:S04]  /*b230*/  IADD3 R20, P1, PT, R0, UR14, RZ ;  /* 0x0000000e00147c10 */ /* 0x000fc8000ff3e0ff */
[----:B------:R-:W-:-:S05]  /*b240*/  IADD3.X R21, PT, PT, R18, UR15, RZ, P1, !PT ;  /* 0x0000000f12157c10 */ /* 0x000fca0008ffe4ff */
[----:B------:R-:W2:Y:S01]  /*b250*/  LDG.E.64 R18, desc[UR8][R20.64] ;  /* 0x0000000814127981 */ /* 0x000ea2000c1e1b00 */
[C---:B------:R-:W-:Y:S01]  /*b260*/  DADD R14, R26.reuse, 2 ;  /* 0x400000001a0e7429 */ /* 0x040fe20000000000 */
[----:B------:R-:W-:Y:S01]  /*b270*/  BSSY.RECONVERGENT B2, `(.L_x_353) ;  /* 0x0000010000027945 */ /* 0x000fe20003800200 */
        /* <DEDUP_REMOVED lines=13> */
[----:B------:R-:W-:Y:S01]  /*b350*/  @!P1 MOV R12, 0x0 ;  /* 0x00000000000c9802 */ /* 0x000fe20000000f00 */
[----:B------:R-:W-:-:S07]  /*b360*/  @!P1 IMAD.MOV.U32 R13, RZ, RZ, 0x7ff00000 ;  /* 0x7ff00000ff0d9424 */ /* 0x000fce00078e00ff */
.L_x_354:
[----:B------:R-:W-:Y:S05]  /*b370*/  BSYNC.RECONVERGENT B2 ;  /* 0x0000000000027941 */ /* 0x000fea0003800200 */
.L_x_353:
[----:B------:R-:W-:Y:S01]  /*b380*/  BSSY.RECONVERGENT B2, `(.L_x_355) ;  /* 0x0000006000027945 */ /* 0x000fe20003800200 */
[----:B------:R-:W-:Y:S01]  /*b390*/  FSEL R26, R12, RZ, P3 ;  /* 0x000000ff0c1a7208 */ /* 0x000fe20001800000 */
[----:B------:R-:W-:Y:S01]  /*b3a0*/  IMAD.MOV.U32 R35, RZ, RZ, 0x40000000 ;  /* 0x40000000ff237424 */ /* 0x000fe200078e00ff */
[----:B------:R-:W-:Y:S02]  /*b3b0*/  FSEL R27, R13, 1.875, P3 ;  /* 0x3ff000000d1b7808 */ /* 0x000fe40001800000 */
[----:B------:R-:W-:-:S07]  /*b3c0*/  MOV R16, 0xb3e0 ;  /* 0x0000b3e000107802 */ /* 0x000fce0000000f00 */
[----:B------:R-:W-:Y:S05]  /*b3d0*/  CALL.REL.NOINC `($_Z24Naive_Kriging_Kernel_SOAPdS_S_iS_S_S_i14VariogramModeld$__internal_accurate_pow) ;  /* 0x0000004c00007944 */ /* 0x000fea0003c00000 */
[----:B------:R-:W-:Y:S05]  /*b3e0*/  BSYNC.RECONVERGENT B2 ;  /* 0x0000000000027941 */ /* 0x000fea0003800200 */
.L_x_355:
        /* <DEDUP_REMOVED lines=15> */
.L_x_357:
[----:B------:R-:W-:Y:S05]  /*b4e0*/  BSYNC.RECONVERGENT B2 ;  /* 0x0000000000027941 */ /* 0x000fea0003800200 */
.L_x_356:
[----:B------:R-:W-:Y:S01]  /*b4f0*/  FSEL R12, R12, RZ, P3 ;  /* 0x000000ff0c0c7208 */ /* 0x000fe20001800000 */
[----:B------:R-:W-:Y:S01]  /*b500*/  IMAD.MOV.U32 R15, RZ, RZ, 0x3fd80000 ;  /* 0x3fd80000ff0f7424 */ /* 0x000fe200078e00ff */
[----:B------:R-:W-:Y:S01]  /*b510*/  FSEL R13, R13, 1.875, P3 ;  /* 0x3ff000000d0d7808 */ /* 0x000fe20001800000 */
[----:B------:R-:W-:Y:S01]  /*b520*/  BSSY.RECONVERGENT B2, `(.L_x_358) ;  /* 0x0000019000027945 */ /* 0x000fe20003800200 */
[----:B------:R-:W-:-:S04]  /*b530*/  MOV R14, 0x0 ;  /* 0x00000000000e7802 */ /* 0x000fc80000000f00 */
        /* <DEDUP_REMOVED lines=18> */
[----:B------:R-:W-:Y:S01]  /*b660*/  MOV R16, 0xb6b0 ;  /* 0x0000b6b000107802 */ /* 0x000fe20000000f00 */
[----:B------:R-:W-:Y:S02]  /*b670*/  IMAD.MOV.U32 R24, RZ, RZ, R18 ;  /* 0x000000ffff187224 */ /* 0x000fe400078e0012 */
[----:B------:R-:W-:Y:S02]  /*b680*/  IMAD.MOV.U32 R22, RZ, RZ, R26 ;  /* 0x000000ffff167224 */ /* 0x000fe400078e001a */
[----:B------:R-:W-:-:S07]  /*b690*/  IMAD.MOV.U32 R23, RZ, RZ, R27 ;  /* 0x000000ffff177224 */ /* 0x000fce00078e001b */
[----:B------:R-:W-:Y:S05]  /*b6a0*/  CALL.REL.NOINC `($__internal_3_$__cuda_sm20_dsqrt_rn_f64_mediumpath_v1) ;  /* 0x0000004400a47944 */ /* 0x000fea0003c00000 */
.L_x_359:
[----:B------:R-:W-:Y:S05]  /*b6b0*/  BSYNC.RECONVERGENT B2 ;  /* 0x0000000000027941 */ /* 0x000fea0003800200 */
.L_x_358:
[----:B------:R-:W0:Y:S01]  /*b6c0*/  LDC R14, c[0x0][0x3c0] ;  /* 0x0000f000ff0e7b82 */ /* 0x000e220000000800 */
[----:B------:R-:W-:Y:S01]  /*b6d0*/  BSSY.RECONVERGENT B3, `(.L_x_360) ;  /* 0x00002b5000037945 */ /* 0x000fe20003800200 */
[----:B------:R-:W-:-:S06]  /*b6e0*/  CS2R R20, SRZ ;  /* 0x0000000000147805 */ /* 0x000fcc000001ff00 */
[----:B------:R-:W1:Y:S01]  /*b6f0*/  LDC.64 R12, c[0x0][0x3d8] ;  /* 0x0000f600ff0c7b82 */ /* 0x000e620000000a00 */
[----:B0-----:R-:W-:-:S13]  /*b700*/  ISETP.GT.AND P1, PT, R14, 0x4, PT ;  /* 0x000000040e00780c */ /* 0x001fda0003f24270 */
[----:B-1----:R-:W-:Y:S05]  /*b710*/  @P1 BRA `(.L_x_361) ;  /* 0x0000001000501947 */ /* 0x002fea0003800000 */
[----:B------:R-:W-:-:S05]  /*b720*/  VIADD R14, R14, 0xfffffffe ;  /* 0xfffffffe0e0e7836 */ /* 0x000fca0000000000 */
[----:B------:R-:W-:-:S05]  /*b730*/  VIMNMX.U32 R14, PT, PT, R14, 0x3, PT ;  /* 0x000000030e0e7848 */ /* 0x000fca0003fe0000 */
[----:B------:R-:W-:-:S04]  /*b740*/  IMAD.SHL.U32 R16, R14, 0x4, RZ ;  /* 0x000000040e107824 */ /* 0x000fc800078e00ff */
[----:B------:R-:W0:Y:S02]  /*b750*/  LDC R14, c[0x2][R16+0x20] ;  /* 0x00800800100e7b82 */ /* 0x000e240000000800 */
[----:B0-----:R-:W-:-:S04]  /*b760*/  SHF.R.S32.HI R15, RZ, 0x1f, R14 ;  /* 0x0000001fff0f7819 */ /* 0x001fc8000001140e */
.L_x_466:
[----:B------:R-:W-:Y:S05]  /*b770*/  BRX R14 -0xb780                                                                                                           (*"BRANCH_TARGETS .L_x_467,.L_x_468,.L_x_469,.L_x_362"*) ;  /* 0xffffff480e207949 */ /* 0x000fea000383ffff */
.L_x_469:
[----:B------:R-:W0:Y:S01]  /*b780*/  LDCU.64 UR20, c[0x0][0x3d0] ;  /* 0x00007a00ff1477ac */ /* 0x000e220008000a00 */
[----:B------:R-:W-:Y:S01]  /*b790*/  DSETP.NEU.AND P1, PT, R26, RZ, PT ;  /* 0x000000ff1a00722a */ /* 0x000fe20003f2d000 */
[----:B0-----:R-:W-:Y:S01]  /*b7a0*/  MOV R20, UR20 ;  /* 0x0000001400147c02 */ /* 0x001fe20008000f00 */
[----:B------:R-:W-:-:S12]  /*b7b0*/  IMAD.U32 R21, RZ, RZ, UR21 ;  /* 0x00000015ff157e24 */ /* 0x000fd8000f8e00ff */
[----:B------:R-:W-:Y:S05]  /*b7c0*/  @!P1 BRA `(.L_x_362) ;  /* 0x0000002800949947 */ /* 0x000fea0003800000 */
        /* <DEDUP_REMOVED lines=21> */
[----:B------:R-:W-:Y:S01]  /*b920*/  MOV R18, R20 ;  /* 0x0000001400127202 */ /* 0x000fe20000000f00 */
[----:B------:R-:W-:-:S07]  /*b930*/  IMAD.MOV.U32 R19, RZ, RZ, R21 ;  /* 0x000000ffff137224 */ /* 0x000fce00078e0015 */
.L_x_364:
[----:B------:R-:W-:Y:S05]  /*b940*/  BSYNC.RECONVERGENT B4 ;  /* 0x0000000000047941 */ /* 0x000fea0003800200 */
.L_x_363:
[----:B------:R-:W-:Y:S01]  /*b950*/  DADD R46, -RZ, |R18| ;  /* 0x00000000ff2e7229 */ /* 0x000fe20000000512 */
[----:B------:R-:W-:Y:S01]  /*b960*/  BSSY.RECONVERGENT B2, `(.L_x_365) ;  /* 0x0000004000027945 */ /* 0x000fe20003800200 */
[----:B------:R-:W-:Y:S01]  /*b970*/  IMAD.MOV.U32 R35, RZ, RZ, 0x40000000 ;  /* 0x40000000ff237424 */ /* 0x000fe200078e00ff */
[----:B------:R-:W-:-:S08]  /*b980*/  MOV R16, 0xb9a0 ;  /* 0x0000b9a000107802 */ /* 0x000fd00000000f00 */
[----:B------:R-:W-:Y:S05]  /*b990*/  CALL.REL.NOINC `($_Z24Naive_Kriging_Kernel_SOAPdS_S_iS_S_S_i14VariogramModeld$__internal_accurate_pow) ;  /* 0x0000004400907944 */ /* 0x000fea0003c00000 */
[----:B------:R-:W-:Y:S05]  /*b9a0*/  BSYNC.RECONVERGENT B2 ;  /* 0x0000000000027941 */ /* 0x000fea0003800200 */
.L_x_365:
        /* <DEDUP_REMOVED lines=14> */
.L_x_367:
[----:B------:R-:W-:Y:S05]  /*ba90*/  BSYNC.RECONVERGENT B2 ;  /* 0x0000000000027941 */ /* 0x000fea0003800200 */
.L_x_366:
[----:B------:R-:W-:Y:S01]  /*baa0*/  DADD R12, -RZ, -R12 ;  /* 0x00000000ff0c7229 */ /* 0x000fe2000000090c */
[----:B------:R-:W-:Y:S01]  /*bab0*/  UMOV UR20, 0xfefa39ef ;  /* 0xfefa39ef00147882 */ /* 0x000fe20000000000 */
[----:B------:R-:W-:Y:S01]  /*bac0*/  DSETP.NEU.AND P1, PT, R18, 1, PT ;  /* 0x3ff000001200742a */ /* 0x000fe20003f2d000 */
[----:B------:R-:W-:Y:S01]  /*bad0*/  UMOV UR21, 0x3fe62e42 ;  /* 0x3fe62e4200157882 */ /* 0x000fe20000000000 */
[----:B------:R-:W-:Y:S01]  /*bae0*/  IMAD.MOV.U32 R18, RZ, RZ, 0x652b82fe ;  /* 0x652b82feff127424 */ /* 0x000fe200078e00ff */
[----:B------:R-:W-:Y:S01]  /*baf0*/  MOV R19, 0x3ff71547 ;  /* 0x3ff7154700137802 */ /* 0x000fe20000000f00 */
        /* <DEDUP_REMOVED lines=49> */
[----:B------:R-:W-:Y:S01]  /*be10*/  @!P2 IMAD.MOV.U32 R14, RZ, RZ, RZ ;  /* 0x000000ffff0ea224 */ /* 0x000fe200078e00ff */
[----:B------:R-:W-:Y:S02]  /*be20*/  FSEL R21, R21, RZ, P1 ;  /* 0x000000ff15157208 */ /* 0x000fe40000800000 */
[----:B------:R-:W-:-:S05]  /*be30*/  @!P2 SHF.R.S32.HI R13, RZ, 0x1, R13 ;  /* 0x00000001ff0da819 */ /* 0x000fca000001140d */
[----:B------:R-:W-:Y:S01]  /*be40*/  @!P2 IMAD.IADD R12, R12, 0x1, -R13 ;  /* 0x000000010c0ca824 */ /* 0x000fe200078e0a0d */
[----:B------:R-:W-:-:S04]  /*be50*/  @!P2 LEA R13, R13, R19, 0x14 ;  /* 0x000000130d0da211 */ /* 0x000fc800078ea0ff */
[----:B------:R-:W-:Y:S01]  /*be60*/  @!P2 LEA R15, R12, 0x3ff00000, 0x14 ;  /* 0x3ff000000c0fa811 */ /* 0x000fe200078ea0ff */
[----:B------:R-:W-:-:S06]  /*be70*/  @!P2 IMAD.MOV.U32 R12, RZ, RZ, R18 ;  /* 0x000000ffff0ca224 */ /* 0x000fcc00078e0012 */
[----:B------:R-:W-:-:S11]  /*be80*/  @!P2 DMUL R20, R12, R14 ;  /* 0x0000000e0c14a228 */ /* 0x000fd60000000000 */
.L_x_369:
[----:B------:R-:W-:Y:S05]  /*be90*/  BSYNC.RECONVERGENT B2 ;  /* 0x0000000000027941 */ /* 0x000fea0003800200 */
.L_x_368:
[----:B------:R-:W-:Y:S01]  /*bea0*/  DMUL R20, R4, R20 ;  /* 0x0000001404147228 */ /* 0x000fe20000000000 */
[----:B------:R-:W-:Y:S10]  /*beb0*/  BRA `(.L_x_362) ;  /* 0x0000002000d87947 */ /* 0x000ff40003800000 */
.L_x_467:
[----:B------:R-:W-:Y:S01]  /*bec0*/  DSETP.GEU.AND P1, PT, R24, R12, PT ;  /* 0x0000000c1800722a */ /* 0x000fe20003f2e000 */
[----:B------:R-:W0:Y:S05]  /*bed0*/  LDCU.64 UR20, c[0x0][0x3d0] ;  /* 0x00007a00ff1477ac */ /* 0x000e2a0008000a00 */
[----:B------:R-:W-:Y:S01]  /*bee0*/  DSETP.EQ.OR P1, PT, R26, RZ, P1 ;  /* 0x000000ff1a00722a */ /* 0x000fe20000f22400 */
[----:B0-----:R-:W-:Y:S02]  /*bef0*/  IMAD.U32 R20, RZ, RZ, UR20 ;  /* 0x00000014ff147e24 */ /* 0x001fe4000f8e00ff */
[----:B------:R-:W-:-:S11]  /*bf00*/  IMAD.U32 R21, RZ, RZ, UR21 ;  /* 0x00000015ff157e24 */ /* 0x000fd6000f8e00ff */
        /* <DEDUP_REMOVED lines=17> */
[----:B------:R-:W-:Y:S02]  /*c020*/  MOV R20, R24 ;  /* 0x0000001800147202 */ /* 0x000fe40000000f00 */
[----:B------:R-:W-:Y:S01]  /*c030*/  MOV R24, 0xc070 ;  /* 0x0000c07000187802 */ /* 0x000fe20000000f00 */
[----:B0-----:R-:W-:Y:S02]  /*c040*/  IMAD.U32 R40, RZ, RZ, UR20 ;  /* 0x00000014ff287e24 */ /* 0x001fe4000f8e00ff */
[----:B------:R-:W-:-:S07]  /*c050*/  IMAD.U32 R21, RZ, RZ, UR21 ;  /* 0x00000015ff157e24 */ /* 0x000fce000f8e00ff */
[----:B------:R-:W-:Y:S05]  /*c060*/  CALL.REL.NOINC `($__internal_2_$__cuda_sm20_div_rn_f64_full) ;  /* 0x0000003400947944 */ /* 0x000fea0003c00000 */
[----:B------:R-:W-:Y:S02]  /*c070*/  IMAD.MOV.U32 R18, RZ, RZ, R20 ;  /* 0x000000ffff127224 */ /* 0x000fe400078e0014 */
[----:B------:R-:W-:-:S07]  /*c080*/  IMAD.MOV.U32 R19, RZ, RZ, R21 ;  /* 0x000000ffff137224 */ /* 0x000fce00078e0015 */
.L_x_371:
[----:B------:R-:W-:Y:S05]  /*c090*/  BSYNC.RECONVERGENT B4 ;  /* 0x0000000000047941 */ /* 0x000fea0003800200 */
.L_x_370:
[----:B------:R-:W-:Y:S01]  /*c0a0*/  DADD R46, -RZ, |R18| ;  /* 0x00000000ff2e7229 */ /* 0x000fe20000000512 */
[----:B------:R-:W-:Y:S01]  /*c0b0*/  BSSY.RECONVERGENT B2, `(.L_x_372) ;  /* 0x0000004000027945 */ /* 0x000fe20003800200 */
[----:B------:R-:W-:Y:S01]  /*c0c0*/  IMAD.MOV.U32 R35, RZ, RZ, 0x40080000 ;  /* 0x40080000ff237424 */ /* 0x000fe200078e00ff */
[----:B------:R-:W-:-:S08]  /*c0d0*/  MOV R16, 0xc0f0 ;  /* 0x0000c0f000107802 */ /* 0x000fd00000000f00 */
[----:B------:R-:W-:Y:S05]  /*c0e0*/  CALL.REL.NOINC `($_Z24Naive_Kriging_Kernel_SOAPdS_S_iS_S_S_i14VariogramModeld$__internal_accurate_pow) ;  /* 0x0000003c00bc7944 */ /* 0x000fea0003c00000 */
[----:B------:R-:W-:Y:S05]  /*c0f0*/  BSYNC.RECONVERGENT B2 ;  /* 0x0000000000027941 */ /* 0x000fea0003800200 */
.L_x_372:
        /* <DEDUP_REMOVED lines=16> */
[----:B------:R-:W-:Y:S01]  /*c200*/  @!P2 MOV R14, 0xfff00000 ;  /* 0xfff00000000ea802 */ /* 0x000fe20000000f00 */
[----:B------:R-:W-:-:S03]  /*c210*/  @!P2 IMAD.MOV.U32 R12, RZ, RZ, RZ ;  /* 0x000000ffff0ca224 */ /* 0x000fc600078e00ff */
[----:B------:R-:W-:-:S07]  /*c220*/  @!P2 SEL R13, R14, 0x7ff00000, !P1 ;  /* 0x7ff000000e0da807 */ /* 0x000fce0004800000 */
.L_x_374:
[----:B------:R-:W-:Y:S05]  /*c230*/  BSYNC.RECONVERGENT B2 ;  /* 0x0000000000027941 */ /* 0x000fea0003800200 */
.L_x_373:
        /* <DEDUP_REMOVED lines=8> */
.L_x_468:
[----:B------:R-:W0:Y:S01]  /*c2c0*/  LDCU.64 UR20, c[0x0][0x3d0] ;  /* 0x00007a00ff1477ac */ /* 0x000e220008000a00 */
[----:B------:R-:W-:Y:S01]  /*c2d0*/  DSETP.NEU.AND P1, PT, R26, RZ, PT ;  /* 0x000000ff1a00722a */ /* 0x000fe20003f2d000 */
[----:B0-----:R-:W-:Y:S02]  /*c2e0*/  IMAD.U32 R20, RZ, RZ, UR20 ;  /* 0x00000014ff147e24 */ /* 0x001fe4000f8e00ff */
[----:B------:R-:W-:-:S11]  /*c2f0*/  IMAD.U32 R21, RZ, RZ, UR21 ;  /* 0x00000015ff157e24 */ /* 0x000fd6000f8e00ff */
[----:B------:R-:W-:Y:S05]  /*c300*/  @!P1 BRA `(.L_x_362) ;  /* 0x0000001c00c49947 */ /* 0x000fea0003800000 */
        /* <DEDUP_REMOVED lines=22> */
.L_x_376:
[----:B------:R-:W-:Y:S05]  /*c470*/  BSYNC.RECONVERGENT B4 ;  /* 0x0000000000047941 */ /* 0x000fea0003800200 */
.L_x_375:
        /* <DEDUP_REMOVED lines=43> */
[----:B------:R-:W-:Y:S01]  /*c730*/  LEA R15, R12, R19, 0x14 ;  /* 0x000000130c0f7211 */ /* 0x000fe200078ea0ff */
        /* <DEDUP_REMOVED lines=12> */
[----:B------:R-:W-:Y:S02]  /*c800*/  @!P2 IMAD.MOV.U32 R12, RZ, RZ, R18 ;  /* 0x000000ffff0ca224 */ /* 0x000fe400078e0012 */
[----:B------:R-:W-:-:S06]  /*c810*/  @!P2 IMAD.MOV.U32 R18, RZ, RZ, RZ ;  /* 0x000000ffff12a224 */ /* 0x000fcc00078e00ff */
[----:B------:R-:W-:-:S11]  /*c820*/  @!P2 DMUL R14, R12, R18 ;  /* 0x000000120c0ea228 */ /* 0x000fd60000000000 */
.L_x_378:
[----:B------:R-:W-:Y:S05]  /*c830*/  BSYNC.RECONVERGENT B2 ;  /* 0x0000000000027941 */ /* 0x000fea0003800200 */
.L_x_377:
[----:B------:R-:W-:Y:S01]  /*c840*/  DMUL R20, R4, R14 ;  /* 0x0000000e04147228 */ /* 0x000fe20000000000 */
[----:B------:R-:W-:Y:S10]  /*c850*/  BRA `(.L_x_362) ;  /* 0x0000001800707947 */ /* 0x000ff40003800000 */
.L_x_361:
[----:B------:R-:W-:-:S04]  /*c860*/  MOV R15, 0xfffffffb ;  /* 0xfffffffb000f7802 */ /* 0x000fc80000000f00 */
[----:B------:R-:W-:-:S05]  /*c870*/  VIADDMNMX.U32 R15, R14, R15, 0x3, PT ;  /* 0x000000030e0f7446 */ /* 0x000fca000380000f */
[----:B------:R-:W-:-:S04]  /*c880*/  IMAD.SHL.U32 R16, R15, 0x4, RZ ;  /* 0x000000040f107824 */ /* 0x000fc800078e00ff */
[----:B------:R-:W0:Y:S02]  /*c890*/  LDC R14, c[0x2][R16+0x30] ;  /* 0x00800c00100e7b82 */ /* 0x000e240000000800 */
[----:B0-----:R-:W-:-:S04]  /*c8a0*/  SHF.R.S32.HI R15, RZ, 0x1f, R14 ;  /* 0x0000001fff0f7819 */ /* 0x001fc8000001140e */
.L_x_471:
[----:B------:R-:W-:Y:S05]  /*c8b0*/  BRX R14 -0xc8c0                                                                                                           (*"BRANCH_TARGETS .L_x_472,.L_x_473,.L_x_474,.L_x_362"*) ;  /* 0xffffff340ed07949 */ /* 0x000fea000383ffff */
.L_x_474:
[----:B------:R-:W-:Y:S01]  /*c8c0*/  DSETP.GT.AND P1, PT, R24, R12, PT ;  /* 0x0000000c1800722a */ /* 0x000fe20003f24000 */
        /* <DEDUP_REMOVED lines=28> */
.L_x_380:
[----:B------:R-:W-:Y:S05]  /*ca90*/  BSYNC.RECONVERGENT B4 ;  /* 0x0000000000047941 */ /* 0x000fea0003800200 */
.L_x_379:
        /* <DEDUP_REMOVED lines=16> */
[----:B------:R-:W-:Y:S01]  /*cba0*/  @!P1 MOV R18, 0x33145c07 ;  /* 0x33145c0700129802 */ /* 0x000fe20000000f00 */
[----:B------:R-:W-:-:S04]  /*cbb0*/  @!P1 IMAD.MOV.U32 R19, RZ, RZ, 0x3c91a626 ;  /* 0x3c91a626ff139424 */ /* 0x000fc800078e00ff */
        /* <DEDUP_REMOVED lines=39> */
.L_x_382:
        /* <DEDUP_REMOVED lines=15> */
[----:B------:R-:W-:Y:S01]  /*cf20*/  IADD3 R15, PT, PT, R13, -0x100000, RZ ;  /* 0xfff000000d0f7810 */ /* 0x000fe20007ffe0ff */
[----:B------:R-:W-:-:S04]  /*cf30*/  IMAD.MOV.U32 R14, RZ, RZ, R12 ;  /* 0x000000ffff0e7224 */ /* 0x000fc800078e000c */
        /* <DEDUP_REMOVED lines=55> */
.L_x_383:
[----:B------:R-:W-:Y:S05]  /*d2b0*/  BSYNC.RECONVERGENT B2 ;  /* 0x0000000000027941 */ /* 0x000fea0003800200 */
.L_x_381:
[----:B------:R-:W-:Y:S01]  /*d2c0*/  BSSY.RECONVERGENT B2, `(.L_x_384) ;  /* 0x0000004000027945 */ /* 0x000fe20003800200 */
[----:B------:R-:W-:Y:S02]  /*d2d0*/  MOV R35, 0x40000000 ;  /* 0x4000000000237802 */ /* 0x000fe40000000f00 */
[----:B------:R-:W-:-:S07]  /*d2e0*/  MOV R16, 0xd300 ;  /* 0x0000d30000107802 */ /* 0x000fce0000000f00 */
[----:B------:R-:W-:Y:S05]  /*d2f0*/  CALL.REL.NOINC `($_Z24Naive_Kriging_Kernel_SOAPdS_S_iS_S_S_i14VariogramModeld$__internal_accurate_pow) ;  /* 0x0000002c00387944 */ /* 0x000fea0003c00000 */
[----:B------:R-:W-:Y:S05]  /*d300*/  BSYNC.RECONVERGENT B2 ;  /* 0x0000000000027941 */ /* 0x000fea0003800200 */
.L_x_384:
        /* <DEDUP_REMOVED lines=14> */
.L_x_386:
[----:B------:R-:W-:Y:S05]  /*d3f0*/  BSYNC.RECONVERGENT B2 ;  /* 0x0000000000027941 */ /* 0x000fea0003800200 */
.L_x_385:
        /* <DEDUP_REMOVED lines=14> */
[----:B------:R-:W-:Y:S01]  /*d4e0*/  IADD3 R15, PT, PT, R21, -0x100000, RZ ;  /* 0xfff00000150f7810 */ /* 0x000fe20007ffe0ff */
[----:B------:R-:W-:-:S05]  /*d4f0*/  IMAD.MOV.U32 R14, RZ, RZ, R20 ;  /* 0x000000ffff0e7224 */ /* 0x000fca00078e0014 */
        /* <DEDUP_REMOVED lines=8> */
[----:B------:R-:W-:-:S07]  /*d580*/  IMAD.MOV.U32 R12, RZ, RZ, R28 ;  /* 0x000000ffff0c7224 */ /* 0x000fce00078e001c */
[----:B------:R-:W-:Y:S05]  /*d590*/  CALL.REL.NOINC `($__internal_3_$__cuda_sm20_dsqrt_rn_f64_mediumpath_v1) ;  /* 0x0000002400e87944 */ /* 0x000fea0003c00000 */
[----:B------:R-:W-:Y:S02]  /*d5a0*/  IMAD.MOV.U32 R12, RZ, RZ, R24 ;  /* 0x000000ffff0c7224 */ /* 0x000fe400078e0018 */
[----:B------:R-:W-:-:S07]  /*d5b0*/  IMAD.MOV.U32 R13, RZ, RZ, R25 ;  /* 0x000000ffff0d7224 */ /* 0x000fce00078e0019 */
.L_x_388:
[----:B------:R-:W-:Y:S05]  /*d5c0*/  BSYNC.RECONVERGENT B2 ;  /* 0x0000000000027941 */ /* 0x000fea0003800200 */
.L_x_387:
        /* <DEDUP_REMOVED lines=11> */
.L_x_472:
        /* <DEDUP_REMOVED lines=27> */
[----:B------:R-:W-:Y:S01]  /*d830*/  IMAD.MOV.U32 R40, RZ, RZ, R20 ;  /* 0x000000ffff287224 */ /* 0x000fe200078e0014 */
[----:B------:R-:W-:-:S07]  /*d840*/  MOV R41, R21 ;  /* 0x0000001500297202 */ /* 0x000fce0000000f00 */
.L_x_390:
[----:B------:R-:W-:Y:S05]  /*d850*/  BSYNC.RECONVERGENT B4 ;  /* 0x0000000000047941 */ /* 0x000fea0003800200 */
.L_x_389:
        /* <DEDUP_REMOVED lines=24> */
[----:B------:R-:W-:Y:S05]  /*d9e0*/  CALL.REL.NOINC `($_Z24Naive_Kriging_Kernel_SOAPdS_S_iS_S_S_i14VariogramModeld$__internal_trig_reduction_slowpathd) ;  /* 0x00000030003c7944 */ /* 0x000fea0003c00000 */
[----:B------:R-:W-:Y:S01]  /*d9f0*/  IMAD.MOV.U32 R16, RZ, RZ, R20 ;  /* 0x000000ffff107224 */ /* 0x000fe200078e0014 */
[----:B------:R-:W-:Y:S01]  /*da00*/  MOV R19, R13 ;  /* 0x0000000d00137202 */ /* 0x000fe20000000f00 */
[----:B------:R-:W-:-:S07]  /*da10*/  IMAD.MOV.U32 R18, RZ, RZ, R12 ;  /* 0x000000ffff127224 */ /* 0x000fce00078e000c */
.L_x_392:
[----:B------:R-:W-:Y:S05]  /*da20*/  BSYNC.RECONVERGENT B2 ;  /* 0x0000000000027941 */ /* 0x000fea0003800200 */
.L_x_391:
        /* <DEDUP_REMOVED lines=9> */
[----:B------:R-:W-:Y:S01]  /*dac0*/  BSSY.RECONVERGENT B4, `(.L_x_393) ;  /* 0x0000026000047945 */ /* 0x000fe20003800200 */
[----:B------:R-:W-:Y:S01]  /*dad0*/  IMAD.MOV.U32 R33, RZ, RZ, 0x3da8ff83 ;  /* 0x3da8ff83ff217424 */ /* 0x000fe200078e00ff */
[----:B------:R-:W-:Y:S01]  /*dae0*/  ISETP.NE.U32.AND P1, PT, R28, 0x1, PT ;  /* 0x000000011c00780c */ /* 0x000fe20003f25070 */
[----:B------:R-:W-:-:S03]  /*daf0*/  DMUL R28, R18, R18 ;  /* 0x00000012121c7228 */ /* 0x000fc60000000000 */
        /* <DEDUP_REMOVED lines=31> */
[----:B------:R-:W-:Y:S02]  /*dcf0*/  MOV R21, R41 ;  /* 0x0000002900157202 */ /* 0x000fe40000000f00 */
[----:B------:R-:W-:-:S07]  /*dd00*/  MOV R24, 0xdd20 ;  /* 0x0000dd2000187802 */ /* 0x000fce0000000f00 */
[----:B------:R-:W-:Y:S05]  /*dd10*/  CALL.REL.NOINC `($__internal_2_$__cuda_sm20_div_rn_f64_full) ;  /* 0x0000001800687944 */ /* 0x000fea0003c00000 */
.L_x_394:
[----:B------:R-:W-:Y:S05]  /*dd20*/  BSYNC.RECONVERGENT B4 ;  /* 0x0000000000047941 */ /* 0x000fea0003800200 */
.L_x_393:
[----:B------:R-:W-:-:S08]  /*dd30*/  DADD R20, -R20, 1 ;  /* 0x3ff0000014147429 */ /* 0x000fd00000000100 */
[----:B------:R-:W-:Y:S01]  /*dd40*/  DFMA R20, R4, R20, UR6 ;  /* 0x0000000604147e2b */ /* 0x000fe20008000014 */
[----:B------:R-:W-:Y:S10]  /*dd50*/  BRA `(.L_x_362) ;  /* 0x0000000400307947 */ /* 0x000ff40003800000 */
.L_x_473:
        /* <DEDUP_REMOVED lines=29> */
.L_x_396:
[----:B------:R-:W-:Y:S05]  /*df30*/  BSYNC.RECONVERGENT B4 ;  /* 0x0000000000047941 */ /* 0x000fea0003800200 */
.L_x_395:
[----:B------:R-:W-:Y:S01]  /*df40*/  DADD R46, -RZ, |R18| ;  /* 0x00000000ff2e7229 */ /* 0x000fe20000000512 */
[----:B------:R-:W-:Y:S01]  /*df50*/  BSSY.RECONVERGENT B2, `(.L_x_397) ;  /* 0x0000004000027945 */ /* 0x000fe20003800200 */
[----:B------:R-:W-:Y:S01]  /*df60*/  IMAD.MOV.U32 R35, RZ, RZ, 0x40000000 ;  /* 0x40000000ff237424 */ /* 0x000fe200078e00ff */
[----:B------:R-:W-:-:S08]  /*df70*/  MOV R16, 0xdf90 ;  /* 0x0000df9000107802 */ /* 0x000fd00000000f00 */
[----:B------:R-:W-:Y:S05]  /*df80*/  CALL.REL.NOINC `($_Z24Naive_Kriging_Kernel_SOAPdS_S_iS_S_S_i14VariogramModeld$__internal_accurate_pow) ;  /* 0x0000002000147944 */ /* 0x000fea0003c00000 */
[----:B------:R-:W-:Y:S05]  /*df90*/  BSYNC.RECONVERGENT B2 ;  /* 0x0000000000027941 */ /* 0x000fea0003800200 */
.L_x_397:
        /* <DEDUP_REMOVED lines=13> */
[----:B------:R-:W-:Y:S01]  /*e070*/  @!P1 IMAD.MOV.U32 R12, RZ, RZ, 0x0 ;  /* 0x00000000ff0c9424 */ /* 0x000fe200078e00ff */
[----:B------:R-:W-:-:S07]  /*e080*/  @!P1 MOV R13, 0x7ff00000 ;  /* 0x7ff00000000d9802 */ /* 0x000fce0000000f00 */
.L_x_399:
[----:B------:R-:W-:Y:S05]  /*e090*/  BSYNC.RECONVERGENT B2 ;  /* 0x0000000000027941 */ /* 0x000fea0003800200 */
.L_x_398:
        /* <DEDUP_REMOVED lines=22> */
.L_x_401:
[----:B------:R-:W-:Y:S05]  /*e200*/  BSYNC.RECONVERGENT B4 ;  /* 0x0000000000047941 */ /* 0x000fea0003800200 */
.L_x_400:
[----:B------:R-:W-:-:S11]  /*e210*/  DFMA R20, R4, R20, UR6 ;  /* 0x0000000604147e2b */ /* 0x000fd60008000014 */
.L_x_362:
[----:B------:R-:W-:Y:S05]  /*e220*/  BSYNC.RECONVERGENT B3 ;  /* 0x0000000000037941 */ /* 0x000fea0003800200 */
.L_x_360:
[----:B------:R-:W-:-:S05]  /*e230*/  IMAD.IADD R13, R1, 0x1, R0 ;  /* 0x00000001010d7824 */ /* 0x000fca00078e0200 */
[----:B------:R1:W-:Y:S01]  /*e240*/  STL.64 [R13+0x400000], R20 ;  /* 0x400000140d007387 */ /* 0x0003e20000100a00 */
[----:B------:R-:W-:Y:S05]  /*e250*/  @P0 BRA `(.L_x_402) ;  /* 0xffffffcc00b40947 */ /* 0x000fea000383ffff */
[----:B------:R-:W-:Y:S05]  /*e260*/  BSYNC.RECONVERGENT B0 ;  /* 0x0000000000007941 */ /* 0x000fea0003800200 */
.L_x_351:
[----:B------:R-:W0:Y:S01]  /*e270*/  LDC R0, c[0x0][0x398] ;  /* 0x0000e600ff007b82 */ /* 0x000e220000000800 */
[----:B------:R-:W-:Y:S02]  /*e280*/  IMAD R33, R34, 0x1000, R7 ;  /* 0x0000100022217824 */ /* 0x000fe400078e0207 */
[C---:B------:R-:W-:Y:S02]  /*e290*/  VIADD R16, R1.reuse, 0x200040 ;  /* 0x0020004001107836 */ /* 0x040fe40000000000 */
[----:B------:R-:W-:Y:S02]  /*e2a0*/  VIADD R18, R1, 0x400040 ;  /* 0x0040004001127836 */ /* 0x000fe40000000000 */
[----:B------:R-:W-:Y:S02]  /*e2b0*/  IMAD.MOV.U32 R32, RZ, RZ, RZ ;  /* 0x000000ffff207224 */ /* 0x000fe400078e00ff */
[----:B------:R-:W-:Y:S01]  /*e2c0*/  IMAD.MOV.U32 R19, RZ, RZ, RZ ;  /* 0x000000ffff137224 */ /* 0x000fe200078e00ff */
[----:B0-----:R-:W-:-:S02]  /*e2d0*/  LOP3.LUT R3, R0, 0x7, RZ, 0xc0, !PT ;  /* 0x0000000700037812 */ /* 0x001fc400078ec0ff */
[----:B------:R-:W-:-:S03]  /*e2e0*/  LOP3.LUT R4, R0, 0xf, RZ, 0xc0, !PT ;  /* 0x0000000f00047812 */ /* 0x000fc600078ec0ff */
[----:B------:R-:W-:Y:S01]  /*e2f0*/  VIADD R5, R3, 0xffffffff ;  /* 0xffffffff03057836 */ /* 0x000fe20000000000 */
[----:B------:R-:W-:-:S04]  /*e300*/  IADD3 R2, PT, PT, R4, -0x1, RZ ;  /* 0xffffffff04027810 */ /* 0x000fc80007ffe0ff */
[----:B------:R-:W-:Y:S02]  /*e310*/  ISETP.GE.U32.AND P2, PT, R2, 0x7, PT ;  /* 0x000000070200780c */ /* 0x000fe40003f46070 */
[C---:B------:R-:W-:Y:S02]  /*e320*/  LOP3.LUT R2, R0.reuse, 0xfffffff0, RZ, 0xc0, !PT ;  /* 0xfffffff000027812 */ /* 0x040fe400078ec0ff */
[----:B------:R-:W-:Y:S02]  /*e330*/  ISETP.GE.U32.AND P1, PT, R5, 0x3, PT ;  /* 0x000000030500780c */ /* 0x000fe40003f26070 */
[----:B------:R-:W-:-:S11]  /*e340*/  LOP3.LUT R0, R0, 0x3, RZ, 0xc0, !PT ;  /* 0x0000000300007812 */ /* 0x000fd600078ec0ff */
.L_x_409:
[----:B------:R-:W0:Y:S01]  /*e350*/  LDCU UR19, c[0x0][0x398] ;  /* 0x00007300ff1377ac */ /* 0x000e220008000800 */
[----:B------:R-:W-:Y:S01]  /*e360*/  IMAD.MOV.U32 R48, RZ, RZ, RZ ;  /* 0x000000ffff307224 */ /* 0x000fe200078e00ff */
[----:B------:R-:W-:Y:S02]  /*e370*/  CS2R R52, SRZ ;  /* 0x0000000000347805 */ /* 0x000fe4000001ff00 */
[----:B0-----:R-:W-:-:S04]  /*e380*/  MOV R5, UR19 ;  /* 0x0000001300057c02 */ /* 0x001fc80008000f00 */
[----:B------:R-:W-:-:S13]  /*e390*/  ISETP.GE.U32.AND P0, PT, R5, 0x10, PT ;  /* 0x000000100500780c */ /* 0x000fda0003f06070 */
[----:B------:R-:W-:Y:S05]  /*e3a0*/  @!P0 BRA `(.L_x_403) ;  /* 0x0000000000bc8947 */ /* 0x000fea0003800000 */
[----:B------:R-:W-:Y:S01]  /*e3b0*/  BSSY.RECONVERGENT B0, `(.L_x_404) ;  /* 0x000002d000007945 */ /* 0x000fe20003800200 */
[----:B------:R-:W-:Y:S01]  /*e3c0*/  IMAD.U32 R35, R32, 0x1000, R16 ;  /* 0x0000100020237824 */ /* 0x000fe200078e0010 */
[----:B------:R-:W-:Y:S01]  /*e3d0*/  CS2R R52, SRZ ;  /* 0x0000000000347805 */ /* 0x000fe2000001ff00 */
[----:B------:R-:W-:Y:S02]  /*e3e0*/  IMAD.MOV.U32 R48, RZ, RZ, R18 ;  /* 0x000000ffff307224 */ /* 0x000fe400078e0012 */
[----:B------:R-:W-:Y:S02]  /*e3f0*/  IMAD.MOV.U32 R50, RZ, RZ, R2 ;  /* 0x000000ffff327224 */ /* 0x000fe400078e0002 */
[----:B------:R-:W-:-:S07]  /*e400*/  IMAD.MOV.U32 R49, RZ, RZ, R6 ;  /* 0x000000ffff317224 */ /* 0x000fce00078e0006 */
.L_x_405:
[----:B------:R-:W2:Y:S04]  /*e410*/  LDL.128 R8, [R35+-0x40] ;  /* 0xffffc00023087983 */ /* 0x000ea80000100c00 */
[----:B-1----:R-:W2:Y:S04]  /*e420*/  LDL.128 R12, [R48+-0x40] ;  /* 0xffffc000300c7983 */ /* 0x002ea80000100c00 */
[----:B------:R-:W3:Y:S04]  /*e430*/  LDL.128 R40, [R35+-0x30] ;  /* 0xffffd00023287983 */ /* 0x000ee80000100c00 */
[----:B------:R-:W3:Y:S04]  /*e440*/  LDL.128 R44, [R48+-0x30] ;  /* 0xffffd000302c7983 */ /* 0x000ee80000100c00 */
[----:B------:R-:W4:Y:S04]  /*e450*/  LDL.128 R20, [R35+-0x20] ;  /* 0xffffe00023147983 */ /* 0x000f280000100c00 */
[----:B------:R-:W4:Y:S04]  /*e460*/  LDL.128 R24, [R48+-0x20] ;  /* 0xffffe00030187983 */ /* 0x000f280000100c00 */
[----:B------:R-:W5:Y:S04]  /*e470*/  LDL.128 R28, [R35+-0x10] ;  /* 0xfffff000231c7983 */ /* 0x000f680000100c00 */
[----:B------:R-:W5:Y:S01]  /*e480*/  LDL.128 R36, [R48+-0x10] ;  /* 0xfffff00030247983 */ /* 0x000f620000100c00 */
[----:B--2---:R-:W-:-:S08]  /*e490*/  DFMA R8, R8, R12, R52 ;  /* 0x0000000c0808722b */ /* 0x004fd00000000034 */
[----:B------:R-:W-:Y:S01]  /*e4a0*/  DFMA R8, R10, R14, R8 ;  /* 0x0000000e0a08722b */ /* 0x000fe20000000008 */
[----:B------:R-:W2:Y:S07]  /*e4b0*/  LDL.128 R12, [R48] ;  /* 0x00000000300c7983 */ /* 0x000eae0000100c00 */
[----:B---3--:R-:W-:Y:S02]  /*e4c0*/  DFMA R40, R40, R44, R8 ;  /* 0x0000002c2828722b */ /* 0x008fe40000000008 */
[----:B------:R-:W2:Y:S06]  /*e4d0*/  LDL.128 R8, [R35] ;  /* 0x0000000023087983 */ /* 0x000eac0000100c00 */
[----:B------:R-:W-:Y:S01]  /*e4e0*/  DFMA R40, R42, R46, R40 ;  /* 0x0000002e2a28722b */ /* 0x000fe20000000028 */
[----:B------:R-:W3:Y:S07]  /*e4f0*/  LDL.128 R44, [R35+0x10] ;  /* 0x00001000232c7983 */ /* 0x000eee0000100c00 */
[----:B----4-:R-:W-:-:S02]  /*e500*/  DFMA R20, R20, R24, R40 ;  /* 0x000000181414722b */ /* 0x010fc40000000028 */
[----:B------:R-:W3:Y:S06]  /*e510*/  LDL.128 R40, [R48+0x10] ;  /* 0x0000100030287983 */ /* 0x000eec0000100c00 */
[----:B------:R-:W-:Y:S01]  /*e520*/  DFMA R20, R22, R26, R20 ;  /* 0x0000001a1614722b */ /* 0x000fe20000000014 */
[----:B------:R-:W4:Y:S07]  /*e530*/  LDL.128 R24, [R48+0x20] ;  /* 0x0000200030187983 */ /* 0x000f2e0000100c00 */
[----:B-----5:R-:W-:-:S02]  /*e540*/  DFMA R28, R28, R36, R20 ;  /* 0x000000241c1c722b */ /* 0x020fc40000000014 */
[----:B------:R-:W4:Y:S06]  /*e550*/  LDL.128 R20, [R35+0x20] ;  /* 0x0000200023147983 */ /* 0x000f2c0000100c00 */
[----:B------:R-:W-:Y:S01]  /*e560*/  DFMA R28, R30, R38, R28 ;  /* 0x000000261e1c722b */ /* 0x000fe2000000001c */
[----:B------:R0:W5:Y:S07]  /*e570*/  LDL.128 R36, [R48+0x30] ;  /* 0x0000300030247983 */ /* 0x00016e0000100c00 */
[----:B--2---:R-:W-:-:S02]  /*e580*/  DFMA R8, R8, R12, R28 ;  /* 0x0000000c0808722b */ /* 0x004fc4000000001c */
[----:B------:R1:W5:Y:S06]  /*e590*/  LDL.128 R28, [R35+0x30] ;  /* 0x00003000231c7983 */ /* 0x00036c0000100c00 */
[----:B------:R-:W-:-:S08]  /*e5a0*/  DFMA R8, R10, R14, R8 ;  /* 0x0000000e0a08722b */ /* 0x000fd00000000008 */
[----:B---3--:R-:W-:-:S08]  /*e5b0*/  DFMA R8, R44, R40, R8 ;  /* 0x000000282c08722b */ /* 0x008fd00000000008 */
[----:B------:R-:W-:Y:S01]  /*e5c0*/  DFMA R8, R46, R42, R8 ;  /* 0x0000002a2e08722b */ /* 0x000fe20000000008 */
[----:B------:R-:W-:-:S07]  /*e5d0*/  IADD3 R50, P0, PT, R50, -0x10, RZ ;  /* 0xfffffff032327810 */ /* 0x000fce0007f1e0ff */
[----:B----4-:R-:W-:Y:S01]  /*e5e0*/  DFMA R8, R20, R24, R8 ;  /* 0x000000181408722b */ /* 0x010fe20000000008 */
[----:B------:R-:W-:Y:S02]  /*e5f0*/  IADD3.X R49, PT, PT, R49, -0x1, RZ, P0, !PT ;  /* 0xffffffff31317810 */ /* 0x000fe400007fe4ff */
[----:B------:R-:W-:-:S05]  /*e600*/  ISETP.NE.U32.AND P0, PT, R50, RZ, PT ;  /* 0x000000ff3200720c */ /* 0x000fca0003f05070 */
[----:B------:R-:W-:Y:S01]  /*e610*/  DFMA R8, R22, R26, R8 ;  /* 0x0000001a1608722b */ /* 0x000fe20000000008 */
[----:B------:R-:W-:Y:S01]  /*e620*/  ISETP.NE.AND.EX P0, PT, R49, RZ, PT, P0 ;  /* 0x000000ff3100720c */ /* 0x000fe20003f05300 */
[----:B0-----:R-:W-:Y:S01]  /*e630*/  VIADD R48, R48, 0x80 ;  /* 0x0000008030307836 */ /* 0x001fe20000000000 */
[----:B-1----:R-:W-:-:S05]  /*e640*/  IADD3 R35, PT, PT, R35, 0x80, RZ ;  /* 0x0000008023237810 */ /* 0x002fca0007ffe0ff */
[----:B-----5:R-:W-:-:S08]  /*e650*/  DFMA R8, R28, R36, R8 ;  /* 0x000000241c08722b */ /* 0x020fd00000000008 */
[----:B------:R-:W-:Y:S01]  /*e660*/  DFMA R52, R30, R38, R8 ;  /* 0x000000261e34722b */ /* 0x000fe20000000008 */
[----:B------:R-:W-:Y:S10]  /*e670*/  @P0 BRA `(.L_x_405) ;  /* 0xfffffffc00640947 */ /* 0x000ff4000383ffff */
[----:B------:R-:W-:Y:S05]  /*e680*/  BSYNC.RECONVERGENT B0 ;  /* 0x0000000000007941 */ /* 0x000fea0003800200 */
.L_x_404:
[----:B------:R-:W-:-:S07]  /*e690*/  IMAD.MOV.U32 R48, RZ, RZ, R2 ;  /* 0x000000ffff307224 */ /* 0x000fce00078e0002 */
.L_x_403:
[----:B------:R-:W-:-:S13]  /*e6a0*/  ISETP.NE.AND P0, PT, R4, RZ, PT ;  /* 0x000000ff0400720c */ /* 0x000fda0003f05270 */
[----:B------:R-:W-:Y:S05]  /*e6b0*/  @!P0 BRA `(.L_x_406) ;  /* 0x0000000000d48947 */ /* 0x000fea0003800000 */
[----:B------:R-:W-:Y:S01]  /*e6c0*/  ISETP.NE.AND P0, PT, R3, RZ, PT ;  /* 0x000000ff0300720c */ /* 0x000fe20003f05270 */
[----:B------:R-:W-:Y:S01]  /*e6d0*/  IMAD.U32 R35, R32, 0x1000, R17 ;  /* 0x0000100020237824 */ /* 0x000fe200078e0011 */
[----:B------:R-:W-:Y:S11]  /*e6e0*/  @!P2 BRA `(.L_x_407) ;  /* 0x000000000050a947 */ /* 0x000ff60003800000 */
[----:B------:R-:W-:-:S04]  /*e6f0*/  IMAD.SHL.U32 R8, R48, 0x8, RZ ;  /* 0x0000000830087824 */ /* 0x000fc800078e00ff */
[----:B------:R-:W-:Y:S01]  /*e700*/  IMAD.IADD R50, R8, 0x1, R35 ;  /* 0x0000000108327824 */ /* 0x000fe200078e0223 */
[----:B------:R-:W-:-:S04]  /*e710*/  IADD3 R49, PT, PT, R1, R8, RZ ;  /* 0x0000000801317210 */ /* 0x000fc80007ffe0ff */
[----:B------:R-:W2:Y:S04]  /*e720*/  LDL.128 R8, [R50] ;  /* 0x0000000032087983 */ /* 0x000ea80000100c00 */
[----:B-1----:R-:W2:Y:S04]  /*e730*/  LDL.128 R12, [R49+0x400000] ;  /* 0x40000000310c7983 */ /* 0x002ea80000100c00 */
[----:B------:R-:W3:Y:S04]  /*e740*/  LDL.128 R20, [R50+0x10] ;  /* 0x0000100032147983 */ /* 0x000ee80000100c00 */
[----:B------:R-:W3:Y:S04]  /*e750*/  LDL.128 R24, [R49+0x400010] ;  /* 0x4000100031187983 */ /* 0x000ee80000100c00 */
[----:B------:R-:W4:Y:S04]  /*e760*/  LDL.128 R28, [R50+0x20] ;  /* 0x00002000321c7983 */ /* 0x000f280000100c00 */
[----:B------:R-:W4:Y:S04]  /*e770*/  LDL.128 R36, [R49+0x400020] ;  /* 0x4000200031247983 */ /* 0x000f280000100c00 */
[----:B------:R-:W5:Y:S04]  /*e780*/  LDL.128 R40, [R50+0x30] ;  /* 0x0000300032287983 */ /* 0x000f680000100c00 */
[----:B------:R-:W5:Y:S01]  /*e790*/  LDL.128 R44, [R49+0x400030] ;  /* 0x40003000312c7983 */ /* 0x000f620000100c00 */
[----:B------:R-:W-:Y:S01]  /*e7a0*/  VIADD R48, R48, 0x8 ;  /* 0x0000000830307836 */ /* 0x000fe20000000000 */
[----:B--2---:R-:W-:-:S08]  /*e7b0*/  DFMA R8, R8, R12, R52 ;  /* 0x0000000c0808722b */ /* 0x004fd00000000034 */
[----:B------:R-:W-:-:S08]  /*e7c0*/  DFMA R8, R10, R14, R8 ;  /* 0x0000000e0a08722b */ /* 0x000fd00000000008 */
[----:B---3--:R-:W-:-:S08]  /*e7d0*/  DFMA R8, R20, R24, R8 ;  /* 0x000000181408722b */ /* 0x008fd00000000008 */
[----:B------:R-:W-:-:S08]  /*e7e0*/  DFMA R8, R22, R26, R8 ;  /* 0x0000001a1608722b */ /* 0x000fd00000000008 */
[----:B----4-:R-:W-:-:S08]  /*e7f0*/  DFMA R8, R28, R36, R8 ;  /* 0x000000241c08722b */ /* 0x010fd00000000008 */
[----:B------:R-:W-:-:S08]  /*e800*/  DFMA R8, R30, R38, R8 ;  /* 0x000000261e08722b */ /* 0x000fd00000000008 */
[----:B-----5:R-:W-:-:S08]  /*e810*/  DFMA R8, R40, R44, R8 ;  /* 0x0000002c2808722b */ /* 0x020fd00000000008 */
[----:B------:R-:W-:-:S11]  /*e820*/  DFMA R52, R42, R46, R8 ;  /* 0x0000002e2a34722b */ /* 0x000fd60000000008 */
.L_x_407:
[----:B------:R-:W-:Y:S05]  /*e830*/  @!P0 BRA `(.L_x_406) ;  /* 0x0000000000748947 */ /* 0x000fea0003800000 */
[----:B------:R-:W-:Y:S01]  /*e840*/  ISETP.NE.AND P0, PT, R0, RZ, PT ;  /* 0x000000ff0000720c */ /* 0x000fe20003f05270 */
[----:B------:R-:W-:-:S12]  /*e850*/  @!P1 BRA `(.L_x_408) ;  /* 0x0000000000309947 */ /* 0x000fd80003800000 */
[----:B------:R-:W-:-:S04]  /*e860*/  IMAD.SHL.U32 R8, R48, 0x8, RZ ;  /* 0x0000000830087824 */ /* 0x000fc800078e00ff */
[----:B------:R-:W-:Y:S02]  /*e870*/  IMAD.IADD R28, R8, 0x1, R35 ;  /* 0x00000001081c7824 */ /* 0x000fe400078e0223 */
[----:B------:R-:W-:-:S03]  /*e880*/  IMAD.IADD R29, R1, 0x1, R8 ;  /* 0x00000001011d7824 */ /* 0x000fc600078e0208 */
[----:B------:R-:W2:Y:S04]  /*e890*/  LDL.128 R8, [R28] ;  /* 0x000000001c087983 */ /* 0x000ea80000100c00 */
[----:B-1----:R-:W2:Y:S04]  /*e8a0*/  LDL.128 R12, [R29+0x400000] ;  /* 0x400000001d0c7983 */ /* 0x002ea80000100c00 */
[----:B------:R-:W3:Y:S04]  /*e8b0*/  LDL.128 R20, [R28+0x10] ;  /* 0x000010001c147983 */ /* 0x000ee80000100c00 */
[----:B------:R-:W3:Y:S01]  /*e8c0*/  LDL.128 R24, [R29+0x400010] ;  /* 0x400010001d187983 */ /* 0x000ee20000100c00 */
[----:B------:R-:W-:Y:S01]  /*e8d0*/  VIADD R48, R48, 0x4 ;  /* 0x0000000430307836 */ /* 0x000fe20000000000 */
[----:B--2---:R-:W-:-:S08]  /*e8e0*/  DFMA R8, R8, R12, R52 ;  /* 0x0000000c0808722b */ /* 0x004fd00000000034 */
[----:B------:R-:W-:-:S08]  /*e8f0*/  DFMA R8, R10, R14, R8 ;  /* 0x0000000e0a08722b */ /* 0x000fd00000000008 */
[----:B---3--:R-:W-:-:S08]  /*e900*/  DFMA R8, R20, R24, R8 ;  /* 0x000000181408722b */ /* 0x008fd00000000008 */
[----:B------:R-:W-:-:S11]  /*e910*/  DFMA R52, R22, R26, R8 ;  /* 0x0000001a1634722b */ /* 0x000fd60000000008 */
.L_x_408:
[----:B------:R-:W-:Y:S05]  /*e920*/  @!P0 BRA `(.L_x_406) ;  /* 0x0000000000388947 */ /* 0x000fea0003800000 */
[----:B------:R-:W-:-:S05]  /*e930*/  SHF.L.U32 R8, R48, 0x3, RZ ;  /* 0x0000000330087819 */ /* 0x000fca00000006ff */
[----:B------:R-:W-:Y:S02]  /*e940*/  IMAD.IADD R35, R8, 0x1, R35 ;  /* 0x0000000108237824 */ /* 0x000fe400078e0223 */
[----:B-1----:R-:W-:-:S03]  /*e950*/  IMAD.IADD R20, R1, 0x1, R8 ;  /* 0x0000000101147824 */ /* 0x002fc600078e0208 */
[----:B------:R-:W2:Y:S04]  /*e960*/  LDL.128 R8, [R35] ;  /* 0x0000000023087983 */ /* 0x000ea80000100c00 */
[----:B------:R-:W2:Y:S01]  /*e970*/  LDL.128 R12, [R20+0x400000] ;  /* 0x40000000140c7983 */ /* 0x000ea20000100c00 */
[----:B------:R-:W-:Y:S01]  /*e980*/  ISETP.NE.AND P0, PT, R0, 0x1, PT ;  /* 0x000000010000780c */ /* 0x000fe20003f05270 */
[----:B--2---:R-:W-:-:S12]  /*e990*/  DFMA R52, R8, R12, R52 ;  /* 0x0000000c0834722b */ /* 0x004fd80000000034 */
[----:B------:R-:W-:Y:S05]  /*e9a0*/  @!P0 BRA `(.L_x_406) ;  /* 0x0000000000188947 */ /* 0x000fea0003800000 */
[----:B------:R-:W-:Y:S01]  /*e9b0*/  ISETP.NE.AND P0, PT, R0, 0x2, PT ;  /* 0x000000020000780c */ /* 0x000fe20003f05270 */
[----:B------:R-:W-:-:S12]  /*e9c0*/  DFMA R52, R10, R14, R52 ;  /* 0x0000000e0a34722b */ /* 0x000fd80000000034 */
[----:B------:R-:W-:Y:S05]  /*e9d0*/  @!P0 BRA `(.L_x_406) ;  /* 0x00000000000c8947 */ /* 0x000fea0003800000 */
[----:B------:R-:W2:Y:S04]  /*e9e0*/  LDL.64 R8, [R35+0x10] ;  /* 0x0000100023087983 */ /* 0x000ea80000100a00 */
[----:B------:R-:W2:Y:S02]  /*e9f0*/  LDL.64 R10, [R20+0x400010] ;  /* 0x40001000140a7983 */ /* 0x000ea40000100a00 */
[----:B--2---:R-:W-:-:S11]  /*ea00*/  DFMA R52, R8, R10, R52 ;  /* 0x0000000a0834722b */ /* 0x004fd60000000034 */
.L_x_406:
[C---:B------:R-:W-:Y:S01]  /*ea10*/  IMAD.U32 R9, R32.reuse, 0x8, R33 ;  /* 0x0000000820097824 */ /* 0x040fe200078e0021 */
[----:B------:R-:W-:-:S04]  /*ea20*/  IADD3 R32, P0, PT, R32, 0x1, RZ ;  /* 0x0000000120207810 */ /* 0x000fc80007f1e0ff */
[----:B------:R0:W-:Y:S01]  /*ea30*/  STL.64 [R9], R52 ;  /* 0x0000003409007387 */ /* 0x0001e20000100a00 */
[----:B------:R-:W-:Y:S01]  /*ea40*/  IMAD.X R19, RZ, RZ, R19, P0 ;  /* 0x000000ffff137224 */ /* 0x000fe200000e0613 */
[----:B------:R-:W-:-:S04]  /*ea50*/  ISETP.NE.U32.AND P0, PT, R32, R5, PT ;  /* 0x000000052000720c */ /* 0x000fc80003f05070 */
[----:B------:R-:W-:-:S13]  /*ea60*/  ISETP.NE.AND.EX P0, PT, R19, R6, PT, P0 ;  /* 0x000000061300720c */ /* 0x000fda0003f05300 */
[----:B0-----:R-:W-:Y:S05]  /*ea70*/  @P0 BRA `(.L_x_409) ;  /* 0xfffffff800340947 */ /* 0x001fea000383ffff */
.L_x_350:
[----:B01234-:R-:W-:Y:S05]  /*ea80*/  BSYNC.RECONVERGENT B1 ;  /* 0x0000000000017941 */ /* 0x01ffea0003800200 */
.L_x_349:
[----:B------:R-:W0:Y:S01]  /*ea90*/  LDC.64 R2, c[0x0][0x3b0] ;  /* 0x0000ec00ff027b82 */ /* 0x000e220000000a00 */
[----:B------:R-:W-:Y:S01]  /*eaa0*/  ISETP.NE.AND P0, PT, R5, RZ, PT ;  /* 0x000000ff0500720c */ /* 0x000fe20003f05270 */
[----:B0-----:R-:W-:-:S05]  /*eab0*/  IMAD.WIDE R2, R34, 0x8, R2 ;  /* 0x0000000822027825 */ /* 0x001fca00078e0202 */
[----:B------:R0:W-:Y:S07]  /*eac0*/  STG.E.64 desc[UR8][R2.64], RZ ;  /* 0x000000ff02007986 */ /* 0x0001ee000c101b08 */
[----:B------:R-:W-:Y:S05]  /*ead0*/  @!P0 EXIT ;  /* 0x000000000000894d */ /* 0x000fea0003800000 */
[C---:B------:R-:W-:Y:S01]  /*eae0*/  ISETP.GE.U32.AND P0, PT, R5.reuse, 0x10, PT ;  /* 0x000000100500780c */ /* 0x040fe20003f06070 */
[----:B------:R-:W-:Y:S01]  /*eaf0*/  BSSY.RECONVERGENT B0, `(.L_x_410) ;  /* 0x0000054000007945 */ /* 0x000fe20003800200 */
[----:B------:R-:W-:Y:S01]  /*eb00*/  LOP3.LUT P1, RZ, R5, 0xf, RZ, 0xc0, !PT ;  /* 0x0000000f05ff7812 */ /* 0x000fe2000782c0ff */
[----:B------:R-:W-:Y:S01]  /*eb10*/  IMAD.MOV.U32 R9, RZ, RZ, RZ ;  /* 0x000000ffff097224 */ /* 0x000fe200078e00ff */
[----:B------:R-:W-:Y:S02]  /*eb20*/  MOV R0, RZ ;  /* 0x000000ff00007202 */ /* 0x000fe40000000f00 */
[----:B------:R-:W-:-:S07]  /*eb30*/  CS2R R16, SRZ ;  /* 0x0000000000107805 */ /* 0x000fce000001ff00 */
[----:B------:R-:W-:Y:S05]  /*eb40*/  @!P0 BRA `(.L_x_411) ;  /* 0x0000000400388947 */ /* 0x000fea0003800000 */
[----:B------:R-:W1:Y:S01]  /*eb50*/  LDCU.64 UR4, c[0x0][0x390] ;  /* 0x00007200ff0477ac */ /* 0x000e620008000a00 */
[----:B------:R-:W-:Y:S01]  /*eb60*/  IMAD R4, R34, 0x1000, R7 ;  /* 0x0000100022047824 */ /* 0x000fe200078e0207 */
[----:B------:R-:W-:Y:S01]  /*eb70*/  LOP3.LUT R9, R5, 0xfffffff0, RZ, 0xc0, !PT ;  /* 0xfffffff005097812 */ /* 0x000fe200078ec0ff */
[--C-:B------:R-:W-:Y:S01]  /*eb80*/  IMAD.MOV.U32 R0, RZ, RZ, R6.reuse ;  /* 0x000000ffff007224 */ /* 0x100fe200078e0006 */
[----:B------:R-:W-:Y:S01]  /*eb90*/  CS2R R16, SRZ ;  /* 0x0000000000107805 */ /* 0x000fe2000001ff00 */
[----:B------:R-:W-:Y:S02]  /*eba0*/  IMAD.MOV.U32 R8, RZ, RZ, R6 ;  /* 0x000000ffff087224 */ /* 0x000fe400078e0006 */
[----:B------:R-:W-:Y:S02]  /*ebb0*/  VIADD R6, R4, 0x40 ;  /* 0x0000004004067836 */ /* 0x000fe40000000000 */
[----:B------:R-:W-:Y:S01]  /*ebc0*/  IMAD.MOV.U32 R4, RZ, RZ, R9 ;  /* 0x000000ffff047224 */ /* 0x000fe200078e0009 */
[----:B-1----:R-:W-:-:S04]  /*ebd0*/  UIADD3 UR4, UP0, UPT, UR4, 0x40, URZ ;  /* 0x0000004004047890 */ /* 0x002fc8000ff1e0ff */
[----:B------:R-:W-:Y:S02]  /*ebe0*/  UIADD3.X UR5, UPT, UPT, URZ, UR5, URZ, UP0, !UPT ;  /* 0x00000005ff057290 */ /* 0x000fe400087fe4ff */
[----:B------:R-:W-:-:S04]  /*ebf0*/  IMAD.U32 R14, RZ, RZ, UR4 ;  /* 0x00000004ff0e7e24 */ /* 0x000fc8000f8e00ff */
[----:B------:R-:W-:-:S07]  /*ec00*/  MOV R15, UR5 ;  /* 0x00000005000f7c02 */ /* 0x000fce0008000f00 */
.L_x_412:
[----:B------:R-:W-:Y:S02]  /*ec10*/  IMAD.MOV.U32 R10, RZ, RZ, R14 ;  /* 0x000000ffff0a7224 */ /* 0x000fe400078e000e */
[----:B------:R-:W-:Y:S02]  /*ec20*/  IMAD.MOV.U32 R11, RZ, RZ, R15 ;  /* 0x000000ffff0b7224 */ /* 0x000fe400078e000f */
[----:B--2---:R-:W2:Y:S04]  /*ec30*/  LDL.128 R12, [R6+-0x40] ;  /* 0xffffc000060c7983 */ /* 0x004ea80000100c00 */
[----:B------:R-:W2:Y:S02]  /*ec40*/  LDG.E.64 R18, desc[UR8][R10.64+-0x40] ;  /* 0xffffc0080a127981 */ /* 0x000ea4000c1e1b00 */
[----:B--2---:R-:W-:-:S07]  /*ec50*/  DFMA R18, R12, R18, R16 ;  /* 0x000000120c12722b */ /* 0x004fce0000000010 */
[----:B------:R1:W-:Y:S04]  /*ec60*/  STG.E.64 desc[UR8][R2.64], R18 ;  /* 0x0000001202007986 */ /* 0x0003e8000c101b08 */
[----:B------:R-:W2:Y:S02]  /*ec70*/  LDG.E.64 R12, desc[UR8][R10.64+-0x38] ;  /* 0xffffc8080a0c7981 */ /* 0x000ea4000c1e1b00 */
[----:B--2---:R-:W-:Y:S02]  /*ec80*/  DFMA R16, R14, R12, R18 ;  /* 0x0000000c0e10722b */ /* 0x004fe40000000012 */
[----:B------:R-:W2:Y:S05]  /*ec90*/  LDL.128 R12, [R6+-0x30] ;  /* 0xffffd000060c7983 */ /* 0x000eaa0000100c00 */
[----:B------:R3:W-:Y:S04]  /*eca0*/  STG.E.64 desc[UR8][R2.64], R16 ;  /* 0x0000001002007986 */ /* 0x0007e8000c101b08 */
[----:B------:R-:W2:Y:S02]  /*ecb0*/  LDG.E.64 R20, desc[UR8][R10.64+-0x30] ;  /* 0xffffd0080a147981 */ /* 0x000ea4000c1e1b00 */
[----:B--2---:R-:W-:-:S07]  /*ecc0*/  DFMA R20, R12, R20, R16 ;  /* 0x000000140c14722b */ /* 0x004fce0000000010 */
[----:B------:R2:W-:Y:S04]  /*ecd0*/  STG.E.64 desc[UR8][R2.64], R20 ;  /* 0x0000001402007986 */ /* 0x0005e8000c101b08 */
[----:B------:R-:W4:Y:S02]  /*ece0*/  LDG.E.64 R12, desc[UR8][R10.64+-0x28] ;  /* 0xffffd8080a0c7981 */ /* 0x000f24000c1e1b00 */
[----:B----4-:R-:W-:Y:S02]  /*ecf0*/  DFMA R22, R14, R12, R20 ;  /* 0x0000000c0e16722b */ /* 0x010fe40000000014 */
[----:B------:R-:W4:Y:S05]  /*ed00*/  LDL.128 R12, [R6+-0x20] ;  /* 0xffffe000060c7983 */ /* 0x000f2a0000100c00 */
[----:B------:R0:W-:Y:S04]  /*ed10*/  STG.E.64 desc[UR8][R2.64], R22 ;  /* 0x0000001602007986 */ /* 0x0001e8000c101b08 */
[----:B-1----:R-:W4:Y:S02]  /*ed20*/  LDG.E.64 R18, desc[UR8][R10.64+-0x20] ;  /* 0xffffe0080a127981 */ /* 0x002f24000c1e1b00 */
[----:B----4-:R-:W-:-:S07]  /*ed30*/  DFMA R18, R12, R18, R22 ;  /* 0x000000120c12722b */ /* 0x010fce0000000016 */
[----:B------:R1:W-:Y:S04]  /*ed40*/  STG.E.64 desc[UR8][R2.64], R18 ;  /* 0x0000001202007986 */ /* 0x0003e8000c101b08 */
[----:B------:R-:W3:Y:S02]  /*ed50*/  LDG.E.64 R12, desc[UR8][R10.64+-0x18] ;  /* 0xffffe8080a0c7981 */ /* 0x000ee4000c1e1b00 */
[----:B---3--:R-:W-:Y:S02]  /*ed60*/  DFMA R16, R14, R12, R18 ;  /* 0x0000000c0e10722b */ /* 0x008fe40000000012 */
[----:B------:R-:W3:Y:S05]  /*ed70*/  LDL.128 R12, [R6+-0x10] ;  /* 0xfffff000060c7983 */ /* 0x000eea0000100c00 */
[----:B------:R4:W-:Y:S04]  /*ed80*/  STG.E.64 desc[UR8][R2.64], R16 ;  /* 0x0000001002007986 */ /* 0x0009e8000c101b08 */
[----:B--2---:R-:W3:Y:S02]  /*ed90*/  LDG.E.64 R20, desc[UR8][R10.64+-0x10] ;  /* 0xfffff0080a147981 */ /* 0x004ee4000c1e1b00 */
[----:B---3--:R-:W-:-:S07]  /*eda0*/  DFMA R20, R12, R20, R16 ;  /* 0x000000140c14722b */ /* 0x008fce0000000010 */
[----:B------:R2:W-:Y:S04]  /*edb0*/  STG.E.64 desc[UR8][R2.64], R20 ;  /* 0x0000001402007986 */ /* 0x0005e8000c101b08 */
[----:B------:R-:W0:Y:S02]  /*edc0*/  LDG.E.64 R12, desc[UR8][R10.64+-0x8] ;  /* 0xfffff8080a0c7981 */ /* 0x000e24000c1e1b00 */
[----:B0-----:R-:W-:Y:S02]  /*edd0*/  DFMA R22, R14, R12, R20 ;  /* 0x0000000c0e16722b */ /* 0x001fe40000000014 */
[----:B------:R-:W3:Y:S05]  /*ede0*/  LDL.128 R12, [R6] ;  /* 0x00000000060c7983 */ /* 0x000eea0000100c00 */
[----:B------:R0:W-:Y:S04]  /*edf0*/  STG.E.64 desc[UR8][R2.64], R22 ;  /* 0x0000001602007986 */ /* 0x0001e8000c101b08 */
[----:B-1----:R-:W3:Y:S02]  /*ee00*/  LDG.E.64 R18, desc[UR8][R10.64] ;  /* 0x000000080a127981 */ /* 0x002ee4000c1e1b00 */
[----:B---3--:R-:W-:-:S07]  /*ee10*/  DFMA R18, R12, R18, R22 ;  /* 0x000000120c12722b */ /* 0x008fce0000000016 */
[----:B------:R1:W-:Y:S04]  /*ee20*/  STG.E.64 desc[UR8][R2.64], R18 ;  /* 0x0000001202007986 */ /* 0x0003e8000c101b08 */
[----:B------:R-:W4:Y:S02]  /*ee30*/  LDG.E.64 R12, desc[UR8][R10.64+0x8] ;  /* 0x000008080a0c7981 */ /* 0x000f24000c1e1b00 */
[----:B----4-:R-:W-:Y:S02]  /*ee40*/  DFMA R16, R14, R12, R18 ;  /* 0x0000000c0e10722b */ /* 0x010fe40000000012 */
[----:B------:R-:W3:Y:S05]  /*ee50*/  LDL.128 R12, [R6+0x10] ;  /* 0x00001000060c7983 */ /* 0x000eea0000100c00 */
[----:B------:R4:W-:Y:S04]  /*ee60*/  STG.E.64 desc[UR8][R2.64], R16 ;  /* 0x0000001002007986 */ /* 0x0009e8000c101b08 */
[----:B--2---:R-:W3:Y:S02]  /*ee70*/  LDG.E.64 R20, desc[UR8][R10.64+0x10] ;  /* 0x000010080a147981 */ /* 0x004ee4000c1e1b00 */
[----:B---3--:R-:W-:-:S07]  /*ee80*/  DFMA R20, R12, R20, R16 ;  /* 0x000000140c14722b */ /* 0x008fce0000000010 */
[----:B------:R2:W-:Y:S04]  /*ee90*/  STG.E.64 desc[UR8][R2.64], R20 ;  /* 0x0000001402007986 */ /* 0x0005e8000c101b08 */
[----:B------:R-:W0:Y:S02]  /*eea0*/  LDG.E.64 R12, desc[UR8][R10.64+0x18] ;  /* 0x000018080a0c7981 */ /* 0x000e24000c1e1b00 */
[----:B0-----:R-:W-:Y:S02]  /*eeb0*/  DFMA R22, R14, R12, R20 ;  /* 0x0000000c0e16722b */ /* 0x001fe40000000014 */
[----:B------:R-:W3:Y:S05]  /*eec0*/  LDL.128 R12, [R6+0x20] ;  /* 0x00002000060c7983 */ /* 0x000eea0000100c00 */
[----:B------:R2:W-:Y:S04]  /*eed0*/  STG.E.64 desc[UR8][R2.64], R22 ;  /* 0x0000001602007986 */ /* 0x0005e8000c101b08 */
[----:B-1----:R-:W3:Y:S02]  /*eee0*/  LDG.E.64 R18, desc[UR8][R10.64+0x20] ;  /* 0x000020080a127981 */ /* 0x002ee4000c1e1b00 */
[----:B---3--:R-:W-:-:S07]  /*eef0*/  DFMA R18, R12, R18, R22 ;  /* 0x000000120c12722b */ /* 0x008fce0000000016 */
[----:B------:R2:W-:Y:S04]  /*ef00*/  STG.E.64 desc[UR8][R2.64], R18 ;  /* 0x0000001202007986 */ /* 0x0005e8000c101b08 */
[----:B------:R-:W3:Y:S02]  /*ef10*/  LDG.E.64 R12, desc[UR8][R10.64+0x28] ;  /* 0x000028080a0c7981 */ /* 0x000ee4000c1e1b00 */
[----:B---3--:R-:W-:Y:S02]  /*ef20*/  DFMA R24, R14, R12, R18 ;  /* 0x0000000c0e18722b */ /* 0x008fe40000000012 */
[----:B------:R-:W3:Y:S05]  /*ef30*/  LDL.128 R12, [R6+0x30] ;  /* 0x00003000060c7983 */ /* 0x000eea0000100c00 */
[----:B------:R2:W-:Y:S04]  /*ef40*/  STG.E.64 desc[UR8][R2.64], R24 ;  /* 0x0000001802007986 */ /* 0x0005e8000c101b08 */
[----:B----4-:R-:W3:Y:S02]  /*ef50*/  LDG.E.64 R16, desc[UR8][R10.64+0x30] ;  /* 0x000030080a107981 */ /* 0x010ee4000c1e1b00 */
[----:B---3--:R-:W-:-:S07]  /*ef60*/  DFMA R12, R12, R16, R24 ;  /* 0x000000100c0c722b */ /* 0x008fce0000000018 */
[----:B------:R2:W-:Y:S04]  /*ef70*/  STG.E.64 desc[UR8][R2.64], R12 ;  /* 0x0000000c02007986 */ /* 0x0005e8000c101b08 */
[----:B------:R-:W3:Y:S01]  /*ef80*/  LDG.E.64 R16, desc[UR8][R10.64+0x38] ;  /* 0x000038080a107981 */ /* 0x000ee2000c1e1b00 */
[----:B------:R-:W-:Y:S01]  /*ef90*/  IADD3 R4, P0, PT, R4, -0x10, RZ ;  /* 0xfffffff004047810 */ /* 0x000fe20007f1e0ff */
[----:B------:R-:W-:-:S03]  /*efa0*/  VIADD R6, R6, 0x80 ;  /* 0x0000008006067836 */ /* 0x000fc60000000000 */
[----:B------:R-:W-:Y:S02]  /*efb0*/  IADD3.X R8, PT, PT, R8, -0x1, RZ, P0, !PT ;  /* 0xffffffff08087810 */ /* 0x000fe400007fe4ff */
[----:B------:R-:W-:-:S04]  /*efc0*/  ISETP.NE.U32.AND P0, PT, R4, RZ, PT ;  /* 0x000000ff0400720c */ /* 0x000fc80003f05070 */
[----:B------:R-:W-:Y:S01]  /*efd0*/  ISETP.NE.AND.EX P0, PT, R8, RZ, PT, P0 ;  /* 0x000000ff0800720c */ /* 0x000fe20003f05300 */
[----:B---3--:R-:W-:Y:S01]  /*efe0*/  DFMA R16, R14, R16, R12 ;  /* 0x000000100e10722b */ /* 0x008fe2000000000c */
[----:B------:R-:W-:-:S06]  /*eff0*/  IADD3 R14, P2, PT, R10, 0x80, RZ ;  /* 0x000000800a0e7810 */ /* 0x000fcc0007f5e0ff */
[----:B------:R2:W-:Y:S01]  /*f000*/  STG.E.64 desc[UR8][R2.64], R16 ;  /* 0x0000001002007986 */ /* 0x0005e2000c101b08 */
[----:B------:R-:W-:-:S04]  /*f010*/  IMAD.X R15, RZ, RZ, R11, P2 ;  /* 0x000000ffff0f7224 */ /* 0x000fc800010e060b */
[----:B------:R-:W-:Y:S05]  /*f020*/  @P0 BRA `(.L_x_412) ;  /* 0xfffffff800f80947 */ /* 0x000fea000383ffff */
.L_x_411:
[----:B------:R-:W-:Y:S05]  /*f030*/  BSYNC.RECONVERGENT B0 ;  /* 0x0000000000007941 */ /* 0x000fea0003800200 */
.L_x_410:
[----:B------:R-:W-:Y:S05]  /*f040*/  @!P1 EXIT ;  /* 0x000000000000994d */ /* 0x000fea0003800000 */
[----:B------:R-:W-:Y:S01]  /*f050*/  LOP3.LUT R4, R5, 0xf, RZ, 0xc0, !PT ;  /* 0x0000000f05047812 */ /* 0x000fe200078ec0ff */
[----:B------:R-:W-:Y:S03]  /*f060*/  BSSY.RECONVERGENT B0, `(.L_x_413) ;  /* 0x000002c000007945 */ /* 0x000fe60003800200 */
[----:B------:R-:W-:-:S04]  /*f070*/  IADD3 R4, P1, PT, R4, -0x1, RZ ;  /* 0xffffffff04047810 */ /* 0x000fc80007f3e0ff */
[----:B------:R-:W-:Y:S01]  /*f080*/  ISETP.GE.U32.AND P0, PT, R4, 0x7, PT ;  /* 0x000000070400780c */ /* 0x000fe20003f06070 */
[----:B------:R-:W-:Y:S01]  /*f090*/  IMAD.X R4, RZ, RZ, -0x1, P1 ;  /* 0xffffffffff047424 */ /* 0x000fe200008e06ff */
[----:B------:R-:W-:-:S04]  /*f0a0*/  LOP3.LUT P1, RZ, R5, 0x7, RZ, 0xc0, !PT ;  /* 0x0000000705ff7812 */ /* 0x000fc8000782c0ff */
[----:B------:R-:W-:Y:S02]  /*f0b0*/  ISETP.GE.U32.AND.EX P0, PT, R4, RZ, PT, P0 ;  /* 0x000000ff0400720c */ /* 0x000fe40003f06100 */
[----:B------:R-:W-:-:S11]  /*f0c0*/  LEA R4, R34, R7, 0xc ;  /* 0x0000000722047211 */ /* 0x000fd600078e60ff */
[----:B------:R-:W-:Y:S05]  /*f0d0*/  @!P0 BRA `(.L_x_414) ;  /* 0x0000000000908947 */ /* 0x000fea0003800000 */
[----:B------:R-:W1:Y:S01]  /*f0e0*/  LDCU.64 UR4, c[0x0][0x390] ;  /* 0x00007200ff0477ac */ /* 0x000e620008000a00 */
[C---:B------:R-:W-:Y:S01]  /*f0f0*/  IMAD.SHL.U32 R11, R9.reuse, 0x8, RZ ;  /* 0x00000008090b7824 */ /* 0x040fe200078e00ff */
[----:B------:R-:W-:-:S03]  /*f100*/  SHF.L.U64.HI R8, R9, 0x3, R0 ;  /* 0x0000000309087819 */ /* 0x000fc60000010200 */
[----:B------:R-:W-:-:S05]  /*f110*/  IMAD.IADD R6, R4, 0x1, R11 ;  /* 0x0000000104067824 */ /* 0x000fca00078e020b */
[----:B--2---:R-:W2:Y:S01]  /*f120*/  LDL.128 R12, [R6] ;  /* 0x00000000060c7983 */ /* 0x004ea20000100c00 */
[----:B-1----:R-:W-:-:S04]  /*f130*/  IADD3 R10, P0, PT, R11, UR4, RZ ;  /* 0x000000040b0a7c10 */ /* 0x002fc8000ff1e0ff */
[----:B------:R-:W-:-:S05]  /*f140*/  IADD3.X R11, PT, PT, R8, UR5, RZ, P0, !PT ;  /* 0x00000005080b7c10 */ /* 0x000fca00087fe4ff */
[----:B------:R-:W2:Y:S02]  /*f150*/  LDG.E.64 R18, desc[UR8][R10.64] ;  /* 0x000000080a127981 */ /* 0x000ea4000c1e1b00 */
[----:B--2---:R-:W-:-:S07]  /*f160*/  DFMA R18, R12, R18, R16 ;  /* 0x000000120c12722b */ /* 0x004fce0000000010 */
[----:B------:R1:W-:Y:S04]  /*f170*/  STG.E.64 desc[UR8][R2.64], R18 ;  /* 0x0000001202007986 */ /* 0x0003e8000c101b08 */
[----:B------:R-:W2:Y:S02]  /*f180*/  LDG.E.64 R12, desc[UR8][R10.64+0x8] ;  /* 0x000008080a0c7981 */ /* 0x000ea4000c1e1b00 */
[----:B--2---:R-:W-:Y:S02]  /*f190*/  DFMA R16, R12, R14, R18 ;  /* 0x0000000e0c10722b */ /* 0x004fe40000000012 */
[----:B------:R-:W2:Y:S05]  /*f1a0*/  LDL.128 R12, [R6+0x10] ;  /* 0x00001000060c7983 */ /* 0x000eaa0000100c00 */
[----:B------:R3:W-:Y:S04]  /*f1b0*/  STG.E.64 desc[UR8][R2.64], R16 ;  /* 0x0000001002007986 */ /* 0x0007e8000c101b08 */
[----:B------:R-:W2:Y:S02]  /*f1c0*/  LDG.E.64 R20, desc[UR8][R10.64+0x10] ;  /* 0x000010080a147981 */ /* 0x000ea4000c1e1b00 */
[----:B--2---:R-:W-:-:S07]  /*f1d0*/  DFMA R20, R12, R20, R16 ;  /* 0x000000140c14722b */ /* 0x004fce0000000010 */
[----:B------:R4:W-:Y:S04]  /*f1e0*/  STG.E.64 desc[UR8][R2.64], R20 ;  /* 0x0000001402007986 */ /* 0x0009e8000c101b08 */
[----:B------:R-:W2:Y:S02]  /*f1f0*/  LDG.E.64 R12, desc[UR8][R10.64+0x18] ;  /* 0x000018080a0c7981 */ /* 0x000ea4000c1e1b00 */
[----:B--2---:R-:W-:Y:S02]  /*f200*/  DFMA R22, R12, R14, R20 ;  /* 0x0000000e0c16722b */ /* 0x004fe40000000014 */
[----:B------:R-:W2:Y:S05]  /*f210*/  LDL.128 R12, [R6+0x20] ;  /* 0x00002000060c7983 */ /* 0x000eaa0000100c00 */
[----:B------:R4:W-:Y:S04]  /*f220*/  STG.E.64 desc[UR8][R2.64], R22 ;  /* 0x0000001602007986 */ /* 0x0009e8000c101b08 */
[----:B-1----:R-:W2:Y:S02]  /*f230*/  LDG.E.64 R18, desc[UR8][R10.64+0x20] ;  /* 0x000020080a127981 */ /* 0x002ea4000c1e1b00 */
[----:B--2---:R-:W-:-:S07]  /*f240*/  DFMA R18, R12, R18, R22 ;  /* 0x000000120c12722b */ /* 0x004fce0000000016 */
[----:B------:R4:W-:Y:S04]  /*f250*/  STG.E.64 desc[UR8][R2.64], R18 ;  /* 0x0000001202007986 */ /* 0x0009e8000c101b08 */
[----:B------:R-:W2:Y:S02]  /*f260*/  LDG.E.64 R12, desc[UR8][R10.64+0x28] ;  /* 0x000028080a0c7981 */ /* 0x000ea4000c1e1b00 */
[----:B--2---:R-:W-:Y:S02]  /*f270*/  DFMA R24, R12, R14, R18 ;  /* 0x0000000e0c18722b */ /* 0x004fe40000000012 */
[----:B------:R-:W2:Y:S05]  /*f280*/  LDL.128 R12, [R6+0x30] ;  /* 0x00003000060c7983 */ /* 0x000eaa0000100c00 */
[----:B------:R4:W-:Y:S04]  /*f290*/  STG.E.64 desc[UR8][R2.64], R24 ;  /* 0x0000001802007986 */ /* 0x0009e8000c101b08 */
[----:B---3--:R-:W2:Y:S02]  /*f2a0*/  LDG.E.64 R16, desc[UR8][R10.64+0x30] ;  /* 0x000030080a107981 */ /* 0x008ea4000c1e1b00 */
[----:B--2---:R-:W-:-:S07]  /*f2b0*/  DFMA R12, R12, R16, R24 ;  /* 0x000000100c0c722b */ /* 0x004fce0000000018 */
[----:B------:R4:W-:Y:S04]  /*f2c0*/  STG.E.64 desc[UR8][R2.64], R12 ;  /* 0x0000000c02007986 */ /* 0x0009e8000c101b08 */
[----:B------:R-:W2:Y:S01]  /*f2d0*/  LDG.E.64 R16, desc[UR8][R10.64+0x38] ;  /* 0x000038080a107981 */ /* 0x000ea2000c1e1b00 */
[----:B------:R-:W-:-:S05]  /*f2e0*/  IADD3 R9, P0, PT, R9, 0x8, RZ ;  /* 0x0000000809097810 */ /* 0x000fca0007f1e0ff */
[----:B------:R-:W-:Y:S01]  /*f2f0*/  IMAD.X R0, RZ, RZ, R0, P0 ;  /* 0x000000ffff007224 */ /* 0x000fe200000e0600 */
[----:B--2---:R-:W-:-:S07]  /*f300*/  DFMA R16, R16, R14, R12 ;  /* 0x0000000e1010722b */ /* 0x004fce000000000c */
[----:B------:R4:W-:Y:S04]  /*f310*/  STG.E.64 desc[UR8][R2.64], R16 ;  /* 0x0000001002007986 */ /* 0x0009e8000c101b08 */
.L_x_414:
[----:B------:R-:W-:Y:S05]  /*f320*/  BSYNC.RECONVERGENT B0 ;  /* 0x0000000000007941 */ /* 0x000fea0003800200 */
.L_x_413:
[----:B------:R-:W-:Y:S05]  /*f330*/  @!P1 EXIT ;  /* 0x000000000000994d */ /* 0x000fea0003800000 */
[----:B------:R-:W-:Y:S01]  /*f340*/  LOP3.LUT R6, R5, 0x7, RZ, 0xc0, !PT ;  /* 0x0000000705067812 */ /* 0x000fe200078ec0ff */
[----:B------:R-:W-:Y:S03]  /*f350*/  BSSY.RECONVERGENT B0, `(.L_x_415) ;  /* 0x000001d000007945 */ /* 0x000fe60003800200 */
[----:B------:R-:W-:-:S04]  /*f360*/  IADD3 R6, P1, PT, R6, -0x1, RZ ;  /* 0xffffffff06067810 */ /* 0x000fc80007f3e0ff */
[----:B------:R-:W-:Y:S01]  /*f370*/  ISETP.GE.U32.AND P0, PT, R6, 0x3, PT ;  /* 0x000000030600780c */ /* 0x000fe20003f06070 */
[----:B------:R-:W-:Y:S01]  /*f380*/  IMAD.X R6, RZ, RZ, -0x1, P1 ;  /* 0xffffffffff067424 */ /* 0x000fe200008e06ff */
[----:B------:R-:W-:-:S04]  /*f390*/  LOP3.LUT P1, RZ, R5, 0x3, RZ, 0xc0, !PT ;  /* 0x0000000305ff7812 */ /* 0x000fc8000782c0ff */
[----:B------:R-:W-:-:S13]  /*f3a0*/  ISETP.GE.U32.AND.EX P0, PT, R6, RZ, PT, P0 ;  /* 0x000000ff0600720c */ /* 0x000fda0003f06100 */
[----:B------:R-:W-:Y:S05]  /*f3b0*/  @!P0 BRA `(.L_x_416) ;  /* 0x0000000000588947 */ /* 0x000fea0003800000 */
[----:B------:R-:W1:Y:S01]  /*f3c0*/  LDCU.64 UR4, c[0x0][0x390] ;  /* 0x00007200ff0477ac */ /* 0x000e620008000a00 */
[C---:B------:R-:W-:Y:S01]  /*f3d0*/  IMAD.SHL.U32 R11, R9.reuse, 0x8, RZ ;  /* 0x00000008090b7824 */ /* 0x040fe200078e00ff */
[----:B------:R-:W-:-:S04]  /*f3e0*/  SHF.L.U64.HI R6, R9, 0x3, R0 ;  /* 0x0000000309067819 */ /* 0x000fc80000010200 */
[----:B------:R-:W-:-:S05]  /*f3f0*/  IADD3 R4, PT, PT, R4, R11, RZ ;  /* 0x0000000b04047210 */ /* 0x000fca0007ffe0ff */
[----:B--2-4-:R-:W2:Y:S04]  /*f400*/  LDL.128 R12, [R4] ;  /* 0x00000000040c7983 */ /* 0x014ea80000100c00 */
[----:B------:R-:W3:Y:S01]  /*f410*/  LDL.128 R20, [R4+0x10] ;  /* 0x0000100004147983 */ /* 0x000ee20000100c00 */
[----:B-1----:R-:W-:-:S04]  /*f420*/  IADD3 R18, P0, PT, R11, UR4, RZ ;  /* 0x000000040b127c10 */ /* 0x002fc8000ff1e0ff */
[----:B------:R-:W-:-:S05]  /*f430*/  IADD3.X R19, PT, PT, R6, UR5, RZ, P0, !PT ;  /* 0x0000000506137c10 */ /* 0x000fca00087fe4ff */
[----:B------:R-:W2:Y:S02]  /*f440*/  LDG.E.64 R10, desc[UR8][R18.64] ;  /* 0x00000008120a7981 */ /* 0x000ea4000c1e1b00 */
[----:B--2---:R-:W-:-:S07]  /*f450*/  DFMA R10, R12, R10, R16 ;  /* 0x0000000a0c0a722b */ /* 0x004fce0000000010 */
[----:B------:R1:W-:Y:S04]  /*f460*/  STG.E.64 desc[UR8][R2.64], R10 ;  /* 0x0000000a02007986 */ /* 0x0003e8000c101b08 */
[----:B------:R-:W2:Y:S02]  /*f470*/  LDG.E.64 R12, desc[UR8][R18.64+0x8] ;  /* 0x00000808120c7981 */ /* 0x000ea4000c1e1b00 */
[----:B--2---:R-:W-:-:S07]  /*f480*/  DFMA R12, R12, R14, R10 ;  /* 0x0000000e0c0c722b */ /* 0x004fce000000000a */
[----:B------:R1:W-:Y:S04]  /*f490*/  STG.E.64 desc[UR8][R2.64], R12 ;  /* 0x0000000c02007986 */ /* 0x0003e8000c101b08 */
[----:B------:R-:W3:Y:S02]  /*f4a0*/  LDG.E.64 R14, desc[UR8][R18.64+0x10] ;  /* 0x00001008120e7981 */ /* 0x000ee4000c1e1b00 */
[----:B---3--:R-:W-:-:S07]  /*f4b0*/  DFMA R14, R20, R14, R12 ;  /* 0x0000000e140e722b */ /* 0x008fce000000000c */
[----:B------:R1:W-:Y:S04]  /*f4c0*/  STG.E.64 desc[UR8][R2.64], R14 ;  /* 0x0000000e02007986 */ /* 0x0003e8000c101b08 */
[----:B------:R-:W2:Y:S01]  /*f4d0*/  LDG.E.64 R16, desc[UR8][R18.64+0x18] ;  /* 0x0000180812107981 */ /* 0x000ea2000c1e1b00 */
[----:B------:R-:W-:-:S05]  /*f4e0*/  IADD3 R9, P0, PT, R9, 0x4, RZ ;  /* 0x0000000409097810 */ /* 0x000fca0007f1e0ff */
[----:B------:R-:W-:Y:S01]  /*f4f0*/  IMAD.X R0, RZ, RZ, R0, P0 ;  /* 0x000000ffff007224 */ /* 0x000fe200000e0600 */
[----:B--2---:R-:W-:-:S07]  /*f500*/  DFMA R16, R16, R22, R14 ;  /* 0x000000161010722b */ /* 0x004fce000000000e */
[----:B------:R1:W-:Y:S04]  /*f510*/  STG.E.64 desc[UR8][R2.64], R16 ;  /* 0x0000001002007986 */ /* 0x0003e8000c101b08 */
.L_x_416:
[----:B------:R-:W-:Y:S05]  /*f520*/  BSYNC.RECONVERGENT B0 ;  /* 0x0000000000007941 */ /* 0x000fea0003800200 */
.L_x_415:
[----:B------:R-:W-:Y:S05]  /*f530*/  @!P1 EXIT ;  /* 0x000000000000994d */ /* 0x000fea0003800000 */
[----:B------:R-:W3:Y:S01]  /*f540*/  LDCU.64 UR4, c[0x0][0x390] ;  /* 0x00007200ff0477ac */ /* 0x000ee20008000a00 */
[C---:B-1----:R-:W-:Y:S01]  /*f550*/  IMAD.SHL.U32 R11, R9.reuse, 0x8, RZ ;  /* 0x00000008090b7824 */ /* 0x042fe200078e00ff */
[----:B------:R-:W-:Y:S01]  /*f560*/  SHF.L.U64.HI R9, R9, 0x3, R0 ;  /* 0x0000000309097819 */ /* 0x000fe20000010200 */
[----:B------:R-:W-:Y:S01]  /*f570*/  IMAD.MOV.U32 R8, RZ, RZ, RZ ;  /* 0x000000ffff087224 */ /* 0x000fe200078e00ff */
[----:B------:R-:W-:Y:S01]  /*f580*/  LOP3.LUT R0, R5, 0x3, RZ, 0xc0, !PT ;  /* 0x0000000305007812 */ /* 0x000fe200078ec0ff */
[----:B------:R-:W-:-:S04]  /*f590*/  IMAD R34, R34, 0x1000, R11 ;  /* 0x0000100022227824 */ /* 0x000fc800078e020b */
[----:B------:R-:W-:Y:S01]  /*f5a0*/  IMAD.IADD R34, R34, 0x1, R7 ;  /* 0x0000000122227824 */ /* 0x000fe200078e0207 */
[----:B---3--:R-:W-:-:S04]  /*f5b0*/  IADD3 R10, P0, PT, R11, UR4, RZ ;  /* 0x000000040b0a7c10 */ /* 0x008fc8000ff1e0ff */
[----:B------:R-:W-:-:S09]  /*f5c0*/  IADD3.X R11, PT, PT, R9, UR5, RZ, P0, !PT ;  /* 0x00000005090b7c10 */ /* 0x000fd200087fe4ff */
.L_x_417:
[----:B------:R-:W-:Y:S01]  /*f5d0*/  IMAD.MOV.U32 R6, RZ, RZ, R10 ;  /* 0x000000ffff067224 */ /* 0x000fe200078e000a */
[----:B------:R-:W-:Y:S01]  /*f5e0*/  MOV R7, R11 ;  /* 0x0000000b00077202 */ /* 0x000fe20000000f00 */
[----:B-1----:R1:W2:Y:S05]  /*f5f0*/  LDL.64 R4, [R34] ;  /* 0x0000000022047983 */ /* 0x0022aa0000100a00 */
[----:B------:R-:W2:Y:S01]  /*f600*/  LDG.E.64 R6, desc[UR8][R6.64] ;  /* 0x0000000806067981 */ /* 0x000ea2000c1e1b00 */
[----:B------:R-:W-:Y:S02]  /*f610*/  IADD3 R0, P0, PT, R0, -0x1, RZ ;  /* 0xffffffff00007810 */ /* 0x000fe40007f1e0ff */
[----:B------:R-:W-:Y:S01]  /*f620*/  IADD3 R10, P1, PT, R10, 0x8, RZ ;  /* 0x000000080a0a7810 */ /* 0x000fe20007f3e0ff */
[----:B-1----:R-:W-:Y:S01]  /*f630*/  VIADD R34, R34, 0x8 ;  /* 0x0000000822227836 */ /* 0x002fe20000000000 */
[----:B------:R-:W-:-:S02]  /*f640*/  IADD3.X R8, PT, PT, R8, -0x1, RZ, P0, !PT ;  /* 0xffffffff08087810 */ /* 0x000fc400007fe4ff */
[----:B------:R-:W-:Y:S01]  /*f650*/  ISETP.NE.U32.AND P0, PT, R0, RZ, PT ;  /* 0x000000ff0000720c */ /* 0x000fe20003f05070 */
[----:B------:R-:W-:-:S03]  /*f660*/  IMAD.X R11, RZ, RZ, R11, P1 ;  /* 0x000000ffff0b7224 */ /* 0x000fc600008e060b */
[----:B------:R-:W-:Y:S01]  /*f670*/  ISETP.NE.AND.EX P0, PT, R8, RZ, PT, P0 ;  /* 0x000000ff0800720c */ /* 0x000fe20003f05300 */
[----:B--2-4-:R-:W-:-:S07]  /*f680*/  DFMA R16, R4, R6, R16 ;  /* 0x000000060410722b */ /* 0x014fce0000000010 */
[----:B------:R1:W-:Y:S05]  /*f690*/  STG.E.64 desc[UR8][R2.64], R16 ;  /* 0x0000001002007986 */ /* 0x0003ea000c101b08 */
[----:B------:R-:W-:Y:S05]  /*f6a0*/  @P0 BRA `(.L_x_417) ;  /* 0xfffffffc00c80947 */ /* 0x000fea000383ffff */
[----:B------:R-:W-:Y:S05]  /*f6b0*/  EXIT ;  /* 0x000000000000794d */ /* 0x000fea0003800000 */
        .weak           $__internal_2_$__cuda_sm20_div_rn_f64_full
        .type           $__internal_2_$__cuda_sm20_div_rn_f64_full,@function
        .size           $__internal_2_$__cuda_sm20_div_rn_f64_full,($__internal_3_$__cuda_sm20_dsqrt_rn_f64_mediumpath_v1 - $__internal_2_$__cuda_sm20_div_rn_f64_full)
$__internal_2_$__cuda_sm20_div_rn_f64_full:
[----:B------:R-:W-:Y:S01]  /*f6c0*/  IMAD.MOV.U32 R55, RZ, RZ, R25 ;  /* 0x000000ffff377224 */ /* 0x000fe200078e0019 */
[C---:B------:R-:W-:Y:S01]  /*f6d0*/  FSETP.GEU.AND P1, PT, |R21|.reuse, 1.469367938527859385e-39, PT ;  /* 0x001000001500780b */ /* 0x040fe20003f2e200 */
[----:B------:R-:W-:Y:S01]  /*f6e0*/  IMAD.MOV.U32 R54, RZ, RZ, R20 ;  /* 0x000000ffff367224 */ /* 0x000fe200078e0014 */
[----:B------:R-:W-:Y:S01]  /*f6f0*/  LOP3.LUT R20, R21, 0x800fffff, RZ, 0xc0, !PT ;  /* 0x800fffff15147812 */ /* 0x000fe200078ec0ff */
[--C-:B------:R-:W-:Y:S01]  /*f700*/  IMAD.MOV.U32 R50, RZ, RZ, R40.reuse ;  /* 0x000000ffff327224 */ /* 0x100fe200078e0028 */
[----:B------:R-:W-:Y:S01]  /*f710*/  FSETP.GEU.AND P3, PT, |R55|, 1.469367938527859385e-39, PT ;  /* 0x001000003700780b */ /* 0x000fe20003f6e200 */
[----:B------:R-:W-:Y:S01]  /*f720*/  IMAD.MOV.U32 R52, RZ, RZ, R40 ;  /* 0x000000ffff347224 */ /* 0x000fe200078e0028 */
[----:B------:R-:W-:Y:S01]  /*f730*/  MOV R51, R21 ;  /* 0x0000001500337202 */ /* 0x000fe20000000f00 */
[----:B------:R-:W-:Y:S01]  /*f740*/  IMAD.MOV.U32 R56, RZ, RZ, R54 ;  /* 0x000000ffff387224 */ /* 0x000fe200078e0036 */
[----:B------:R-:W-:Y:S01]  /*f750*/  LOP3.LUT R53, R20, 0x3ff00000, RZ, 0xfc, !PT ;  /* 0x3ff0000014357812 */ /* 0x000fe200078efcff */
[----:B------:R-:W-:Y:S01]  /*f760*/  BSSY.RECONVERGENT B2, `(.L_x_418) ;  /* 0x0000059000027945 */ /* 0x000fe20003800200 */
[----:B------:R-:W-:-:S02]  /*f770*/  LOP3.LUT R20, R21, 0x7ff00000, RZ, 0xc0, !PT ;  /* 0x7ff0000015147812 */ /* 0x000fc400078ec0ff */
[C---:B------:R-:W-:Y:S01]  /*f780*/  LOP3.LUT R21, R55.reuse, 0x7ff00000, RZ, 0xc0, !PT ;  /* 0x7ff0000037157812 */ /* 0x040fe200078ec0ff */
[----:B------:R-:W-:Y:S01]  /*f790*/  @!P1 DMUL R52, R50, 8.98846567431157953865e+307 ;  /* 0x7fe0000032349828 */ /* 0x000fe20000000000 */
[----:B------:R-:W-:-:S03]  /*f7a0*/  LOP3.LUT R25, R55, 0x7ff00000, RZ, 0xc0, !PT ;  /* 0x7ff0000037197812 */ /* 0x000fc600078ec0ff */
[----:B------:R-:W-:Y:S01]  /*f7b0*/  @!P3 LOP3.LUT R48, R51, 0x7ff00000, RZ, 0xc0, !PT ;  /* 0x7ff000003330b812 */ /* 0x000fe200078ec0ff */
[----:B------:R-:W-:Y:S01]  /*f7c0*/  @!P3 IMAD.MOV.U32 R58, RZ, RZ, RZ ;  /* 0x000000ffff3ab224 */ /* 0x000fe200078e00ff */
[----:B------:R-:W0:Y:S01]  /*f7d0*/  MUFU.RCP64H R49, R53 ;  /* 0x0000003500317308 */ /* 0x000e220000001800 */
[----:B------:R-:W-:Y:S02]  /*f7e0*/  ISETP.GE.U32.AND P2, PT, R25, R20, PT ;  /* 0x000000141900720c */ /* 0x000fe40003f46070 */
[----:B------:R-:W-:Y:S01]  /*f7f0*/  @!P3 ISETP.GE.U32.AND P4, PT, R21, R48, PT ;  /* 0x000000301500b20c */ /* 0x000fe20003f86070 */
[----:B------:R-:W-:Y:S02]  /*f800*/  IMAD.MOV.U32 R21, RZ, RZ, 0x1ca00000 ;  /* 0x1ca00000ff157424 */ /* 0x000fe400078e00ff */
[----:B------:R-:W-:-:S03]  /*f810*/  IMAD.MOV.U32 R48, RZ, RZ, 0x1 ;  /* 0x00000001ff307424 */ /* 0x000fc600078e00ff */
[C---:B------:R-:W-:Y:S02]  /*f820*/  @!P3 SEL R40, R21.reuse, 0x63400000, !P4 ;  /* 0x634000001528b807 */ /* 0x040fe40006000000 */
[----:B------:R-:W-:Y:S02]  /*f830*/  SEL R21, R21, 0x63400000, !P2 ;  /* 0x6340000015157807 */ /* 0x000fe40005000000 */
[--C-:B------:R-:W-:Y:S02]  /*f840*/  @!P3 LOP3.LUT R40, R40, 0x80000000, R55.reuse, 0xf8, !PT ;  /* 0x800000002828b812 */ /* 0x100fe400078ef837 */
[----:B------:R-:W-:Y:S02]  /*f850*/  LOP3.LUT R57, R21, 0x800fffff, R55, 0xf8, !PT ;  /* 0x800fffff15397812 */ /* 0x000fe400078ef837 */
[----:B------:R-:W-:Y:S02]  /*f860*/  @!P3 LOP3.LUT R59, R40, 0x100000, RZ, 0xfc, !PT ;  /* 0x00100000283bb812 */ /* 0x000fe400078efcff */
[----:B------:R-:W-:-:S02]  /*f870*/  MOV R40, R20 ;  /* 0x0000001400287202 */ /* 0x000fc40000000f00 */
[----:B------:R-:W-:Y:S02]  /*f880*/  @!P1 LOP3.LUT R40, R53, 0x7ff00000, RZ, 0xc0, !PT ;  /* 0x7ff0000035289812 */ /* 0x000fe400078ec0ff */
[----:B------:R-:W-:Y:S02]  /*f890*/  @!P3 DFMA R56, R56, 2, -R58 ;  /* 0x400000003838b82b */ /* 0x000fe4000000083a */
[----:B0-----:R-:W-:-:S08]  /*f8a0*/  DFMA R58, R48, -R52, 1 ;  /* 0x3ff00000303a742b */ /* 0x001fd00000000834 */
[----:B------:R-:W-:Y:S01]  /*f8b0*/  DFMA R58, R58, R58, R58 ;  /* 0x0000003a3a3a722b */ /* 0x000fe2000000003a */
[----:B------:R-:W-:-:S05]  /*f8c0*/  @!P3 LOP3.LUT R25, R57, 0x7ff00000, RZ, 0xc0, !PT ;  /* 0x7ff000003919b812 */ /* 0x000fca00078ec0ff */
[----:B------:R-:W-:Y:S02]  /*f8d0*/  VIADD R20, R25, 0xffffffff ;  /* 0xffffffff19147836 */ /* 0x000fe40000000000 */
[----:B------:R-:W-:-:S03]  /*f8e0*/  DFMA R48, R48, R58, R48 ;  /* 0x0000003a3030722b */ /* 0x000fc60000000030 */
[----:B------:R-:W-:Y:S01]  /*f8f0*/  ISETP.GT.U32.AND P1, PT, R20, 0x7feffffe, PT ;  /* 0x7feffffe1400780c */ /* 0x000fe20003f24070 */
[----:B------:R-:W-:-:S04]  /*f900*/  VIADD R20, R40, 0xffffffff ;  /* 0xffffffff28147836 */ /* 0x000fc80000000000 */
[----:B------:R-:W-:Y:S01]  /*f910*/  DFMA R60, R48, -R52, 1 ;  /* 0x3ff00000303c742b */ /* 0x000fe20000000834 */
[----:B------:R-:W-:-:S07]  /*f920*/  ISETP.GT.U32.OR P1, PT, R20, 0x7feffffe, P1 ;  /* 0x7feffffe1400780c */ /* 0x000fce0000f24470 */
[----:B------:R-:W-:-:S08]  /*f930*/  DFMA R60, R48, R60, R48 ;  /* 0x0000003c303c722b */ /* 0x000fd00000000030 */
[----:B------:R-:W-:-:S08]  /*f940*/  DMUL R58, R60, R56 ;  /* 0x000000383c3a7228 */ /* 0x000fd00000000000 */
[----:B------:R-:W-:-:S08]  /*f950*/  DFMA R48, R58, -R52, R56 ;  /* 0x800000343a30722b */ /* 0x000fd00000000038 */
[----:B------:R-:W-:Y:S01]  /*f960*/  DFMA R48, R60, R48, R58 ;  /* 0x000000303c30722b */ /* 0x000fe2000000003a */
[----:B------:R-:W-:Y:S10]  /*f970*/  @P1 BRA `(.L_x_419) ;  /* 0x00000000007c1947 */ /* 0x000ff40003800000 */
[----:B------:R-:W-:Y:S02]  /*f980*/  LOP3.LUT R20, R55, 0x7ff00000, RZ, 0xc0, !PT ;  /* 0x7ff0000037147812 */ /* 0x000fe400078ec0ff */
[----:B------:R-:W-:Y:S02]  /*f990*/  LOP3.LUT R21, R51, 0x7ff00000, RZ, 0xc0, !PT ;  /* 0x7ff0000033157812 */ /* 0x000fe400078ec0ff */
[----:B------:R-:W-:Y:S02]  /*f9a0*/  MOV R54, RZ ;  /* 0x000000ff00367202 */ /* 0x000fe40000000f00 */
[CC--:B------:R-:W-:Y:S02]  /*f9b0*/  ISETP.GE.U32.AND P1, PT, R20.reuse, R21.reuse, PT ;  /* 0x000000151400720c */ /* 0x0c0fe40003f26070 */
[----:B------:R-:W-:Y:S01]  /*f9c0*/  VIADDMNMX R21, R20, -R21, 0xb9600000, !PT ;  /* 0xb960000014157446 */ /* 0x000fe20007800915 */
[----:B------:R-:W-:-:S03]  /*f9d0*/  IMAD.MOV.U32 R20, RZ, RZ, 0x1ca00000 ;  /* 0x1ca00000ff147424 */ /* 0x000fc600078e00ff */
[----:B------:R-:W-:Y:S02]  /*f9e0*/  VIMNMX R21, PT, PT, R21, 0x46a00000, PT ;  /* 0x46a0000015157848 */ /* 0x000fe40003fe0100 */
[----:B------:R-:W-:-:S05]  /*f9f0*/  SEL R20, R20, 0x63400000, !P1 ;  /* 0x6340000014147807 */ /* 0x000fca0004800000 */
[----:B------:R-:W-:-:S04]  /*fa00*/  IMAD.IADD R20, R21, 0x1, -R20 ;  /* 0x0000000115147824 */ /* 0x000fc800078e0a14 */
        /* <DEDUP_REMOVED lines=11> */
[----:B------:R-:W-:Y:S01]  /*fac0*/  IADD3 R20, PT, PT, -R20, -0x43300000, RZ ;  /* 0xbcd0000014147810 */ /* 0x000fe20007ffe1ff */
[----:B------:R-:W-:-:S06]  /*fad0*/  IMAD.MOV.U32 R50, RZ, RZ, RZ ;  /* 0x000000ffff327224 */ /* 0x000fcc00078e00ff */
[----:B------:R-:W-:Y:S02]  /*fae0*/  DFMA R50, R58, -R50, R48 ;  /* 0x800000323a32722b */ /* 0x000fe40000000030 */
[----:B------:R-:W-:-:S08]  /*faf0*/  DMUL.RP R48, R48, R54 ;  /* 0x0000003630307228 */ /* 0x000fd00000008000 */
[----:B------:R-:W-:Y:S02]  /*fb00*/  FSETP.NEU.AND P1, PT, |R51|, R20, PT ;  /* 0x000000143300720b */ /* 0x000fe40003f2d200 */
[----:B------:R-:W-:Y:S02]  /*fb10*/  LOP3.LUT R20, R49, R21, RZ, 0x3c, !PT ;  /* 0x0000001531147212 */ /* 0x000fe400078e3cff */
[----:B------:R-:W-:Y:S02]  /*fb20*/  FSEL R40, R48, R58, !P1 ;  /* 0x0000003a30287208 */ /* 0x000fe40004800000 */
[----:B------:R-:W-:-:S03]  /*fb30*/  FSEL R21, R20, R59, !P1 ;  /* 0x0000003b14157208 */ /* 0x000fc60004800000 */
[----:B------:R-:W-:Y:S02]  /*fb40*/  IMAD.MOV.U32 R58, RZ, RZ, R40 ;  /* 0x000000ffff3a7224 */ /* 0x000fe400078e0028 */
[----:B------:R-:W-:Y:S01]  /*fb50*/  IMAD.MOV.U32 R59, RZ, RZ, R21 ;  /* 0x000000ffff3b7224 */ /* 0x000fe200078e0015 */
[----:B------:R-:W-:Y:S06]  /*fb60*/  BRA `(.L_x_420) ;  /* 0x0000000000607947 */ /* 0x000fec0003800000 */
.L_x_419:
[----:B------:R-:W-:-:S14]  /*fb70*/  DSETP.NAN.AND P1, PT, R54, R54, PT ;  /* 0x000000363600722a */ /* 0x000fdc0003f28000 */
[----:B------:R-:W-:Y:S05]  /*fb80*/  @P1 BRA `(.L_x_421) ;  /* 0x00000000004c1947 */ /* 0x000fea0003800000 */
[----:B------:R-:W-:-:S14]  /*fb90*/  DSETP.NAN.AND P1, PT, R50, R50, PT ;  /* 0x000000323200722a */ /* 0x000fdc0003f28000 */
[----:B------:R-:W-:Y:S05]  /*fba0*/  @P1 BRA `(.L_x_422) ;  /* 0x0000000000341947 */ /* 0x000fea0003800000 */
[----:B------:R-:W-:Y:S01]  /*fbb0*/  ISETP.NE.AND P1, PT, R25, R40, PT ;  /* 0x000000281900720c */ /* 0x000fe20003f25270 */
[----:B------:R-:W-:Y:S01]  /*fbc0*/  IMAD.MOV.U32 R59, RZ, RZ, -0x80000 ;  /* 0xfff80000ff3b7424 */ /* 0x000fe200078e00ff */
[----:B------:R-:W-:-:S11]  /*fbd0*/  MOV R58, 0x0 ;  /* 0x00000000003a7802 */ /* 0x000fd60000000f00 */
[----:B------:R-:W-:Y:S05]  /*fbe0*/  @!P1 BRA `(.L_x_420) ;  /* 0x0000000000409947 */ /* 0x000fea0003800000 */
[----:B------:R-:W-:Y:S02]  /*fbf0*/  ISETP.NE.AND P1, PT, R25, 0x7ff00000, PT ;  /* 0x7ff000001900780c */ /* 0x000fe40003f25270 */
[----:B------:R-:W-:Y:S02]  /*fc00*/  LOP3.LUT R21, R55, 0x80000000, R51, 0x48, !PT ;  /* 0x8000000037157812 */ /* 0x000fe400078e4833 */
[----:B------:R-:W-:-:S13]  /*fc10*/  ISETP.EQ.OR P1, PT, R40, RZ, !P1 ;  /* 0x000000ff2800720c */ /* 0x000fda0004f22670 */
[----:B------:R-:W-:Y:S01]  /*fc20*/  @P1 LOP3.LUT R20, R21, 0x7ff00000, RZ, 0xfc, !PT ;  /* 0x7ff0000015141812 */ /* 0x000fe200078efcff */
[----:B------:R-:W-:Y:S02]  /*fc30*/  @!P1 IMAD.MOV.U32 R58, RZ, RZ, RZ ;  /* 0x000000ffff3a9224 */ /* 0x000fe400078e00ff */
[----:B------:R-:W-:Y:S02]  /*fc40*/  @!P1 IMAD.MOV.U32 R59, RZ, RZ, R21 ;  /* 0x000000ffff3b9224 */ /* 0x000fe400078e0015 */
[----:B------:R-:W-:Y:S02]  /*fc50*/  @P1 IMAD.MOV.U32 R58, RZ, RZ, RZ ;  /* 0x000000ffff3a1224 */ /* 0x000fe400078e00ff */
[----:B------:R-:W-:Y:S01]  /*fc60*/  @P1 IMAD.MOV.U32 R59, RZ, RZ, R20 ;  /* 0x000000ffff3b1224 */ /* 0x000fe200078e0014 */
[----:B------:R-:W-:Y:S06]  /*fc70*/  BRA `(.L_x_420) ;  /* 0x00000000001c7947 */ /* 0x000fec0003800000 */
.L_x_422:
[----:B------:R-:W-:Y:S02]  /*fc80*/  LOP3.LUT R21, R51, 0x80000, RZ, 0xfc, !PT ;  /* 0x0008000033157812 */ /* 0x000fe400078efcff */
[----:B------:R-:W-:-:S03]  /*fc90*/  MOV R58, R50 ;  /* 0x00000032003a7202 */ /* 0x000fc60000000f00 */
[----:B------:R-:W-:Y:S01]  /*fca0*/  IMAD.MOV.U32 R59, RZ, RZ, R21 ;  /* 0x000000ffff3b7224 */ /* 0x000fe200078e0015 */
[----:B------:R-:W-:Y:S06]  /*fcb0*/  BRA `(.L_x_420) ;  /* 0x00000000000c7947 */ /* 0x000fec0003800000 */
.L_x_421:
[----:B------:R-:W-:Y:S01]  /*fcc0*/  LOP3.LUT R21, R55, 0x80000, RZ, 0xfc, !PT ;  /* 0x0008000037157812 */ /* 0x000fe200078efcff */
[----:B------:R-:W-:-:S04]  /*fcd0*/  IMAD.MOV.U32 R58, RZ, RZ, R54 ;  /* 0x000000ffff3a7224 */ /* 0x000fc800078e0036 */
[----:B------:R-:W-:-:S07]  /*fce0*/  IMAD.MOV.U32 R59, RZ, RZ, R21 ;  /* 0x000000ffff3b7224 */ /* 0x000fce00078e0015 */
.L_x_420:
[----:B------:R-:W-:Y:S05]  /*fcf0*/  BSYNC.RECONVERGENT B2 ;  /* 0x0000000000027941 */ /* 0x000fea0003800200 */
.L_x_418:
[----:B------:R-:W-:Y:S01]  /*fd00*/  MOV R25, 0x0 ;  /* 0x0000000000197802 */ /* 0x000fe20000000f00 */
[----:B------:R-:W-:Y:S02]  /*fd10*/  IMAD.MOV.U32 R20, RZ, RZ, R58 ;  /* 0x000000ffff147224 */ /* 0x000fe400078e003a */
[----:B------:R-:W-:Y:S01]  /*fd20*/  IMAD.MOV.U32 R21, RZ, RZ, R59 ;  /* 0x000000ffff157224 */ /* 0x000fe200078e003b */
[----:B------:R-:W-:Y:S06]  /*fd30*/  RET.REL.NODEC R24 `(_Z24Naive_Kriging_Kernel_SOAPdS_S_iS_S_S_i14VariogramModeld) ;  /* 0xffffff0018b07950 */ /* 0x000fec0003c3ffff */
        .weak           $__internal_3_$__cuda_sm20_dsqrt_rn_f64_mediumpath_v1
        .type           $__internal_3_$__cuda_sm20_dsqrt_rn_f64_mediumpath_v1,@function
        .size           $__internal_3_$__cuda_sm20_dsqrt_rn_f64_mediumpath_v1,($_Z24Naive_Kriging_Kernel_SOAPdS_S_iS_S_S_i14VariogramModeld$__internal_accurate_pow - $__internal_3_$__cuda_sm20_dsqrt_rn_f64_mediumpath_v1)
$__internal_3_$__cuda_sm20_dsqrt_rn_f64_mediumpath_v1:
[----:B------:R-:W-:Y:S01]  /*fd40*/  ISETP.GE.U32.AND P2, PT, R24, -0x3400000, PT ;  /* 0xfcc000001800780c */ /* 0x000fe20003f46070 */
[----:B------:R-:W-:-:S12]  /*fd50*/  BSSY.RECONVERGENT B4, `(.L_x_423) ;  /* 0x0000023000047945 */ /* 0x000fd80003800200 */
        /* <DEDUP_REMOVED lines=9> */
.L_x_424:
        /* <DEDUP_REMOVED lines=9> */
[----:B------:R-:W-:Y:S01]  /*fe80*/  IMAD.MOV.U32 R20, RZ, RZ, RZ ;  /* 0x000000ffff147224 */ /* 0x000fe200078e00ff */
[----:B------:R-:W-:Y:S01]  /*fe90*/  MOV R13, 0x3fd80000 ;  /* 0x3fd80000000d7802 */ /* 0x000fe20000000f00 */
[----:B------:R-:W-:-:S03]  /*fea0*/  IMAD.MOV.U32 R12, RZ, RZ, 0x0 ;  /* 0x00000000ff0c7424 */ /* 0x000fc600078e00ff */
        /* <DEDUP_REMOVED lines=12> */
.L_x_426:
[----:B------:R-:W-:-:S11]  /*ff70*/  DADD R12, R22, R22 ;  /* 0x00000000160c7229 */ /* 0x000fd60000000016 */
.L_x_425:
[----:B------:R-:W-:Y:S05]  /*ff80*/  BSYNC.RECONVERGENT B4 ;  /* 0x0000000000047941 */ /* 0x000fea0003800200 */
.L_x_423:
[----:B------:R-:W-:Y:S02]  /*ff90*/  IMAD.MOV.U32 R24, RZ, RZ, R12 ;  /* 0x000000ffff187224 */ /* 0x000fe400078e000c */
[----:B------:R-:W-:Y:S01]  /*ffa0*/  IMAD.MOV.U32 R25, RZ, RZ, R13 ;  /* 0x000000ffff197224 */ /* 0x000fe200078e000d */
[----:B------:R-:W-:Y:S01]  /*ffb0*/  MOV R13, 0x0 ;  /* 0x00000000000d7802 */ /* 0x000fe20000000f00 */
[----:B------:R-:W-:-:S04]  /*ffc0*/  IMAD.MOV.U32 R12, RZ, RZ, R16 ;  /* 0x000000ffff0c7224 */ /* 0x000fc800078e0010 */
[----:B------:R-:W-:Y:S05]  /*ffd0*/  RET.REL.NODEC R12 `(_Z24Naive_Kriging_Kernel_SOAPdS_S_iS_S_S_i14VariogramModeld) ;  /* 0xffffff000c087950 */ /* 0x000fea0003c3ffff */
        .type           $_Z24Naive_Kriging_Kernel_SOAPdS_S_iS_S_S_i14VariogramModeld$__internal_accurate_pow,@function
        .size           $_Z24Naive_Kriging_Kernel_SOAPdS_S_iS_S_S_i14VariogramModeld$__internal_accurate_pow,($_Z24Naive_Kriging_Kernel_SOAPdS_S_iS_S_S_i14VariogramModeld$__internal_trig_reduction_slowpathd - $_Z24Naive_Kriging_Kernel_SOAPdS_S_iS_S_S_i14VariogramModeld$__internal_accurate_pow)
$_Z24Naive_Kriging_Kernel_SOAPdS_S_iS_S_S_i14VariogramModeld$__internal_accurate_pow:
[----:B------:R-:W-:Y:S01]  /*ffe0*/  ISETP.GT.U32.AND P1, PT, R47, 0xfffff, PT ;  /* 0x000fffff2f00780c */ /* 0x000fe20003f24070 */
[----:B------:R-:W-:Y:S01]  /*fff0*/  IMAD.MOV.U32 R12, RZ, RZ, R47 ;  /* 0x000000ffff0c7224 */ /* 0x000fe200078e002f */
[----:B------:R-:W-:Y:S01]  /*10000*/  UMOV UR20, 0x7d2cafe2 ;  /* 0x7d2cafe200147882 */ /* 0x000fe20000000000 */
[----:B------:R-:W-:Y:S01]  /*10010*/  IMAD.MOV.U32 R14, RZ, RZ, RZ ;  /* 0x000000ffff0e7224 */ /* 0x000fe200078e00ff */
[----:B------:R-:W-:Y:S01]  /*10020*/  UMOV UR21, 0x3eb0f5ff ;  /* 0x3eb0f5ff00157882 */ /* 0x000fe20000000000 */
[----:B------:R-:W-:Y:S01]  /*10030*/  UMOV UR22, 0x3b39803f ;  /* 0x3b39803f00167882 */ /* 0x000fe20000000000 */
[----:B------:R-:W-:-:S07]  /*10040*/  UMOV UR23, 0x3c7abc9e ;  /* 0x3c7abc9e00177882 */ /* 0x000fce0000000000 */
[----:B------:R-:W-:Y:S01]  /*10050*/  @!P1 DMUL R44, R46, 1.80143985094819840000e+16 ;  /* 0x435000002e2c9828 */ /* 0x000fe20000000000 */
[----:B------:R-:W-:-:S09]  /*10060*/  SHF.R.U32.HI R47, RZ, 0x14, R47 ;  /* 0x00000014ff2f7819 */ /* 0x000fd2000001162f */
[----:B------:R-:W-:Y:S01]  /*10070*/  @!P1 IMAD.MOV.U32 R12, RZ, RZ, R45 ;  /* 0x000000ffff0c9224 */ /* 0x000fe200078e002d */
[----:B------:R-:W-:Y:S01]  /*10080*/  @!P1 LEA.HI R47, R45, 0xffffffca, RZ, 0xc ;  /* 0xffffffca2d2f9811 */ /* 0x000fe200078f60ff */
[----:B------:R-:W-:-:S03]  /*10090*/  @!P1 IMAD.MOV.U32 R46, RZ, RZ, R44 ;  /* 0x000000ffff2e9224 */ /* 0x000fc600078e002c */
[----:B------:R-:W-:Y:S01]  /*100a0*/  LOP3.LUT R12, R12, 0x800fffff, RZ, 0xc0, !PT ;  /* 0x800fffff0c0c7812 */ /* 0x000fe200078ec0ff */
[----:B------:R-:W-:-:S03]  /*100b0*/  IMAD.MOV.U32 R30, RZ, RZ, R46 ;  /* 0x000000ffff1e7224 */ /* 0x000fc600078e002e */
[----:B------:R-:W-:-:S04]  /*100c0*/  LOP3.LUT R13, R12, 0x3ff00000, RZ, 0xfc, !PT ;  /* 0x3ff000000c0d7812 */ /* 0x000fc800078efcff */
[----:B------:R-:W-:Y:S01]  /*100d0*/  ISETP.GE.U32.AND P2, PT, R13, 0x3ff6a09f, PT ;  /* 0x3ff6a09f0d00780c */ /* 0x000fe20003f46070 */
[----:B------:R-:W-:-:S12]  /*100e0*/  IMAD.MOV.U32 R31, RZ, RZ, R13 ;  /* 0x000000ffff1f7224 */ /* 0x000fd800078e000d */
[----:B------:R-:W-:-:S05]  /*100f0*/  @P2 IADD3 R12, PT, PT, R31, -0x100000, RZ ;  /* 0xfff000001f0c2810 */ /* 0x000fca0007ffe0ff */
[----:B------:R-:W-:-:S06]  /*10100*/  @P2 IMAD.MOV.U32 R31, RZ, RZ, R12 ;  /* 0x000000ffff1f2224 */ /* 0x000fcc00078e000c */
[C---:B------:R-:W-:Y:S02]  /*10110*/  DADD R20, R30.reuse, 1 ;  /* 0x3ff000001e147429 */ /* 0x040fe40000000000 */
[----:B------:R-:W-:-:S04]  /*10120*/  DADD R30, R30, -1 ;  /* 0xbff000001e1e7429 */ /* 0x000fc80000000000 */
[----:B------:R-:W0:Y:S02]  /*10130*/  MUFU.RCP64H R15, R21 ;  /* 0x00000015000f7308 */ /* 0x000e240000001800 */
[----:B0-----:R-:W-:-:S08]  /*10140*/  DFMA R12, -R20, R14, 1 ;  /* 0x3ff00000140c742b */ /* 0x001fd0000000010e */
[----:B------:R-:W-:-:S08]  /*10150*/  DFMA R12, R12, R12, R12 ;  /* 0x0000000c0c0c722b */ /* 0x000fd0000000000c */
[----:B------:R-:W-:Y:S01]  /*10160*/  DFMA R12, R14, R12, R14 ;  /* 0x0000000c0e0c722b */ /* 0x000fe2000000000e */
[----:B------:R-:W-:Y:S02]  /*10170*/  IMAD.MOV.U32 R14, RZ, RZ, 0x41ad3b5a ;  /* 0x41ad3b5aff0e7424 */ /* 0x000fe400078e00ff */
[----:B------:R-:W-:-:S05]  /*10180*/  IMAD.MOV.U32 R15, RZ, RZ, 0x3ed0f5d2 ;  /* 0x3ed0f5d2ff0f7424 */ /* 0x000fca00078e00ff */
[----:B------:R-:W-:-:S08]  /*10190*/  DMUL R42, R30, R12 ;  /* 0x0000000c1e2a7228 */ /* 0x000fd00000000000 */
[----:B------:R-:W-:-:S08]  /*101a0*/  DFMA R42, R30, R12, R42 ;  /* 0x0000000c1e2a722b */ /* 0x000fd0000000002a */
[-C--:B------:R-:W-:Y:S02]  /*101b0*/  DMUL R24, R42, R42.reuse ;  /* 0x0000002a2a187228 */ /* 0x080fe40000000000 */
[----:B------:R-:W-:Y:S02]  /*101c0*/  DADD R40, R30, -R42 ;  /* 0x000000001e287229 */ /* 0x000fe4000000082a */
[----:B------:R-:W-:-:S04]  /*101d0*/  DMUL R22, R42, R42 ;  /* 0x0000002a2a167228 */ /* 0x000fc80000000000 */
[----:B------:R-:W-:Y:S01]  /*101e0*/  DFMA R14, R24, UR20, R14 ;  /* 0x00000014180e7c2b */ /* 0x000fe2000800000e */
        /* <DEDUP_REMOVED lines=10> */
[----:B------:R-:W-:-:S05]  /*10290*/  DMUL R40, R12, R40 ;  /* 0x000000280c287228 */ /* 0x000fca0000000000 */
[----:B------:R-:W-:Y:S01]  /*102a0*/  DFMA R20, R24, R20, UR20 ;  /* 0x0000001418147e2b */ /* 0x000fe20008000014 */
[----:B------:R-:W-:Y:S01]  /*102b0*/  UMOV UR20, 0x9242b910 ;  /* 0x9242b91000147882 */ /* 0x000fe20000000000 */
[----:B------:R-:W-:-:S03]  /*102c0*/  UMOV UR21, 0x3f624924 ;  /* 0x3f62492400157882 */ /* 0x000fc60000000000 */
[----:B------:R-:W-:Y:S01]  /*102d0*/  VIADD R13, R41, 0x100000 ;  /* 0x00100000290d7836 */ /* 0x000fe20000000000 */
[----:B------:R-:W-:Y:S02]  /*102e0*/  MOV R12, R40 ;  /* 0x00000028000c7202 */ /* 0x000fe40000000f00 */
[----:B------:R-:W-:Y:S01]  /*102f0*/  DFMA R20, R24, R20, UR20 ;  /* 0x0000001418147e2b */ /* 0x000fe20008000014 */
[----:B------:R-:W-:Y:S01]  /*10300*/  UMOV UR20, 0x99999dfb ;  /* 0x99999dfb00147882 */ /* 0x000fe20000000000 */
[----:B------:R-:W-:-:S06]  /*10310*/  UMOV UR21, 0x3f899999 ;  /* 0x3f89999900157882 */ /* 0x000fcc0000000000 */
[----:B------:R-:W-:Y:S01]  /*10320*/  DFMA R20, R24, R20, UR20 ;  /* 0x0000001418147e2b */ /* 0x000fe20008000014 */
[----:B------:R-:W-:Y:S01]  /*10330*/  UMOV UR20, 0x55555555 ;  /* 0x5555555500147882 */ /* 0x000fe20000000000 */
[----:B------:R-:W-:-:S06]  /*10340*/  UMOV UR21, 0x3fb55555 ;  /* 0x3fb5555500157882 */ /* 0x000fcc0000000000 */
[----:B------:R-:W-:-:S08]  /*10350*/  DFMA R38, R24, R20, UR20 ;  /* 0x0000001418267e2b */ /* 0x000fd00008000014 */
[----:B------:R-:W-:Y:S01]  /*10360*/  DADD R14, -R38, UR20 ;  /* 0x00000014260e7e29 */ /* 0x000fe20008000100 */
[----:B------:R-:W-:Y:S01]  /*10370*/  UMOV UR20, 0xb9e7b0 ;  /* 0x00b9e7b000147882 */ /* 0x000fe20000000000 */
[----:B------:R-:W-:-:S06]  /*10380*/  UMOV UR21, 0x3c46a4cb ;  /* 0x3c46a4cb00157882 */ /* 0x000fcc0000000000 */
[----:B------:R-:W-:Y:S02]  /*10390*/  DFMA R36, R24, R20, R14 ;  /* 0x000000141824722b */ /* 0x000fe4000000000e */
[C---:B------:R-:W-:Y:S02]  /*103a0*/  DMUL R14, R42.reuse, R22 ;  /* 0x000000162a0e7228 */ /* 0x040fe40000000000 */
[----:B------:R-:W-:-:S04]  /*103b0*/  DFMA R20, R42, R42, -R22 ;  /* 0x0000002a2a14722b */ /* 0x000fc80000000816 */
[----:B------:R-:W-:Y:S01]  /*103c0*/  DADD R36, R36, -UR20 ;  /* 0x8000001424247e29 */ /* 0x000fe20008000000 */
[----:B------:R-:W-:Y:S01]  /*103d0*/  UMOV UR20, 0x80000000 ;  /* 0x8000000000147882 */ /* 0x000fe20000000000 */
[C---:B------:R-:W-:Y:S01]  /*103e0*/  DFMA R24, R42.reuse, R22, -R14 ;  /* 0x000000162a18722b */ /* 0x040fe2000000080e */
[----:B------:R-:W-:Y:S01]  /*103f0*/  UMOV UR21, 0x43300000 ;  /* 0x4330000000157882 */ /* 0x000fe20000000000 */
[----:B------:R-:W-:-:S04]  /*10400*/  DFMA R20, R42, R12, R20 ;  /* 0x0000000c2a14722b */ /* 0x000fc80000000014 */
[----:B------:R-:W-:Y:S02]  /*10410*/  DADD R30, R38, R36 ;  /* 0x00000000261e7229 */ /* 0x000fe40000000024 */
[----:B------:R-:W-:-:S06]  /*10420*/  DFMA R24, R40, R22, R24 ;  /* 0x000000162818722b */ /* 0x000fcc0000000018 */
[----:B------:R-:W-:Y:S02]  /*10430*/  DMUL R12, R30, R14 ;  /* 0x0000000e1e0c7228 */ /* 0x000fe40000000000 */
[----:B------:R-:W-:Y:S02]  /*10440*/  DFMA R20, R42, R20, R24 ;  /* 0x000000142a14722b */ /* 0x000fe40000000018 */
[----:B------:R-:W-:-:S04]  /*10450*/  DADD R38, R38, -R30 ;  /* 0x0000000026267229 */ /* 0x000fc8000000081e */
[----:B------:R-:W-:-:S04]  /*10460*/  DFMA R22, R30, R14, -R12 ;  /* 0x0000000e1e16722b */ /* 0x000fc8000000080c */
[----:B------:R-:W-:-:S04]  /*10470*/  DADD R38, R36, R38 ;  /* 0x0000000024267229 */ /* 0x000fc80000000026 */
        /* <DEDUP_REMOVED lines=10> */
[----:B------:R-:W-:Y:S02]  /*10520*/  @P2 VIADD R12, R47, 0xfffffc02 ;  /* 0xfffffc022f0c2836 */ /* 0x000fe40000000000 */
[----:B------:R-:W-:-:S03]  /*10530*/  IMAD.MOV.U32 R13, RZ, RZ, 0x43300000 ;  /* 0x43300000ff0d7424 */ /* 0x000fc600078e00ff */
[----:B------:R-:W-:Y:S01]  /*10540*/  DADD R40, R40, R42 ;  /* 0x0000000028287229 */ /* 0x000fe2000000002a */
[----:B------:R-:W-:-:S06]  /*10550*/  LOP3.LUT R12, R12, 0x80000000, RZ, 0x3c, !PT ;  /* 0x800000000c0c7812 */ /* 0x000fcc00078e3cff */
[----:B------:R-:W-:Y:S01]  /*10560*/  DADD R12, R12, -UR20 ;  /* 0x800000140c0c7e29 */ /* 0x000fe20008000000 */
[----:B------:R-:W-:Y:S01]  /*10570*/  UMOV UR20, 0xfefa39ef ;  /* 0xfefa39ef00147882 */ /* 0x000fe20000000000 */
[----:B------:R-:W-:Y:S01]  /*10580*/  DADD R22, R14, R40 ;  /* 0x000000000e167229 */ /* 0x000fe20000000028 */
[----:B------:R-:W-:-:S07]  /*10590*/  UMOV UR21, 0x3fe62e42 ;  /* 0x3fe62e4200157882 */ /* 0x000fce0000000000 */
[--C-:B------:R-:W-:Y:S02]  /*105a0*/  DFMA R20, R12, UR20, R22.reuse ;  /* 0x000000140c147c2b */ /* 0x100fe40008000016 */
[----:B------:R-:W-:-:S06]  /*105b0*/  DADD R24, R14, -R22 ;  /* 0x000000000e187229 */ /* 0x000fcc0000000816 */
[----:B------:R-:W-:Y:S02]  /*105c0*/  DFMA R14, R12, -UR20, R20 ;  /* 0x800000140c0e7c2b */ /* 0x000fe40008000014 */
[----:B------:R-:W-:-:S06]  /*105d0*/  DADD R24, R40, R24 ;  /* 0x0000000028187229 */ /* 0x000fcc0000000018 */
[----:B------:R-:W-:Y:S01]  /*105e0*/  DADD R22, -R22, R14 ;  /* 0x0000000016167229 */ /* 0x000fe2000000010e */
[----:B------:R-:W-:Y:S02]  /*105f0*/  IMAD.MOV.U32 R15, RZ, RZ, R35 ;  /* 0x000000ffff0f7224 */ /* 0x000fe400078e0023 */
[----:B------:R-:W-:-:S05]  /*10600*/  IMAD.U32 R14, RZ, RZ, UR4 ;  /* 0x00000004ff0e7e24 */ /* 0x000fca000f8e00ff */
[----:B------:R-:W-:-:S08]  /*10610*/  DADD R22, R24, -R22 ;  /* 0x0000000018167229 */ /* 0x000fd00000000816 */
[----:B------:R-:W-:Y:S01]  /*10620*/  DFMA R22, R12, UR22, R22 ;  /* 0x000000160c167c2b */ /* 0x000fe20008000016 */
[C---:B------:R-:W-:Y:S02]  /*10630*/  SHF.L.U32 R12, R15.reuse, 0x1, RZ ;  /* 0x000000010f0c7819 */ /* 0x040fe400000006ff */
[----:B------:R-:W-:Y:S02]  /*10640*/  LOP3.LUT R13, R15, 0xff0fffff, RZ, 0xc0, !PT ;  /* 0xff0fffff0f0d7812 */ /* 0x000fe400078ec0ff */
[----:B------:R-:W-:-:S03]  /*10650*/  ISETP.GT.U32.AND P1, PT, R12, -0x2000001, PT ;  /* 0xfdffffff0c00780c */ /* 0x000fc60003f24070 */
[----:B------:R-:W-:Y:S01]  /*10660*/  DADD R24, R20, R22 ;  /* 0x0000000014187229 */ /* 0x000fe20000000016 */
[----:B------:R-:W-:-:S07]  /*10670*/  SEL R15, R13, R15, P1 ;  /* 0x0000000f0d0f7207 */ /* 0x000fce0000800000 */
        /* <DEDUP_REMOVED lines=48> */
[----:B------:R-:W-:Y:S01]  /*10980*/  IMAD R23, R24, 0x100000, R15 ;  /* 0x0010000018177824 */ /* 0x000fe200078e020f */
[----:B------:R-:W-:Y:S01]  /*10990*/  MOV R22, R14 ;  /* 0x0000000e00167202 */ /* 0x000fe20000000f00 */
        /* <DEDUP_REMOVED lines=9> */
[----:B------:R-:W-:Y:S02]  /*10a30*/  @!P2 IMAD R15, R12, 0x100000, R15 ;  /* 0x001000000c0fa824 */ /* 0x000fe400078e020f */
[----:B------:R-:W-:Y:S01]  /*10a40*/  @!P2 IMAD.MOV.U32 R12, RZ, RZ, RZ ;  /* 0x000000ffff0ca224 */ /* 0x000fe200078e00ff */
[----:B------:R-:W-:-:S06]  /*10a50*/  @!P2 LEA R13, R13, 0x3ff00000, 0x14 ;  /* 0x3ff000000d0da811 */ /* 0x000fcc00078ea0ff */
[----:B------:R-:W-:-:S11]  /*10a60*/  @!P2 DMUL R22, R14, R12 ;  /* 0x0000000c0e16a228 */ /* 0x000fd60000000000 */
.L_x_427:
[----:B------:R-:W-:Y:S01]  /*10a70*/  DFMA R20, R20, R22, R22 ;  /* 0x000000161414722b */ /* 0x000fe20000000016 */
[----:B------:R-:W-:Y:S01]  /*10a80*/  IMAD.MOV.U32 R14, RZ, RZ, R16 ;  /* 0x000000ffff0e7224 */ /* 0x000fe200078e0010 */
[----:B------:R-:W-:Y:S01]  /*10a90*/  DSETP.NEU.AND P1, PT, |R22|, +INF , PT ;  /* 0x7ff000001600742a */ /* 0x000fe20003f2d200 */
[----:B------:R-:W-:-:S07]  /*10aa0*/  IMAD.MOV.U32 R15, RZ, RZ, 0x0 ;  /* 0x00000000ff0f7424 */ /* 0x000fce00078e00ff */
[----:B------:R-:W-:Y:S02]  /*10ab0*/  FSEL R12, R22, R20, !P1 ;  /* 0x00000014160c7208 */ /* 0x000fe40004800000 */
[----:B------:R-:W-:Y:S01]  /*10ac0*/  FSEL R13, R23, R21, !P1 ;  /* 0x00000015170d7208 */ /* 0x000fe20004800000 */
[----:B------:R-:W-:Y:S06]  /*10ad0*/  RET.REL.NODEC R14 `(_Z24Naive_Kriging_Kernel_SOAPdS_S_iS_S_S_i14VariogramModeld) ;  /* 0xfffffef40e487950 */ /* 0x000fec0003c3ffff */
        .type           $_Z24Naive_Kriging_Kernel_SOAPdS_S_iS_S_S_i14VariogramModeld$__internal_trig_reduction_slowpathd,@function
        .size           $_Z24Naive_Kriging_Kernel_SOAPdS_S_iS_S_S_i14VariogramModeld$__internal_trig_reduction_slowpathd,(.L_x_483 - $_Z24Naive_Kriging_Kernel_SOAPdS_S_iS_S_S_i14VariogramModeld$__internal_trig_reduction_slowpathd)
$_Z24Naive_Kriging_Kernel_SOAPdS_S_iS_S_S_i14VariogramModeld$__internal_trig_reduction_slowpathd:
[----:B------:R-:W-:Y:S02]  /*10ae0*/  SHF.R.U32.HI R20, RZ, 0x14, R21 ;  /* 0x00000014ff147819 */ /* 0x000fe40000011615 */
[----:B------:R-:W-:Y:S02]  /*10af0*/  MOV R14, RZ ;  /* 0x000000ff000e7202 */ /* 0x000fe40000000f00 */
[----:B------:R-:W-:-:S04]  /*10b00*/  LOP3.LUT R12, R20, 0x7ff, RZ, 0xc0, !PT ;  /* 0x000007ff140c7812 */ /* 0x000fc800078ec0ff */
[----:B------:R-:W-:-:S13]  /*10b10*/  ISETP.NE.AND P1, PT, R12, 0x7ff, PT ;  /* 0x000007ff0c00780c */ /* 0x000fda0003f25270 */
[----:B------:R-:W-:Y:S05]  /*10b20*/  @!P1 BRA `(.L_x_428) ;  /* 0x00000008004c9947 */ /* 0x000fea0003800000 */
[----:B------:R-:W-:Y:S01]  /*10b30*/  VIADD R12, R12, 0xfffffc00 ;  /* 0xfffffc000c0c7836 */ /* 0x000fe20000000000 */
[----:B------:R-:W-:Y:S01]  /*10b40*/  BSSY.RECONVERGENT B4, `(.L_x_429) ;  /* 0x0000030000047945 */ /* 0x000fe20003800200 */
[----:B------:R-:W-:Y:S01]  /*10b50*/  VIADD R30, R1, 0x601000 ;  /* 0x00601000011e7836 */ /* 0x000fe20000000000 */
[----:B------:R-:W-:Y:S02]  /*10b60*/  CS2R R22, SRZ ;  /* 0x0000000000167805 */ /* 0x000fe4000001ff00 */
[----:B------:R-:W-:Y:S02]  /*10b70*/  SHF.R.U32.HI R24, RZ, 0x6, R12 ;  /* 0x00000006ff187819 */ /* 0x000fe4000001160c */
[----:B------:R-:W-:Y:S02]  /*10b80*/  ISETP.GE.U32.AND P1, PT, R12, 0x80, PT ;  /* 0x000000800c00780c */ /* 0x000fe40003f26070 */
[C---:B------:R-:W-:Y:S02]  /*10b90*/  IADD3 R25, PT, PT, -R24.reuse, 0x13, RZ ;  /* 0x0000001318197810 */ /* 0x040fe40007ffe1ff */
[----:B------:R-:W-:-:S02]  /*10ba0*/  IADD3 R35, PT, PT, -R24, 0xf, RZ ;  /* 0x0000000f18237810 */ /* 0x000fc40007ffe1ff */
[----:B------:R-:W-:-:S04]  /*10bb0*/  SEL R25, R25, 0x12, P1 ;  /* 0x0000001219197807 */ /* 0x000fc80000800000 */
[----:B------:R-:W-:-:S13]  /*10bc0*/  ISETP.GE.AND P1, PT, R35, R25, PT ;  /* 0x000000192300720c */ /* 0x000fda0003f26270 */
[----:B------:R-:W-:Y:S05]  /*10bd0*/  @P1 BRA `(.L_x_430) ;  /* 0x0000000000981947 */ /* 0x000fea0003800000 */
[----:B------:R-:W0:Y:S01]  /*10be0*/  LDC.64 R12, c[0x0][0x358] ;  /* 0x0000d600ff0c7b82 */ /* 0x000e220000000a00 */
[C---:B------:R-:W-:Y:S01]  /*10bf0*/  SHF.L.U64.HI R39, R31.reuse, 0xb, R21 ;  /* 0x0000000b1f277819 */ /* 0x040fe20000010215 */
[----:B------:R-:W-:Y:S01]  /*10c00*/  BSSY.RECONVERGENT B5, `(.L_x_431) ;  /* 0x0000022000057945 */ /* 0x000fe20003800200 */
[----:B------:R-:W-:Y:S01]  /*10c10*/  IMAD.SHL.U32 R31, R31, 0x800, RZ ;  /* 0x000008001f1f7824 */ /* 0x000fe200078e00ff */
[----:B------:R-:W-:Y:S01]  /*10c20*/  IADD3 R32, PT, PT, RZ, -R24, -R25 ;  /* 0x80000018ff207210 */ /* 0x000fe20007ffe819 */
[----:B------:R-:W-:Y:S01]  /*10c30*/  IMAD.MOV.U32 R37, RZ, RZ, RZ ;  /* 0x000000ffff257224 */ /* 0x000fe200078e00ff */
[----:B------:R-:W-:Y:S02]  /*10c40*/  CS2R R22, SRZ ;  /* 0x0000000000167805 */ /* 0x000fe4000001ff00 */
[----:B------:R-:W-:-:S07]  /*10c50*/  LOP3.LUT R39, R39, 0x80000000, RZ, 0xfc, !PT ;  /* 0x8000000027277812 */ /* 0x000fce00078efcff */
.L_x_432:
[----:B------:R-:W1:Y:S01]  /*10c60*/  LDC.64 R14, c[0x4][0x48] ;  /* 0x01001200ff0e7b82 */ /* 0x000e620000000a00 */
[----:B0-----:R-:W-:Y:S02]  /*10c70*/  R2UR UR20, R12 ;  /* 0x000000000c1472ca */ /* 0x001fe400000e0000 */
[----:B------:R-:W-:Y:S01]  /*10c80*/  R2UR UR21, R13 ;  /* 0x000000000d1572ca */ /* 0x000fe200000e0000 */
[----:B-1----:R-:W-:-:S12]  /*10c90*/  IMAD.WIDE R14, R35, 0x8, R14 ;  /* 0x00000008230e7825 */ /* 0x002fd800078e020e */
[----:B------:R-:W2:Y:S01]  /*10ca0*/  LDG.E.64.CONSTANT R14, desc[UR20][R14.64] ;  /* 0x000000140e0e7981 */ /* 0x000ea2000c1e9b00 */
[----:B------:R-:W-:Y:S02]  /*10cb0*/  VIADD R32, R32, 0x1 ;  /* 0x0000000120207836 */ /* 0x000fe40000000000 */
[----:B------:R-:W-:Y:S02]  /*10cc0*/  VIADD R35, R35, 0x1 ;  /* 0x0000000123237836 */ /* 0x000fe40000000000 */
[----:B--2---:R-:W-:-:S04]  /*10cd0*/  IMAD.WIDE.U32 R22, P3, R14, R31, R22 ;  /* 0x0000001f0e167225 */ /* 0x004fc80007860016 */
[C---:B------:R-:W-:Y:S02]  /*10ce0*/  IMAD R43, R14.reuse, R39, RZ ;  /* 0x000000270e2b7224 */ /* 0x040fe400078e02ff */
[----:B------:R-:W-:Y:S02]  /*10cf0*/  IMAD R36, R15, R31, RZ ;  /* 0x0000001f0f247224 */ /* 0x000fe400078e02ff */
[----:B------:R-:W-:Y:S01]  /*10d00*/  IMAD.HI.U32 R45, R14, R39, RZ ;  /* 0x000000270e2d7227 */ /* 0x000fe200078e00ff */
[----:B------:R-:W-:-:S03]  /*10d10*/  IADD3 R23, P1, PT, R43, R23, RZ ;  /* 0x000000172b177210 */ /* 0x000fc60007f3e0ff */
[----:B------:R-:W-:Y:S01]  /*10d20*/  IMAD.HI.U32 R14, R15, R39, RZ ;  /* 0x000000270f0e7227 */ /* 0x000fe200078e00ff */
[----:B------:R-:W-:Y:S02]  /*10d30*/  IADD3 R23, P2, PT, R36, R23, RZ ;  /* 0x0000001724177210 */ /* 0x000fe40007f5e0ff */
[----:B------:R-:W-:Y:S01]  /*10d40*/  IADD3.X R45, PT, PT, R45, RZ, RZ, P3, !PT ;  /* 0x000000ff2d2d7210 */ /* 0x000fe20001ffe4ff */
[----:B------:R-:W-:-:S04]  /*10d50*/  IMAD.HI.U32 R36, R15, R31, RZ ;  /* 0x0000001f0f247227 */ /* 0x000fc800078e00ff */
[----:B------:R-:W-:Y:S01]  /*10d60*/  IMAD R15, R15, R39, RZ ;  /* 0x000000270f0f7224 */ /* 0x000fe200078e02ff */
[----:B------:R-:W-:Y:S01]  /*10d70*/  IADD3.X R36, P1, PT, R36, R45, RZ, P1, !PT ;  /* 0x0000002d24247210 */ /* 0x000fe20000f3e4ff */
[C---:B------:R-:W-:Y:S02]  /*10d80*/  IMAD R43, R37.reuse, 0x8, R30 ;  /* 0x00000008252b7824 */ /* 0x040fe400078e021e */
[----:B------:R-:W-:Y:S01]  /*10d90*/  VIADD R37, R37, 0x1 ;  /* 0x0000000125257836 */ /* 0x000fe20000000000 */
[----:B------:R-:W-:Y:S01]  /*10da0*/  IADD3.X R36, P2, PT, R15, R36, RZ, P2, !PT ;  /* 0x000000240f247210 */ /* 0x000fe2000175e4ff */
[----:B------:R-:W-:Y:S01]  /*10db0*/  IMAD.X R14, RZ, RZ, R14, P1 ;  /* 0x000000ffff0e7224 */ /* 0x000fe200008e060e */
[----:B------:R-:W-:Y:S01]  /*10dc0*/  ISETP.NE.AND P1, PT, R32, -0xf, PT ;  /* 0xfffffff12000780c */ /* 0x000fe20003f25270 */
[----:B------:R0:W-:Y:S02]  /*10dd0*/  STL.64 [R43], R22 ;  /* 0x000000162b007387 */ /* 0x0001e40000100a00 */
[----:B------:R-:W-:Y:S01]  /*10de0*/  IMAD.X R15, RZ, RZ, R14, P2 ;  /* 0x000000ffff0f7224 */ /* 0x000fe200010e060e */
[----:B0-----:R-:W-:-:S03]  /*10df0*/  MOV R22, R36 ;  /* 0x0000002400167202 */ /* 0x001fc60000000f00 */
[----:B------:R-:W-:-:S06]  /*10e00*/  IMAD.MOV.U32 R23, RZ, RZ, R15 ;  /* 0x000000ffff177224 */ /* 0x000fcc00078e000f */
[----:B------:R-:W-:Y:S05]  /*10e10*/  @P1 BRA `(.L_x_432) ;  /* 0xfffffffc00901947 */ /* 0x000fea000383ffff */
[----:B------:R-:W-:Y:S05]  /*10e20*/  BSYNC.RECONVERGENT B5 ;  /* 0x0000000000057941 */ /* 0x000fea0003800200 */
.L_x_431:
[----:B------:R-:W-:-:S07]  /*10e30*/  IMAD.MOV.U32 R35, RZ, RZ, R25 ;  /* 0x000000ffff237224 */ /* 0x000fce00078e0019 */
.L_x_430:
[----:B------:R-:W-:Y:S05]  /*10e40*/  BSYNC.RECONVERGENT B4 ;  /* 0x0000000000047941 */ /* 0x000fea0003800200 */
.L_x_429:
        /* <DEDUP_REMOVED lines=11> */
[CC--:B---3--:R-:W-:Y:S02]  /*10f00*/  @P1 SHF.L.U32 R35, R12.reuse, R43.reuse, RZ ;  /* 0x0000002b0c231219 */ /* 0x0c8fe400000006ff */
[----:B0-----:R-:W-:Y:S02]  /*10f10*/  @P1 SHF.R.U64 R22, R31, R20, R25 ;  /* 0x000000141f161219 */ /* 0x001fe40000001219 */
[--C-:B------:R-:W-:Y:S02]  /*10f20*/  @P1 SHF.R.U32.HI R39, RZ, 0x1, R13.reuse ;  /* 0x00000001ff271819 */ /* 0x100fe4000001160d */
[C-C-:B------:R-:W-:Y:S02]  /*10f30*/  @P1 SHF.R.U64 R37, R12.reuse, 0x1, R13.reuse ;  /* 0x000000010c251819 */ /* 0x140fe4000000120d */
[----:B------:R-:W-:-:S02]  /*10f40*/  @P1 SHF.L.U64.HI R24, R12, R43, R13 ;  /* 0x0000002b0c181219 */ /* 0x000fc4000001020d */
[----:B------:R-:W-:Y:S02]  /*10f50*/  @P1 SHF.R.U32.HI R23, RZ, R20, R25 ;  /* 0x00000014ff171219 */ /* 0x000fe40000011619 */
        /* <DEDUP_REMOVED lines=17> */
[----:B------:R-:W-:-:S02]  /*11070*/  ISETP.GT.U32.AND P3, PT, R13, -0x1, PT ;  /* 0xffffffff0d00780c */ /* 0x000fc40003f64070 */
[----:B------:R-:W-:Y:S02]  /*11080*/  IADD3.X R24, P2, PT, RZ, R24, RZ, P1, !PT ;  /* 0x00000018ff187210 */ /* 0x000fe40000f5e4ff */
[C---:B------:R-:W-:Y:S02]  /*11090*/  ISETP.GT.AND.EX P1, PT, R14.reuse, -0x1, PT, P3 ;  /* 0xffffffff0e00780c */ /* 0x040fe40003f24330 */
[----:B------:R-:W-:Y:S02]  /*110a0*/  IADD3.X R25, PT, PT, RZ, R20, RZ, P2, !PT ;  /* 0x00000014ff197210 */ /* 0x000fe400017fe4ff */
[----:B------:R-:W-:Y:S02]  /*110b0*/  SEL R24, R13, R24, P1 ;  /* 0x000000180d187207 */ /* 0x000fe40000800000 */
[----:B------:R-:W-:Y:S02]  /*110c0*/  SEL R25, R14, R25, P1 ;  /* 0x000000190e197207 */ /* 0x000fe40000800000 */
[----:B------:R-:W-:-:S02]  /*110d0*/  SEL R31, R12, R23, P1 ;  /* 0x000000170c1f7207 */ /* 0x000fc40000800000 */
[----:B------:R-:W-:-:S03]  /*110e0*/  ISETP.NE.U32.AND P2, PT, R25, RZ, PT ;  /* 0x000000ff1900720c */ /* 0x000fc60003f45070 */
[----:B------:R-:W-:Y:S01]  /*110f0*/  @!P1 IMAD.MOV R22, RZ, RZ, -R22 ;  /* 0x000000ffff169224 */ /* 0x000fe200078e0a16 */
[----:B------:R-:W-:-:S06]  /*11100*/  SEL R13, R24, R25, !P2 ;  /* 0x00000019180d7207 */ /* 0x000fcc0005000000 */
        /* <DEDUP_REMOVED lines=8> */
[----:B------:R-:W-:Y:S02]  /*11190*/  SHF.R.U32.HI R31, RZ, 0x1, R31 ;  /* 0x00000001ff1f7819 */ /* 0x000fe4000001161f */
[----:B------:R-:W-:Y:S02]  /*111a0*/  LOP3.LUT R12, R20, 0x3f, RZ, 0xc, !PT ;  /* 0x0000003f140c7812 */ /* 0x000fe400078e0cff */
[CC--:B------:R-:W-:Y:S02]  /*111b0*/  SHF.L.U64.HI R25, R24.reuse, R13.reuse, R25 ;  /* 0x0000000d18197219 */ /* 0x0c0fe40000010219 */
[----:B------:R-:W-:-:S02]  /*111c0*/  SHF.L.U32 R13, R24, R13, RZ ;  /* 0x0000000d180d7219 */ /* 0x000fc400000006ff */
[-CC-:B------:R-:W-:Y:S02]  /*111d0*/  SHF.R.U64 R24, R23, R12.reuse, R31.reuse ;  /* 0x0000000c17187219 */ /* 0x180fe4000000121f */
[----:B------:R-:W-:Y:S02]  /*111e0*/  SHF.R.U32.HI R12, RZ, R12, R31 ;  /* 0x0000000cff0c7219 */ /* 0x000fe4000001161f */
[----:B------:R-:W-:Y:S02]  /*111f0*/  LOP3.LUT R24, R13, R24, RZ, 0xfc, !PT ;  /* 0x000000180d187212 */ /* 0x000fe400078efcff */
[----:B------:R-:W-:-:S07]  /*11200*/  LOP3.LUT R25, R25, R12, RZ, 0xfc, !PT ;  /* 0x0000000c19197212 */ /* 0x000fce00078efcff */
.L_x_434:
[----:B------:R-:W-:Y:S05]  /*11210*/  BSYNC.RECONVERGENT B4 ;  /* 0x0000000000047941 */ /* 0x000fea0003800200 */
.L_x_433:
[----:B------:R-:W-:Y:S01]  /*11220*/  IMAD.WIDE.U32 R22, R24, 0x2168c235, RZ ;  /* 0x2168c23518167825 */ /* 0x000fe200078e00ff */
[----:B------:R-:W-:-:S03]  /*11230*/  SHF.R.U32.HI R15, RZ, 0x1e, R15 ;  /* 0x0000001eff0f7819 */ /* 0x000fc6000001160f */
[----:B------:R-:W-:Y:S01]  /*11240*/  IMAD.MOV.U32 R12, RZ, RZ, R23 ;  /* 0x000000ffff0c7224 */ /* 0x000fe200078e0017 */
[----:B------:R-:W-:Y:S01]  /*11250*/  IADD3 RZ, P2, PT, R22, R22, RZ ;  /* 0x0000001616ff7210 */ /* 0x000fe20007f5e0ff */
[----:B------:R-:W-:Y:S01]  /*11260*/  IMAD.MOV.U32 R13, RZ, RZ, RZ ;  /* 0x000000ffff0d7224 */ /* 0x000fe200078e00ff */
[----:B------:R-:W-:Y:S01]  /*11270*/  LEA.HI R14, R14, R15, RZ, 0x1 ;  /* 0x0000000f0e0e7211 */ /* 0x000fe200078f08ff */
[----:B------:R-:W-:-:S04]  /*11280*/  IMAD.HI.U32 R23, R25, -0x36f0255e, RZ ;  /* 0xc90fdaa219177827 */ /* 0x000fc800078e00ff */
[----:B------:R-:W-:-:S04]  /*11290*/  IMAD.WIDE.U32 R12, R24, -0x36f0255e, R12 ;  /* 0xc90fdaa2180c7825 */ /* 0x000fc800078e000c */
[----:B------:R-:W-:-:S04]  /*112a0*/  IMAD.WIDE.U32 R12, P3, R25, 0x2168c235, R12 ;  /* 0x2168c235190c7825 */ /* 0x000fc8000786000c */
[----:B------:R-:W-:Y:S01]  /*112b0*/  IMAD R25, R25, -0x36f0255e, RZ ;  /* 0xc90fdaa219197824 */ /* 0x000fe200078e02ff */
[----:B------:R-:W-:Y:S01]  /*112c0*/  IADD3.X RZ, P2, PT, R12, R12, RZ, P2, !PT ;  /* 0x0000000c0cff7210 */ /* 0x000fe2000175e4ff */
[----:B------:R-:W-:-:S03]  /*112d0*/  IMAD.X R22, RZ, RZ, R23, P3 ;  /* 0x000000ffff167224 */ /* 0x000fc600018e0617 */
[----:B------:R-:W-:-:S04]  /*112e0*/  IADD3 R13, P3, PT, R25, R13, RZ ;  /* 0x0000000d190d7210 */ /* 0x000fc80007f7e0ff */
[----:B------:R-:W-:Y:S02]  /*112f0*/  IADD3.X R22, PT, PT, RZ, R22, RZ, P3, !PT ;  /* 0x00000016ff167210 */ /* 0x000fe40001ffe4ff */
[C---:B------:R-:W-:Y:S02]  /*11300*/  ISETP.GT.U32.AND P4, PT, R13.reuse, RZ, PT ;  /* 0x000000ff0d00720c */ /* 0x040fe40003f84070 */
[----:B------:R-:W-:Y:S02]  /*11310*/  IADD3.X R12, P3, PT, R13, R13, RZ, P2, !PT ;  /* 0x0000000d0d0c7210 */ /* 0x000fe4000177e4ff */
[----:B------:R-:W-:-:S03]  /*11320*/  ISETP.GT.AND.EX P2, PT, R22, RZ, PT, P4 ;  /* 0x000000ff1600720c */ /* 0x000fc60003f44340 */
[----:B------:R-:W-:Y:S01]  /*11330*/  IMAD.X R23, R22, 0x1, R22, P3 ;  /* 0x0000000116177824 */ /* 0x000fe200018e0616 */
[----:B------:R-:W-:Y:S02]  /*11340*/  SEL R12, R12, R13, P2 ;  /* 0x0000000d0c0c7207 */ /* 0x000fe40001000000 */
[----:B------:R-:W-:Y:S02]  /*11350*/  SEL R13, RZ, 0xffffffff, !P2 ;  /* 0xffffffffff0d7807 */ /* 0x000fe40005000000 */
[----:B------:R-:W-:Y:S02]  /*11360*/  SEL R22, R23, R22, P2 ;  /* 0x0000001617167207 */ /* 0x000fe40001000000 */
[----:B------:R-:W-:Y:S01]  /*11370*/  IADD3 R31, P3, PT, R12, 0x1, RZ ;  /* 0x000000010c1f7810 */ /* 0x000fe20007f7e0ff */
[----:B------:R-:W-:Y:S01]  /*11380*/  IMAD.IADD R13, R13, 0x1, -R20 ;  /* 0x000000010d0d7824 */ /* 0x000fe200078e0a14 */
[----:B------:R-:W-:-:S03]  /*11390*/  LOP3.LUT P2, R12, R21, 0x80000000, RZ, 0xc0, !PT ;  /* 0x80000000150c7812 */ /* 0x000fc6000784c0ff */
[----:B------:R-:W-:Y:S01]  /*113a0*/  IMAD.X R22, RZ, RZ, R22, P3 ;  /* 0x000000ffff167224 */ /* 0x000fe200018e0616 */
[----:B------:R-:W-:Y:S01]  /*113b0*/  @!P1 LOP3.LUT R12, R12, 0x80000000, RZ, 0x3c, !PT ;  /* 0x800000000c0c9812 */ /* 0x000fe200078e3cff */
[----:B------:R-:W-:-:S03]  /*113c0*/  IMAD.SHL.U32 R13, R13, 0x100000, RZ ;  /* 0x001000000d0d7824 */ /* 0x000fc600078e00ff */
[----:B------:R-:W-:-:S04]  /*113d0*/  SHF.R.U64 R31, R31, 0xa, R22 ;  /* 0x0000000a1f1f7819 */ /* 0x000fc80000001216 */
[----:B------:R-:W-:Y:S01]  /*113e0*/  IADD3 R31, P3, PT, R31, 0x1, RZ ;  /* 0x000000011f1f7810 */ /* 0x000fe20007f7e0ff */
[----:B------:R-:W-:-:S03]  /*113f0*/  @P2 IMAD.MOV R14, RZ, RZ, -R14 ;  /* 0x000000ffff0e2224 */ /* 0x000fc600078e0a0e */
[----:B------:R-:W-:-:S04]  /*11400*/  LEA.HI.X R22, R22, RZ, RZ, 0x16, P3 ;  /* 0x000000ff16167211 */ /* 0x000fc800018fb4ff */
[--C-:B------:R-:W-:Y:S02]  /*11410*/  SHF.R.U64 R31, R31, 0x1, R22.reuse ;  /* 0x000000011f1f7819 */ /* 0x100fe40000001216 */
[----:B------:R-:W-:Y:S02]  /*11420*/  SHF.R.U32.HI R20, RZ, 0x1, R22 ;  /* 0x00000001ff147819 */ /* 0x000fe40000011616 */
[----:B------:R-:W-:-:S04]  /*11430*/  IADD3 R31, P3, P4, RZ, RZ, R31 ;  /* 0x000000ffff1f7210 */ /* 0x000fc80007c7e01f */
[----:B------:R-:W-:-:S04]  /*11440*/  IADD3.X R13, PT, PT, R13, 0x3fe00000, R20, P3, P4 ;  /* 0x3fe000000d0d7810 */ /* 0x000fc80001fe8414 */
[----:B------:R-:W-:-:S07]  /*11450*/  LOP3.LUT R21, R13, R12, RZ, 0xfc, !PT ;  /* 0x0000000c0d157212 */ /* 0x000fce00078efcff */
.L_x_428:
[----:B------:R-:W-:Y:S01]  /*11460*/  MOV R20, R14 ;  /* 0x0000000e00147202 */ /* 0x000fe20000000f00 */
[----:B------:R-:W-:Y:S02]  /*11470*/  IMAD.MOV.U32 R14, RZ, RZ, R16 ;  /* 0x000000ffff0e7224 */ /* 0x000fe400078e0010 */
[----:B------:R-:W-:Y:S02]  /*11480*/  IMAD.MOV.U32 R15, RZ, RZ, 0x0 ;  /* 0x00000000ff0f7424 */ /* 0x000fe400078e00ff */
[----:B------:R-:W-:Y:S02]  /*11490*/  IMAD.MOV.U32 R12, RZ, RZ, R31 ;  /* 0x000000ffff0c7224 */ /* 0x000fe400078e001f */
[----:B------:R-:W-:Y:S01]  /*114a0*/  IMAD.MOV.U32 R13, RZ, RZ, R21 ;  /* 0x000000ffff0d7224 */ /* 0x000fe200078e0015 */
[----:B------:R-:W-:Y:S06]  /*114b0*/  RET.REL.NODEC R14 `(_Z24Naive_Kriging_Kernel_SOAPdS_S_iS_S_S_i14VariogramModeld) ;  /* 0xfffffee80ed07950 */ /* 0x000fec0003c3ffff */
.L_x_435:
        /* <DEDUP_REMOVED lines=12> */
.L_x_483:


//--------------------- .nv.global.init           --------------------------
	.section	.nv.global.init,"aw",@progbits
	.align	16
.nv.global.init:
	.type		__cudart_sin_cos_coeffs,@object
	.size		__cudart_sin_cos_coeffs,(__cudart_i2opi_d - __cudart_sin_cos_coeffs)
__cudart_sin_cos_coeffs:
        /*0000*/ 	.byte	0x46, 0xd2, 0xb0, 0x2c, 0xf1, 0xe5, 0x5a, 0xbe, 0x92, 0xe3, 0xac, 0x69, 0xe3, 0x1d, 0xc7, 0x3e
        /*0010*/ 	.byte	0xa1, 0x62, 0xdb, 0x19, 0xa0, 0x01, 0x2a, 0xbf, 0x18, 0x08, 0x11, 0x11, 0x11, 0x11, 0x81, 0x3f
        /*0020*/ 	.byte	0x54, 0x55, 0x55, 0x55, 0x55, 0x55, 0xc5, 0xbf, 0x00, 0x00, 0x00, 0x00, 0x00, 0x00, 0x00, 0x00
        /*0030*/ 	.byte	0x00, 0x00, 0x00, 0x00, 0x00, 0x00, 0x00, 0x00, 0x64, 0x81, 0xfd, 0x20, 0x83, 0xff, 0xa8, 0xbd
        /*0040*/ 	.byte	0x28, 0x85, 0xef, 0xc1, 0xa7, 0xee, 0x21, 0x3e, 0xd9, 0xe6, 0x06, 0x8e, 0x4f, 0x7e, 0x92, 0xbe
        /*0050*/ 	.byte	0xe9, 0xbc, 0xdd, 0x19, 0xa0, 0x01, 0xfa, 0x3e, 0x47, 0x5d, 0xc1, 0x16, 0x6c, 0xc1, 0x56, 0xbf
        /*0060*/ 	.byte	0x51, 0x55, 0x55, 0x55, 0x55, 0x55, 0xa5, 0x3f, 0x00, 0x00, 0x00, 0x00, 0x00, 0x00, 0xe0, 0xbf
        /*0070*/ 	.byte	0x00, 0x00, 0x00, 0x00, 0x00, 0x00, 0xf0, 0x3f, 0x00, 0x00, 0x00, 0x00, 0x00, 0x00, 0x00, 0x00
	.type		__cudart_i2opi_d,@object
	.size		__cudart_i2opi_d,($str - __cudart_i2opi_d)
__cudart_i2opi_d:
        /* <DEDUP_REMOVED lines=9> */
	.type		$str,@object
	.size		$str,($str$4 - $str)
$str:
        /*0110*/ 	.byte	0x3d, 0x3d, 0x3d, 0x31, 0x2d, 0x25, 0x64, 0x3d, 0x3d, 0x00
	.type		$str$4,@object
	.size		$str$4,($str$3 - $str$4)
$str$4:
        /*011a*/ 	.byte	0x3d, 0x3d, 0x3d, 0x34, 0x2d, 0x25, 0x64, 0x3d, 0x3d, 0x00
	.type		$str$3,@object
	.size		$str$3,($str$1 - $str$3)
$str$3:
        /*0124*/ 	.byte	0x3d, 0x3d, 0x3d, 0x33, 0x2d, 0x25, 0x64, 0x3d, 0x3d, 0x00
	.type		$str$1,@object
	.size		$str$1,($str$5 - $str$1)
$str$1:
        /*012e*/ 	.byte	0x3d, 0x3d, 0x3d, 0x32, 0x2d, 0x25, 0x64, 0x3d, 0x3d, 0x00
	.type		$str$5,@object
	.size		$str$5,($str$2 - $str$5)
$str$5:
        /*0138*/ 	.byte	0x3d, 0x3d, 0x3d, 0x35, 0x2d, 0x25, 0x64, 0x3d, 0x3d, 0x00
	.type		$str$2,@object
	.size		$str$2,(.L_4 - $str$2)
$str$2:
        /*0142*/ 	.byte	0x3d, 0x3d, 0x3d, 0x33, 0x32, 0x31, 0x2d, 0x25, 0x64, 0x3d, 0x3d, 0x0a, 0x00
.L_4:


//--------------------- .nv.shared.reserved.0     --------------------------
	.section	.nv.shared.reserved.0,"aw",@nobits
	.weak		__nv_reservedSMEM_offset_0_alias
	.size		__nv_reservedSMEM_offset_0_alias, 0, 64
	.other		__nv_reservedSMEM_offset_0_alias,@"STO_CUDA_RESERVED_SHARED STV_DEFAULT"
__nv_reservedSMEM_offset_0_alias:
	.zero		0
	.zero		64


//--------------------- .nv.global                --------------------------
	.section	.nv.global,"aw",@nobits
	.align	8
.nv.global:
	.type		A_semivariance_matrix,@object
	.size		A_semivariance_matrix,(inversed_A - A_semivariance_matrix)
A_semivariance_matrix:
	.zero		2097152
	.type		inversed_A,@object
	.size		inversed_A,(.L_1 - inversed_A)
inversed_A:
	.zero		2097152
.L_1:


//--------------------- .nv.constant0._Z25Naive_Kriging_Kernel_AOASP5PointiS0_i14VariogramModeldPA512_d --------------------------
	.section	.nv.constant0._Z25Naive_Kriging_Kernel_AOASP5PointiS0_i14VariogramModeldPA512_d,"a",@progbits
	.sectionflags	@""
	.align	4
.nv.constant0._Z25Naive_Kriging_Kernel_AOASP5PointiS0_i14VariogramModeldPA512_d:
	.zero		976


//--------------------- .nv.constant0._Z24Naive_Kriging_Kernel_SOAPdS_S_iS_S_S_i14VariogramModeld --------------------------
	.section	.nv.constant0._Z24Naive_Kriging_Kernel_SOAPdS_S_iS_S_S_i14VariogramModeld,"a",@progbits
	.sectionflags	@""
	.align	4
.nv.constant0._Z24Naive_Kriging_Kernel_SOAPdS_S_iS_S_S_i14VariogramModeld:
	.zero		1000


//--------------------- SYMBOLS --------------------------

	.type		.nv.reservedSmem.offset0,@object
	.size		.nv.reservedSmem.offset0,0x4
	.type		vprintf,@function
